//
// Generated by NVIDIA NVVM Compiler
//
// Compiler Build ID: CL-36424714
// Cuda compilation tools, release 13.0, V13.0.88
// Based on NVVM 20.0.0
//

.version 9.0
.target sm_100
.address_size 64

	// .globl	_Z24eval_prefix_kernel_batchPKiPKfS2_iiiPf
.extern .shared .align 16 .b8 smem[];
.extern .shared .align 16 .b8 shmem[];
.global .align 4 .b8 __cudart_i2opi_f[24] = {65, 144, 67, 60, 153, 149, 98, 219, 192, 221, 52, 245, 209, 87, 39, 252, 41, 21, 68, 78, 110, 131, 249, 162};

.visible .entry _Z24eval_prefix_kernel_batchPKiPKfS2_iiiPf(
	.param .u64 .ptr .align 1 _Z24eval_prefix_kernel_batchPKiPKfS2_iiiPf_param_0,
	.param .u64 .ptr .align 1 _Z24eval_prefix_kernel_batchPKiPKfS2_iiiPf_param_1,
	.param .u64 .ptr .align 1 _Z24eval_prefix_kernel_batchPKiPKfS2_iiiPf_param_2,
	.param .u32 _Z24eval_prefix_kernel_batchPKiPKfS2_iiiPf_param_3,
	.param .u32 _Z24eval_prefix_kernel_batchPKiPKfS2_iiiPf_param_4,
	.param .u32 _Z24eval_prefix_kernel_batchPKiPKfS2_iiiPf_param_5,
	.param .u64 .ptr .align 1 _Z24eval_prefix_kernel_batchPKiPKfS2_iiiPf_param_6
)
{
	.local .align 16 .b8 	__local_depot0[64];
	.reg .b64 	%SP;
	.reg .b64 	%SPL;
	.reg .pred 	%p<232>;
	.reg .b32 	%r<317>;
	.reg .b32 	%f<715>;
	.reg .b64 	%rd<142>;
	.reg .b64 	%fd<13>;

	mov.u64 	%SPL, __local_depot0;
	ld.param.u64 	%rd38, [_Z24eval_prefix_kernel_batchPKiPKfS2_iiiPf_param_1];
	ld.param.u32 	%r289, [_Z24eval_prefix_kernel_batchPKiPKfS2_iiiPf_param_3];
	ld.param.u32 	%r91, [_Z24eval_prefix_kernel_batchPKiPKfS2_iiiPf_param_4];
	ld.param.u32 	%r92, [_Z24eval_prefix_kernel_batchPKiPKfS2_iiiPf_param_5];
	cvta.to.global.u64 	%rd1, %rd38;
	add.u64 	%rd2, %SPL, 0;
	add.u64 	%rd3, %SPL, 0;
	add.u64 	%rd4, %SPL, 0;
	add.u64 	%rd5, %SPL, 0;
	add.u64 	%rd6, %SPL, 0;
	add.u64 	%rd7, %SPL, 0;
	add.u64 	%rd8, %SPL, 32;
	mov.u32 	%r93, %ctaid.x;
	mov.u32 	%r94, %ntid.x;
	mov.u32 	%r95, %tid.x;
	mad.lo.s32 	%r1, %r93, %r94, %r95;
	setp.ge.s32 	%p2, %r1, %r92;
	@%p2 bra 	$L__BB0_202;
	setp.lt.s32 	%p3, %r289, 1;
	mov.b32 	%r315, 0;
	@%p3 bra 	$L__BB0_199;
	ld.param.u64 	%rd131, [_Z24eval_prefix_kernel_batchPKiPKfS2_iiiPf_param_0];
	cvta.to.global.u64 	%rd9, %rd131;
	mul.wide.s32 	%rd10, %r91, %r1;
	mov.b32 	%r315, 0;
	mov.u64 	%rd117, __cudart_i2opi_f;
$L__BB0_3:
	mov.u32 	%r2, %r289;
	add.s32 	%r289, %r2, -1;
	mul.wide.u32 	%rd46, %r289, 4;
	add.s64 	%rd47, %rd9, %rd46;
	ld.global.nc.u32 	%r5, [%rd47];
	mov.pred 	%p231, -1;
	add.s32 	%r98, %r5, -10;
	setp.lt.u32 	%p5, %r98, 15;
	@%p5 bra 	$L__BB0_11;
	setp.eq.s32 	%p6, %r5, -1;
	@%p6 bra 	$L__BB0_7;
	setp.ne.s32 	%p7, %r5, 0;
	@%p7 bra 	$L__BB0_10;
	mul.wide.u32 	%rd57, %r289, 4;
	add.s64 	%rd58, %rd1, %rd57;
	ld.global.nc.f32 	%f102, [%rd58];
	mul.wide.s32 	%rd59, %r315, 4;
	add.s64 	%rd60, %rd8, %rd59;
	st.local.f32 	[%rd60], %f102;
	add.s32 	%r315, %r315, 1;
	bra.uni 	$L__BB0_198;
$L__BB0_7:
	mul.wide.u32 	%rd48, %r289, 4;
	add.s64 	%rd49, %rd1, %rd48;
	ld.global.nc.f32 	%f101, [%rd49];
	cvt.rzi.s32.f32 	%r7, %f101;
	setp.lt.s32 	%p8, %r7, 0;
	setp.ge.s32 	%p9, %r7, %r91;
	mov.f32 	%f705, 0f00000000;
	or.pred  	%p10, %p8, %p9;
	@%p10 bra 	$L__BB0_9;
	ld.param.u64 	%rd132, [_Z24eval_prefix_kernel_batchPKiPKfS2_iiiPf_param_2];
	cvt.u64.u32 	%rd50, %r7;
	add.s64 	%rd51, %rd10, %rd50;
	cvta.to.global.u64 	%rd52, %rd132;
	shl.b64 	%rd53, %rd51, 2;
	add.s64 	%rd54, %rd52, %rd53;
	ld.global.nc.f32 	%f705, [%rd54];
$L__BB0_9:
	mul.wide.s32 	%rd55, %r315, 4;
	add.s64 	%rd56, %rd8, %rd55;
	st.local.f32 	[%rd56], %f705;
	add.s32 	%r315, %r315, 1;
	bra.uni 	$L__BB0_198;
$L__BB0_10:
	mov.pred 	%p231, 0;
$L__BB0_11:
	add.s32 	%r99, %r5, -25;
	setp.gt.u32 	%p12, %r99, 2;
	not.pred 	%p13, %p231;
	and.pred  	%p14, %p12, %p13;
	mov.f32 	%f703, 0f00000000;
	mov.f32 	%f713, 0f00000000;
	@%p14 bra 	$L__BB0_102;
	mul.wide.s32 	%rd92, %r315, 4;
	add.s64 	%rd11, %rd8, %rd92;
	ld.local.f32 	%f3, [%rd11+-4];
	setp.gt.s32 	%p142, %r5, 13;
	@%p142 bra 	$L__BB0_38;
	setp.gt.s32 	%p162, %r5, 6;
	@%p162 bra 	$L__BB0_23;
	setp.gt.s32 	%p172, %r5, 3;
	@%p172 bra 	$L__BB0_19;
	setp.eq.s32 	%p176, %r5, 1;
	@%p176 bra 	$L__BB0_63;
	setp.eq.s32 	%p177, %r5, 2;
	mov.f32 	%f709, %f3;
	@%p177 bra 	$L__BB0_101;
	setp.eq.s32 	%p178, %r5, 3;
	mov.f32 	%f709, %f703;
	@%p178 bra 	$L__BB0_18;
	bra.uni 	$L__BB0_101;
$L__BB0_18:
	mul.f32 	%f709, %f3, 0f00000000;
	bra.uni 	$L__BB0_101;
$L__BB0_19:
	setp.eq.s32 	%p173, %r5, 4;
	@%p173 bra 	$L__BB0_64;
	setp.eq.s32 	%p174, %r5, 5;
	@%p174 bra 	$L__BB0_65;
	setp.eq.s32 	%p175, %r5, 6;
	mov.f32 	%f709, %f703;
	@%p175 bra 	$L__BB0_22;
	bra.uni 	$L__BB0_101;
$L__BB0_22:
	setp.le.f32 	%p228, %f3, 0f00000000;
	selp.f32 	%f709, %f3, 0f00000000, %p228;
	bra.uni 	$L__BB0_101;
$L__BB0_23:
	setp.gt.s32 	%p163, %r5, 9;
	@%p163 bra 	$L__BB0_29;
	setp.eq.s32 	%p169, %r5, 7;
	@%p169 bra 	$L__BB0_66;
	setp.eq.s32 	%p170, %r5, 8;
	@%p170 bra 	$L__BB0_67;
	setp.eq.s32 	%p171, %r5, 9;
	mov.f32 	%f709, %f703;
	@%p171 bra 	$L__BB0_27;
	bra.uni 	$L__BB0_101;
$L__BB0_27:
	setp.eq.f32 	%p226, %f3, 0f00000000;
	mov.f32 	%f709, %f703;
	@%p226 bra 	$L__BB0_101;
	mov.f32 	%f709, 0f3F800000;
	bra.uni 	$L__BB0_101;
$L__BB0_29:
	setp.gt.s32 	%p164, %r5, 11;
	@%p164 bra 	$L__BB0_35;
	setp.eq.s32 	%p167, %r5, 10;
	@%p167 bra 	$L__BB0_68;
	setp.eq.s32 	%p168, %r5, 11;
	mov.f32 	%f709, %f703;
	@%p168 bra 	$L__BB0_32;
	bra.uni 	$L__BB0_101;
$L__BB0_32:
	mul.f32 	%f660, %f3, 0f3F22F983;
	cvt.rni.s32.f32 	%r298, %f660;
	cvt.rn.f32.s32 	%f661, %r298;
	fma.rn.f32 	%f662, %f661, 0fBFC90FDA, %f3;
	fma.rn.f32 	%f663, %f661, 0fB3A22168, %f662;
	fma.rn.f32 	%f707, %f661, 0fA7C234C5, %f663;
	abs.f32 	%f16, %f3;
	setp.ltu.f32 	%p210, %f16, 0f47CE4780;
	@%p210 bra 	$L__BB0_82;
	setp.neu.f32 	%p211, %f16, 0f7F800000;
	@%p211 bra 	$L__BB0_77;
	mov.f32 	%f666, 0f00000000;
	mul.rn.f32 	%f707, %f3, %f666;
	mov.b32 	%r298, 0;
	bra.uni 	$L__BB0_82;
$L__BB0_35:
	setp.eq.s32 	%p165, %r5, 12;
	@%p165 bra 	$L__BB0_83;
	setp.eq.s32 	%p166, %r5, 13;
	mov.f32 	%f709, %f703;
	@%p166 bra 	$L__BB0_37;
	bra.uni 	$L__BB0_101;
$L__BB0_37:
	abs.f32 	%f616, %f3;
	mov.f32 	%f617, 0f3FB8AA3B;
	mul.rn.f32 	%f618, %f616, %f617;
	cvt.rzi.f32.f32 	%f619, %f618;
	abs.f32 	%f620, %f619;
	setp.gt.f32 	%p200, %f620, 0f42FC0000;
	mov.f32 	%f621, 0f42FC0000;
	copysign.f32 	%f622, %f619, %f621;
	selp.f32 	%f623, %f622, %f619, %p200;
	fma.rn.f32 	%f624, %f623, 0fBF317218, %f616;
	fma.rn.f32 	%f625, %f623, 0f3102E308, %f624;
	mul.f32 	%f626, %f625, 0f3FB8AA3B;
	add.f32 	%f627, %f623, 0f4B40007D;
	mov.b32 	%r220, %f627;
	shl.b32 	%r221, %r220, 23;
	mov.b32 	%f628, %r221;
	ex2.approx.ftz.f32 	%f629, %f626;
	mul.f32 	%f630, %f629, %f628;
	mov.f32 	%f631, 0fBE000000;
	div.approx.ftz.f32 	%f632, %f631, %f630;
	fma.rn.f32 	%f633, %f630, 0f40000000, %f632;
	mul.f32 	%f634, %f3, %f3;
	fma.rn.f32 	%f635, %f634, 0f363D0ADA, 0f394FFF49;
	fma.rn.f32 	%f636, %f635, %f634, 0f3C08889A;
	fma.rn.f32 	%f637, %f636, %f634, 0f3E2AAAAB;
	mul.f32 	%f638, %f634, %f637;
	fma.rn.f32 	%f639, %f638, %f3, %f3;
	setp.ge.f32 	%p201, %f616, 0f3F800000;
	copysign.f32 	%f640, %f3, %f633;
	selp.f32 	%f709, %f640, %f639, %p201;
	bra.uni 	$L__BB0_101;
$L__BB0_38:
	setp.gt.s32 	%p143, %r5, 20;
	@%p143 bra 	$L__BB0_51;
	setp.gt.s32 	%p153, %r5, 16;
	@%p153 bra 	$L__BB0_44;
	setp.eq.s32 	%p159, %r5, 14;
	@%p159 bra 	$L__BB0_92;
	setp.eq.s32 	%p160, %r5, 15;
	@%p160 bra 	$L__BB0_93;
	setp.eq.s32 	%p161, %r5, 16;
	mov.f32 	%f709, %f703;
	@%p161 bra 	$L__BB0_43;
	bra.uni 	$L__BB0_101;
$L__BB0_43:
	fma.rn.f32 	%f574, %f3, 0f3BBB989D, 0f3F000000;
	cvt.sat.f32.f32 	%f575, %f574;
	mov.f32 	%f576, 0f4B400001;
	mov.f32 	%f577, 0f437C0000;
	fma.rm.f32 	%f578, %f575, %f577, %f576;
	add.f32 	%f579, %f578, 0fCB40007F;
	neg.f32 	%f580, %f579;
	fma.rn.f32 	%f581, %f3, 0f3FB8AA3B, %f580;
	fma.rn.f32 	%f582, %f3, 0f32A57060, %f581;
	mov.b32 	%r216, %f578;
	shl.b32 	%r217, %r216, 23;
	mov.b32 	%f583, %r217;
	ex2.approx.ftz.f32 	%f584, %f582;
	mul.f32 	%f709, %f584, %f583;
	bra.uni 	$L__BB0_101;
$L__BB0_44:
	setp.gt.s32 	%p154, %r5, 18;
	@%p154 bra 	$L__BB0_48;
	setp.eq.s32 	%p157, %r5, 17;
	@%p157 bra 	$L__BB0_94;
	setp.eq.s32 	%p158, %r5, 18;
	mov.f32 	%f709, %f703;
	@%p158 bra 	$L__BB0_47;
	bra.uni 	$L__BB0_101;
$L__BB0_47:
	setp.eq.f32 	%p193, %f3, 0f00000000;
	rcp.rn.f32 	%f553, %f3;
	selp.f32 	%f709, 0f7FC00000, %f553, %p193;
	bra.uni 	$L__BB0_101;
$L__BB0_48:
	setp.eq.s32 	%p155, %r5, 19;
	@%p155 bra 	$L__BB0_95;
	setp.eq.s32 	%p156, %r5, 20;
	mov.f32 	%f709, %f703;
	@%p156 bra 	$L__BB0_50;
	bra.uni 	$L__BB0_101;
$L__BB0_50:
	abs.f32 	%f510, %f3;
	fma.rn.f32 	%f511, %f510, 0fBF000000, 0f3F000000;
	rsqrt.approx.ftz.f32 	%f512, %f511;
	mul.f32 	%f513, %f511, %f512;
	mul.f32 	%f514, %f512, 0fBF000000;
	fma.rn.f32 	%f515, %f513, %f514, 0f3F000000;
	fma.rn.f32 	%f516, %f513, %f515, %f513;
	setp.eq.f32 	%p187, %f510, 0f3F800000;
	selp.f32 	%f517, 0f00000000, %f516, %p187;
	setp.gt.f32 	%p188, %f510, 0f3F0F5C29;
	selp.f32 	%f518, %f517, %f510, %p188;
	copysign.f32 	%f519, %f3, %f518;
	mul.f32 	%f520, %f519, %f519;
	fma.rn.f32 	%f521, %f520, 0f3D10ECEF, 0f3C8B1ABB;
	fma.rn.f32 	%f522, %f521, %f520, 0f3CFC028C;
	fma.rn.f32 	%f523, %f522, %f520, 0f3D372139;
	fma.rn.f32 	%f524, %f523, %f520, 0f3D9993DB;
	fma.rn.f32 	%f525, %f524, %f520, 0f3E2AAAC6;
	mul.f32 	%f526, %f520, %f525;
	fma.rn.f32 	%f527, %f526, %f519, %f519;
	neg.f32 	%f528, %f527;
	selp.f32 	%f529, %f527, %f528, %p188;
	fma.rn.f32 	%f530, 0f3F6EE581, 0f3FD774EB, %f529;
	setp.gt.f32 	%p189, %f3, 0f3F0F5C29;
	selp.f32 	%f531, %f527, %f530, %p189;
	add.f32 	%f532, %f531, %f531;
	selp.f32 	%f709, %f532, %f531, %p188;
	bra.uni 	$L__BB0_101;
$L__BB0_51:
	setp.gt.s32 	%p144, %r5, 23;
	@%p144 bra 	$L__BB0_56;
	setp.eq.s32 	%p150, %r5, 21;
	@%p150 bra 	$L__BB0_96;
	setp.eq.s32 	%p151, %r5, 22;
	@%p151 bra 	$L__BB0_97;
	setp.eq.s32 	%p152, %r5, 23;
	mov.f32 	%f709, %f703;
	@%p152 bra 	$L__BB0_55;
	bra.uni 	$L__BB0_101;
$L__BB0_55:
	abs.f32 	%f468, %f3;
	setp.le.f32 	%p179, %f468, 0f3089705F;
	setp.lt.f32 	%p180, %f3, 0f00000000;
	selp.f32 	%f469, 0fB089705F, 0f3089705F, %p180;
	selp.f32 	%f470, %f469, %f3, %p179;
	rcp.rn.f32 	%f709, %f470;
	bra.uni 	$L__BB0_101;
$L__BB0_56:
	setp.gt.s32 	%p145, %r5, 25;
	@%p145 bra 	$L__BB0_60;
	setp.eq.s32 	%p148, %r5, 24;
	@%p148 bra 	$L__BB0_99;
	setp.eq.s32 	%p149, %r5, 25;
	mov.f32 	%f709, %f703;
	@%p149 bra 	$L__BB0_59;
	bra.uni 	$L__BB0_101;
$L__BB0_59:
	neg.f32 	%f709, %f3;
	bra.uni 	$L__BB0_101;
$L__BB0_60:
	setp.eq.s32 	%p146, %r5, 26;
	@%p146 bra 	$L__BB0_100;
	setp.eq.s32 	%p147, %r5, 27;
	mov.f32 	%f709, %f703;
	@%p147 bra 	$L__BB0_62;
	bra.uni 	$L__BB0_101;
$L__BB0_62:
	abs.f32 	%f467, %f3;
	sqrt.rn.f32 	%f709, %f467;
	bra.uni 	$L__BB0_101;
$L__BB0_63:
	add.f32 	%f709, %f3, 0f00000000;
	bra.uni 	$L__BB0_101;
$L__BB0_64:
	mov.f32 	%f709, 0f7FC00000;
	bra.uni 	$L__BB0_101;
$L__BB0_65:
	mov.f32 	%f709, 0f3F800000;
	bra.uni 	$L__BB0_101;
$L__BB0_66:
	setp.ge.f32 	%p227, %f3, 0f00000000;
	selp.f32 	%f709, %f3, 0f00000000, %p227;
	bra.uni 	$L__BB0_101;
$L__BB0_67:
	div.rn.f32 	%f709, %f3, 0f3089705F;
	bra.uni 	$L__BB0_101;
$L__BB0_68:
	mul.f32 	%f679, %f3, 0f3F22F983;
	cvt.rni.s32.f32 	%r294, %f679;
	cvt.rn.f32.s32 	%f680, %r294;
	fma.rn.f32 	%f681, %f680, 0fBFC90FDA, %f3;
	fma.rn.f32 	%f682, %f680, 0fB3A22168, %f681;
	fma.rn.f32 	%f706, %f680, 0fA7C234C5, %f682;
	abs.f32 	%f10, %f3;
	setp.ltu.f32 	%p218, %f10, 0f47CE4780;
	@%p218 bra 	$L__BB0_76;
	setp.neu.f32 	%p219, %f10, 0f7F800000;
	@%p219 bra 	$L__BB0_71;
	mov.f32 	%f685, 0f00000000;
	mul.rn.f32 	%f706, %f3, %f685;
	mov.b32 	%r294, 0;
	bra.uni 	$L__BB0_76;
$L__BB0_71:
	mov.b32 	%r10, %f3;
	mov.b64 	%rd134, 0;
	mov.b32 	%r291, 0;
$L__BB0_72:
	.pragma "nounroll";
	mul.wide.u32 	%rd116, %r291, 4;
	add.s64 	%rd118, %rd117, %rd116;
	ld.global.nc.u32 	%r267, [%rd118];
	shl.b32 	%r268, %r10, 8;
	or.b32  	%r269, %r268, -2147483648;
	mad.wide.u32 	%rd119, %r267, %r269, %rd134;
	shr.u64 	%rd134, %rd119, 32;
	add.s64 	%rd120, %rd7, %rd116;
	st.local.u32 	[%rd120], %rd119;
	add.s32 	%r291, %r291, 1;
	setp.ne.s32 	%p220, %r291, 6;
	@%p220 bra 	$L__BB0_72;
	shr.u32 	%r270, %r10, 23;
	st.local.u32 	[%rd7+24], %rd134;
	and.b32  	%r13, %r270, 31;
	and.b32  	%r271, %r270, 224;
	add.s32 	%r272, %r271, -128;
	shr.u32 	%r273, %r272, 5;
	mul.wide.u32 	%rd121, %r273, 4;
	sub.s64 	%rd14, %rd7, %rd121;
	ld.local.u32 	%r292, [%rd14+24];
	ld.local.u32 	%r293, [%rd14+20];
	setp.eq.s32 	%p221, %r13, 0;
	@%p221 bra 	$L__BB0_75;
	shf.l.wrap.b32 	%r292, %r293, %r292, %r13;
	ld.local.u32 	%r274, [%rd14+16];
	shf.l.wrap.b32 	%r293, %r274, %r293, %r13;
$L__BB0_75:
	shr.u32 	%r275, %r292, 30;
	shf.l.wrap.b32 	%r276, %r293, %r292, 2;
	shl.b32 	%r277, %r293, 2;
	shr.u32 	%r278, %r276, 31;
	add.s32 	%r279, %r278, %r275;
	neg.s32 	%r280, %r279;
	setp.lt.s32 	%p222, %r10, 0;
	selp.b32 	%r294, %r280, %r279, %p222;
	xor.b32  	%r281, %r276, %r10;
	shr.s32 	%r282, %r276, 31;
	xor.b32  	%r283, %r282, %r276;
	xor.b32  	%r284, %r282, %r277;
	cvt.u64.u32 	%rd122, %r283;
	shl.b64 	%rd123, %rd122, 32;
	cvt.u64.u32 	%rd124, %r284;
	or.b64  	%rd125, %rd123, %rd124;
	cvt.rn.f64.s64 	%fd11, %rd125;
	mul.f64 	%fd12, %fd11, 0d3BF921FB54442D19;
	cvt.rn.f32.f64 	%f683, %fd12;
	neg.f32 	%f684, %f683;
	setp.lt.s32 	%p223, %r281, 0;
	selp.f32 	%f706, %f684, %f683, %p223;
$L__BB0_76:
	mul.rn.f32 	%f686, %f706, %f706;
	and.b32  	%r286, %r294, 1;
	setp.eq.b32 	%p224, %r286, 1;
	selp.f32 	%f687, 0f3F800000, %f706, %p224;
	fma.rn.f32 	%f688, %f686, %f687, 0f00000000;
	fma.rn.f32 	%f689, %f686, 0f37CBAC00, 0fBAB607ED;
	selp.f32 	%f690, %f689, 0fB94D4153, %p224;
	selp.f32 	%f691, 0f3D2AAABB, 0f3C0885E4, %p224;
	fma.rn.f32 	%f692, %f690, %f686, %f691;
	selp.f32 	%f693, 0fBEFFFFFF, 0fBE2AAAA8, %p224;
	fma.rn.f32 	%f694, %f692, %f686, %f693;
	fma.rn.f32 	%f695, %f694, %f688, %f687;
	and.b32  	%r287, %r294, 2;
	setp.eq.s32 	%p225, %r287, 0;
	mov.f32 	%f696, 0f00000000;
	sub.f32 	%f697, %f696, %f695;
	selp.f32 	%f709, %f695, %f697, %p225;
	bra.uni 	$L__BB0_101;
$L__BB0_77:
	mov.b32 	%r23, %f3;
	mov.b64 	%rd135, 0;
	mov.b32 	%r295, 0;
$L__BB0_78:
	.pragma "nounroll";
	mul.wide.u32 	%rd105, %r295, 4;
	mov.u64 	%rd106, __cudart_i2opi_f;
	add.s64 	%rd107, %rd106, %rd105;
	ld.global.nc.u32 	%r244, [%rd107];
	shl.b32 	%r245, %r23, 8;
	or.b32  	%r246, %r245, -2147483648;
	mad.wide.u32 	%rd108, %r244, %r246, %rd135;
	shr.u64 	%rd135, %rd108, 32;
	add.s64 	%rd109, %rd6, %rd105;
	st.local.u32 	[%rd109], %rd108;
	add.s32 	%r295, %r295, 1;
	setp.ne.s32 	%p212, %r295, 6;
	@%p212 bra 	$L__BB0_78;
	shr.u32 	%r247, %r23, 23;
	st.local.u32 	[%rd6+24], %rd135;
	and.b32  	%r26, %r247, 31;
	and.b32  	%r248, %r247, 224;
	add.s32 	%r249, %r248, -128;
	shr.u32 	%r250, %r249, 5;
	mul.wide.u32 	%rd110, %r250, 4;
	sub.s64 	%rd17, %rd6, %rd110;
	ld.local.u32 	%r296, [%rd17+24];
	ld.local.u32 	%r297, [%rd17+20];
	setp.eq.s32 	%p213, %r26, 0;
	@%p213 bra 	$L__BB0_81;
	shf.l.wrap.b32 	%r296, %r297, %r296, %r26;
	ld.local.u32 	%r251, [%rd17+16];
	shf.l.wrap.b32 	%r297, %r251, %r297, %r26;
$L__BB0_81:
	shr.u32 	%r252, %r296, 30;
	shf.l.wrap.b32 	%r253, %r297, %r296, 2;
	shl.b32 	%r254, %r297, 2;
	shr.u32 	%r255, %r253, 31;
	add.s32 	%r256, %r255, %r252;
	neg.s32 	%r257, %r256;
	setp.lt.s32 	%p214, %r23, 0;
	selp.b32 	%r298, %r257, %r256, %p214;
	xor.b32  	%r258, %r253, %r23;
	shr.s32 	%r259, %r253, 31;
	xor.b32  	%r260, %r259, %r253;
	xor.b32  	%r261, %r259, %r254;
	cvt.u64.u32 	%rd111, %r260;
	shl.b64 	%rd112, %rd111, 32;
	cvt.u64.u32 	%rd113, %r261;
	or.b64  	%rd114, %rd112, %rd113;
	cvt.rn.f64.s64 	%fd9, %rd114;
	mul.f64 	%fd10, %fd9, 0d3BF921FB54442D19;
	cvt.rn.f32.f64 	%f664, %fd10;
	neg.f32 	%f665, %f664;
	setp.lt.s32 	%p215, %r258, 0;
	selp.f32 	%f707, %f665, %f664, %p215;
$L__BB0_82:
	add.s32 	%r263, %r298, 1;
	mul.rn.f32 	%f667, %f707, %f707;
	and.b32  	%r264, %r298, 1;
	setp.eq.b32 	%p216, %r264, 1;
	selp.f32 	%f668, %f707, 0f3F800000, %p216;
	fma.rn.f32 	%f669, %f667, %f668, 0f00000000;
	fma.rn.f32 	%f670, %f667, 0f37CBAC00, 0fBAB607ED;
	selp.f32 	%f671, 0fB94D4153, %f670, %p216;
	selp.f32 	%f672, 0f3C0885E4, 0f3D2AAABB, %p216;
	fma.rn.f32 	%f673, %f671, %f667, %f672;
	selp.f32 	%f674, 0fBE2AAAA8, 0fBEFFFFFF, %p216;
	fma.rn.f32 	%f675, %f673, %f667, %f674;
	fma.rn.f32 	%f676, %f675, %f669, %f668;
	and.b32  	%r265, %r263, 2;
	setp.eq.s32 	%p217, %r265, 0;
	mov.f32 	%f677, 0f00000000;
	sub.f32 	%f678, %f677, %f676;
	selp.f32 	%f709, %f676, %f678, %p217;
	bra.uni 	$L__BB0_101;
$L__BB0_83:
	mul.f32 	%f641, %f3, 0f3F22F983;
	cvt.rni.s32.f32 	%r302, %f641;
	cvt.rn.f32.s32 	%f642, %r302;
	fma.rn.f32 	%f643, %f642, 0fBFC90FDA, %f3;
	fma.rn.f32 	%f644, %f642, 0fB3A22168, %f643;
	fma.rn.f32 	%f708, %f642, 0fA7C234C5, %f644;
	abs.f32 	%f22, %f3;
	setp.ltu.f32 	%p202, %f22, 0f47CE4780;
	@%p202 bra 	$L__BB0_91;
	setp.neu.f32 	%p203, %f22, 0f7F800000;
	@%p203 bra 	$L__BB0_86;
	mov.f32 	%f647, 0f00000000;
	mul.rn.f32 	%f708, %f3, %f647;
	mov.b32 	%r302, 0;
	bra.uni 	$L__BB0_91;
$L__BB0_86:
	mov.b32 	%r36, %f3;
	mov.b64 	%rd136, 0;
	mov.b32 	%r299, 0;
$L__BB0_87:
	.pragma "nounroll";
	mul.wide.u32 	%rd94, %r299, 4;
	mov.u64 	%rd95, __cudart_i2opi_f;
	add.s64 	%rd96, %rd95, %rd94;
	ld.global.nc.u32 	%r223, [%rd96];
	shl.b32 	%r224, %r36, 8;
	or.b32  	%r225, %r224, -2147483648;
	mad.wide.u32 	%rd97, %r223, %r225, %rd136;
	shr.u64 	%rd136, %rd97, 32;
	add.s64 	%rd98, %rd5, %rd94;
	st.local.u32 	[%rd98], %rd97;
	add.s32 	%r299, %r299, 1;
	setp.ne.s32 	%p204, %r299, 6;
	@%p204 bra 	$L__BB0_87;
	shr.u32 	%r226, %r36, 23;
	st.local.u32 	[%rd5+24], %rd136;
	and.b32  	%r39, %r226, 31;
	and.b32  	%r227, %r226, 224;
	add.s32 	%r228, %r227, -128;
	shr.u32 	%r229, %r228, 5;
	mul.wide.u32 	%rd99, %r229, 4;
	sub.s64 	%rd20, %rd5, %rd99;
	ld.local.u32 	%r300, [%rd20+24];
	ld.local.u32 	%r301, [%rd20+20];
	setp.eq.s32 	%p205, %r39, 0;
	@%p205 bra 	$L__BB0_90;
	shf.l.wrap.b32 	%r300, %r301, %r300, %r39;
	ld.local.u32 	%r230, [%rd20+16];
	shf.l.wrap.b32 	%r301, %r230, %r301, %r39;
$L__BB0_90:
	shr.u32 	%r231, %r300, 30;
	shf.l.wrap.b32 	%r232, %r301, %r300, 2;
	shl.b32 	%r233, %r301, 2;
	shr.u32 	%r234, %r232, 31;
	add.s32 	%r235, %r234, %r231;
	neg.s32 	%r236, %r235;
	setp.lt.s32 	%p206, %r36, 0;
	selp.b32 	%r302, %r236, %r235, %p206;
	xor.b32  	%r237, %r232, %r36;
	shr.s32 	%r238, %r232, 31;
	xor.b32  	%r239, %r238, %r232;
	xor.b32  	%r240, %r238, %r233;
	cvt.u64.u32 	%rd100, %r239;
	shl.b64 	%rd101, %rd100, 32;
	cvt.u64.u32 	%rd102, %r240;
	or.b64  	%rd103, %rd101, %rd102;
	cvt.rn.f64.s64 	%fd7, %rd103;
	mul.f64 	%fd8, %fd7, 0d3BF921FB54442D19;
	cvt.rn.f32.f64 	%f645, %fd8;
	neg.f32 	%f646, %f645;
	setp.lt.s32 	%p207, %r237, 0;
	selp.f32 	%f708, %f646, %f645, %p207;
$L__BB0_91:
	mul.f32 	%f648, %f708, %f708;
	fma.rn.f32 	%f649, %f648, 0f3C190000, 0f3B560000;
	fma.rn.f32 	%f650, %f649, %f648, 0f3CC70000;
	fma.rn.f32 	%f651, %f650, %f648, 0f3D5B0000;
	fma.rn.f32 	%f652, %f651, %f648, 0f3E089438;
	fma.rn.f32 	%f653, %f652, %f648, 0f3EAAAA88;
	mul.rn.f32 	%f654, %f648, %f708;
	fma.rn.f32 	%f655, %f653, %f654, %f708;
	abs.f32 	%f656, %f708;
	setp.eq.f32 	%p208, %f656, 0f3A00B43C;
	selp.f32 	%f657, %f708, %f655, %p208;
	and.b32  	%r242, %r302, 1;
	setp.eq.b32 	%p209, %r242, 1;
	neg.f32 	%f658, %f657;
	rcp.approx.ftz.f32 	%f659, %f658;
	selp.f32 	%f709, %f659, %f657, %p209;
	bra.uni 	$L__BB0_101;
$L__BB0_92:
	abs.f32 	%f599, %f3;
	mov.f32 	%f600, 0f3FB8AA3B;
	mul.rn.f32 	%f601, %f599, %f600;
	cvt.rzi.f32.f32 	%f602, %f601;
	abs.f32 	%f603, %f602;
	setp.gt.f32 	%p199, %f603, 0f42FC0000;
	mov.f32 	%f604, 0f42FC0000;
	copysign.f32 	%f605, %f602, %f604;
	selp.f32 	%f606, %f605, %f602, %p199;
	fma.rn.f32 	%f607, %f606, 0fBF317218, %f599;
	fma.rn.f32 	%f608, %f606, 0f3102E308, %f607;
	mul.f32 	%f609, %f608, 0f3FB8AA3B;
	add.f32 	%f610, %f606, 0f4B40007D;
	mov.b32 	%r218, %f610;
	shl.b32 	%r219, %r218, 23;
	mov.b32 	%f611, %r219;
	ex2.approx.ftz.f32 	%f612, %f609;
	mul.f32 	%f613, %f612, %f611;
	mov.f32 	%f614, 0f3E000000;
	div.approx.ftz.f32 	%f615, %f614, %f613;
	fma.rn.f32 	%f709, %f613, 0f40000000, %f615;
	bra.uni 	$L__BB0_101;
$L__BB0_93:
	abs.f32 	%f585, %f3;
	mul.f32 	%f586, %f585, 0f4038AA3B;
	ex2.approx.ftz.f32 	%f587, %f586;
	add.f32 	%f588, %f587, 0f3F800000;
	rcp.approx.ftz.f32 	%f589, %f588;
	fma.rn.f32 	%f590, %f589, 0fC0000000, 0f3F800000;
	setp.ge.f32 	%p197, %f585, 0f41102CB4;
	selp.f32 	%f591, 0f3F800000, %f590, %p197;
	copysign.f32 	%f592, %f3, %f591;
	mul.f32 	%f593, %f3, %f3;
	fma.rn.f32 	%f594, %f593, 0f3C80F082, 0fBD563CAE;
	fma.rn.f32 	%f595, %f594, %f593, 0f3E085941;
	fma.rn.f32 	%f596, %f595, %f593, 0fBEAAA9ED;
	fma.rn.f32 	%f597, %f596, %f593, 0f00000000;
	fma.rn.f32 	%f598, %f597, %f3, %f3;
	setp.ge.f32 	%p198, %f585, 0f3F19999A;
	selp.f32 	%f709, %f592, %f598, %p198;
	bra.uni 	$L__BB0_101;
$L__BB0_94:
	setp.lt.f32 	%p194, %f3, 0f00800000;
	mul.f32 	%f554, %f3, 0f4B000000;
	selp.f32 	%f555, %f554, %f3, %p194;
	selp.f32 	%f556, 0fC1B80000, 0f00000000, %p194;
	mov.b32 	%r212, %f555;
	add.s32 	%r213, %r212, -1059760811;
	and.b32  	%r214, %r213, -8388608;
	sub.s32 	%r215, %r212, %r214;
	mov.b32 	%f557, %r215;
	cvt.rn.f32.s32 	%f558, %r214;
	fma.rn.f32 	%f559, %f558, 0f34000000, %f556;
	add.f32 	%f560, %f557, 0fBF800000;
	fma.rn.f32 	%f561, %f560, 0fBE055027, 0f3E1039F6;
	fma.rn.f32 	%f562, %f561, %f560, 0fBDF8CDCC;
	fma.rn.f32 	%f563, %f562, %f560, 0f3E0F2955;
	fma.rn.f32 	%f564, %f563, %f560, 0fBE2AD8B9;
	fma.rn.f32 	%f565, %f564, %f560, 0f3E4CED0B;
	fma.rn.f32 	%f566, %f565, %f560, 0fBE7FFF22;
	fma.rn.f32 	%f567, %f566, %f560, 0f3EAAAA78;
	fma.rn.f32 	%f568, %f567, %f560, 0fBF000000;
	mul.f32 	%f569, %f560, %f568;
	fma.rn.f32 	%f570, %f569, %f560, %f560;
	fma.rn.f32 	%f571, %f559, 0f3F317218, %f570;
	setp.gt.u32 	%p195, %r212, 2139095039;
	fma.rn.f32 	%f572, %f555, 0f7F800000, 0f7F800000;
	selp.f32 	%f573, %f572, %f571, %p195;
	setp.eq.f32 	%p196, %f555, 0f00000000;
	selp.f32 	%f709, 0fFF800000, %f573, %p196;
	bra.uni 	$L__BB0_101;
$L__BB0_95:
	abs.f32 	%f533, %f3;
	fma.rn.f32 	%f534, %f533, 0fBF000000, 0f3F000000;
	rsqrt.approx.ftz.f32 	%f535, %f534;
	mul.f32 	%f536, %f534, %f535;
	mul.f32 	%f537, %f535, 0fBF000000;
	fma.rn.f32 	%f538, %f536, %f537, 0f3F000000;
	fma.rn.f32 	%f539, %f536, %f538, %f536;
	setp.eq.f32 	%p190, %f533, 0f3F800000;
	selp.f32 	%f540, 0f00000000, %f539, %p190;
	setp.gt.f32 	%p191, %f533, 0f3F0F5C29;
	selp.f32 	%f541, %f540, %f533, %p191;
	mul.f32 	%f542, %f541, %f541;
	fma.rn.f32 	%f543, %f542, 0f3D4DD2F7, 0f3C99CA97;
	fma.rn.f32 	%f544, %f543, %f542, 0f3D3F90E8;
	fma.rn.f32 	%f545, %f544, %f542, 0f3D993CCF;
	fma.rn.f32 	%f546, %f545, %f542, 0f3E2AAC04;
	mul.f32 	%f547, %f542, %f546;
	fma.rn.f32 	%f548, %f547, %f541, %f541;
	mul.f32 	%f549, %f548, 0fC0000000;
	fma.rn.f32 	%f550, 0f3F6EE581, 0f3FD774EB, %f549;
	selp.f32 	%f551, %f550, %f548, %p191;
	setp.num.f32 	%p192, %f551, %f551;
	copysign.f32 	%f552, %f3, %f551;
	selp.f32 	%f709, %f552, %f551, %p192;
	bra.uni 	$L__BB0_101;
$L__BB0_96:
	abs.f32 	%f493, %f3;
	setp.gt.f32 	%p185, %f493, 0f3F800000;
	rcp.approx.ftz.f32 	%f494, %f493;
	selp.f32 	%f495, %f494, %f493, %p185;
	mul.f32 	%f496, %f495, %f495;
	fma.rn.f32 	%f497, %f496, 0f3B2090AA, 0fBC6BE14F;
	fma.rn.f32 	%f498, %f497, %f496, 0f3D23397E;
	fma.rn.f32 	%f499, %f498, %f496, 0fBD948A7A;
	fma.rn.f32 	%f500, %f499, %f496, 0f3DD76B21;
	fma.rn.f32 	%f501, %f500, %f496, 0fBE111E88;
	fma.rn.f32 	%f502, %f501, %f496, 0f3E4CAF60;
	fma.rn.f32 	%f503, %f502, %f496, 0fBEAAAA27;
	mul.f32 	%f504, %f496, %f503;
	fma.rn.f32 	%f505, %f504, %f495, %f495;
	neg.f32 	%f506, %f505;
	fma.rn.f32 	%f507, 0f3F6EE581, 0f3FD774EB, %f506;
	selp.f32 	%f508, %f507, %f505, %p185;
	setp.num.f32 	%p186, %f493, %f493;
	copysign.f32 	%f509, %f3, %f508;
	selp.f32 	%f709, %f509, %f508, %p186;
	bra.uni 	$L__BB0_101;
$L__BB0_97:
	setp.eq.f32 	%p181, %f3, 0f00000000;
	mov.f32 	%f709, 0fCE6E6B28;
	@%p181 bra 	$L__BB0_101;
	abs.f32 	%f472, %f3;
	setp.lt.f32 	%p182, %f472, 0f00800000;
	mul.f32 	%f473, %f472, 0f4B000000;
	selp.f32 	%f474, %f473, %f472, %p182;
	selp.f32 	%f475, 0fC1B80000, 0f00000000, %p182;
	mov.b32 	%r208, %f474;
	add.s32 	%r209, %r208, -1059760811;
	and.b32  	%r210, %r209, -8388608;
	sub.s32 	%r211, %r208, %r210;
	mov.b32 	%f476, %r211;
	cvt.rn.f32.s32 	%f477, %r210;
	fma.rn.f32 	%f478, %f477, 0f34000000, %f475;
	add.f32 	%f479, %f476, 0fBF800000;
	fma.rn.f32 	%f480, %f479, 0fBE055027, 0f3E1039F6;
	fma.rn.f32 	%f481, %f480, %f479, 0fBDF8CDCC;
	fma.rn.f32 	%f482, %f481, %f479, 0f3E0F2955;
	fma.rn.f32 	%f483, %f482, %f479, 0fBE2AD8B9;
	fma.rn.f32 	%f484, %f483, %f479, 0f3E4CED0B;
	fma.rn.f32 	%f485, %f484, %f479, 0fBE7FFF22;
	fma.rn.f32 	%f486, %f485, %f479, 0f3EAAAA78;
	fma.rn.f32 	%f487, %f486, %f479, 0fBF000000;
	mul.f32 	%f488, %f479, %f487;
	fma.rn.f32 	%f489, %f488, %f479, %f479;
	fma.rn.f32 	%f490, %f478, 0f3F317218, %f489;
	setp.gt.u32 	%p183, %r208, 2139095039;
	fma.rn.f32 	%f491, %f474, 0f7F800000, 0f7F800000;
	selp.f32 	%f492, %f491, %f490, %p183;
	setp.eq.f32 	%p184, %f474, 0f00000000;
	selp.f32 	%f709, 0fFF800000, %f492, %p184;
	bra.uni 	$L__BB0_101;
$L__BB0_99:
	abs.f32 	%f709, %f3;
	bra.uni 	$L__BB0_101;
$L__BB0_100:
	sqrt.rn.f32 	%f709, %f3;
$L__BB0_101:
	st.local.f32 	[%rd11+-4], %f709;
	bra.uni 	$L__BB0_198;
$L__BB0_102:
	mul.wide.s32 	%rd61, %r315, 4;
	add.s64 	%rd21, %rd8, %rd61;
	ld.local.f32 	%f43, [%rd21+-4];
	ld.local.f32 	%f44, [%rd21+-8];
	setp.gt.s32 	%p15, %r5, 12;
	@%p15 bra 	$L__BB0_127;
	setp.gt.s32 	%p31, %r5, 6;
	@%p31 bra 	$L__BB0_113;
	setp.gt.s32 	%p39, %r5, 3;
	@%p39 bra 	$L__BB0_109;
	setp.eq.s32 	%p43, %r5, 1;
	@%p43 bra 	$L__BB0_146;
	setp.eq.s32 	%p44, %r5, 2;
	@%p44 bra 	$L__BB0_147;
	setp.eq.s32 	%p45, %r5, 3;
	@%p45 bra 	$L__BB0_108;
	bra.uni 	$L__BB0_197;
$L__BB0_108:
	mul.f32 	%f713, %f43, %f44;
	bra.uni 	$L__BB0_197;
$L__BB0_109:
	setp.eq.s32 	%p40, %r5, 4;
	@%p40 bra 	$L__BB0_148;
	setp.eq.s32 	%p41, %r5, 5;
	@%p41 bra 	$L__BB0_149;
	setp.eq.s32 	%p42, %r5, 6;
	@%p42 bra 	$L__BB0_112;
	bra.uni 	$L__BB0_197;
$L__BB0_112:
	setp.le.f32 	%p112, %f43, %f44;
	selp.f32 	%f713, %f43, %f44, %p112;
	bra.uni 	$L__BB0_197;
$L__BB0_113:
	setp.gt.s32 	%p32, %r5, 9;
	@%p32 bra 	$L__BB0_121;
	setp.eq.s32 	%p36, %r5, 7;
	@%p36 bra 	$L__BB0_157;
	setp.eq.s32 	%p37, %r5, 8;
	@%p37 bra 	$L__BB0_158;
	setp.eq.s32 	%p38, %r5, 9;
	@%p38 bra 	$L__BB0_117;
	bra.uni 	$L__BB0_197;
$L__BB0_117:
	setp.eq.f32 	%p85, %f43, 0f00000000;
	setp.eq.f32 	%p86, %f44, 0f00000000;
	and.pred  	%p87, %p85, %p86;
	@%p87 bra 	$L__BB0_197;
	abs.f32 	%f59, %f43;
	mul.f32 	%f294, %f44, 0f3F000000;
	cvt.rzi.f32.f32 	%f295, %f294;
	add.f32 	%f296, %f295, %f295;
	sub.f32 	%f297, %f44, %f296;
	abs.f32 	%f60, %f297;
	abs.f32 	%f61, %f59;
	setp.lt.f32 	%p89, %f61, 0f00800000;
	mul.f32 	%f298, %f61, 0f4B800000;
	selp.f32 	%f299, %f298, %f61, %p89;
	selp.f32 	%f300, 0fC1C00000, 0f00000000, %p89;
	mov.b32 	%r176, %f299;
	add.s32 	%r177, %r176, -1060439283;
	and.b32  	%r178, %r177, -8388608;
	sub.s32 	%r179, %r176, %r178;
	mov.b32 	%f301, %r179;
	cvt.rn.f32.s32 	%f302, %r178;
	fma.rn.f32 	%f303, %f302, 0f34000000, %f300;
	add.f32 	%f304, %f301, 0fBF800000;
	add.f32 	%f305, %f301, 0f3F800000;
	rcp.approx.ftz.f32 	%f306, %f305;
	add.f32 	%f307, %f304, %f304;
	mul.f32 	%f308, %f307, %f306;
	mul.f32 	%f309, %f308, %f308;
	sub.f32 	%f310, %f304, %f308;
	add.f32 	%f311, %f310, %f310;
	neg.f32 	%f312, %f308;
	fma.rn.f32 	%f313, %f312, %f304, %f311;
	mul.rn.f32 	%f314, %f306, %f313;
	fma.rn.f32 	%f315, %f309, 0f3A2C32E4, 0f3B52E7DB;
	fma.rn.f32 	%f316, %f315, %f309, 0f3C93BB73;
	fma.rn.f32 	%f317, %f316, %f309, 0f3DF6384F;
	mul.rn.f32 	%f318, %f317, %f309;
	fma.rn.f32 	%f319, %f308, 0f3FB8AA3B, %f303;
	sub.f32 	%f320, %f303, %f319;
	fma.rn.f32 	%f321, %f308, 0f3FB8AA3B, %f320;
	fma.rn.f32 	%f322, %f314, 0f3FB8AA3B, %f321;
	fma.rn.f32 	%f323, %f308, 0f32A55E34, %f322;
	mul.f32 	%f324, %f318, 0f40400000;
	fma.rn.f32 	%f325, %f324, %f314, %f323;
	fma.rn.f32 	%f326, %f318, %f308, %f325;
	add.rn.f32 	%f327, %f319, %f326;
	neg.f32 	%f328, %f319;
	add.rn.f32 	%f329, %f327, %f328;
	neg.f32 	%f330, %f329;
	add.rn.f32 	%f331, %f326, %f330;
	mul.rn.f32 	%f332, %f327, %f44;
	neg.f32 	%f333, %f332;
	fma.rn.f32 	%f334, %f327, %f44, %f333;
	fma.rn.f32 	%f335, %f331, %f44, %f334;
	cvt.rni.f32.f32 	%f336, %f332;
	sub.f32 	%f337, %f332, %f336;
	add.f32 	%f338, %f337, %f335;
	fma.rn.f32 	%f339, %f338, 0f391FCB8E, 0f3AAF85ED;
	fma.rn.f32 	%f340, %f339, %f338, 0f3C1D9856;
	fma.rn.f32 	%f341, %f340, %f338, 0f3D6357BB;
	fma.rn.f32 	%f342, %f341, %f338, 0f3E75FDEC;
	fma.rn.f32 	%f343, %f342, %f338, 0f3F317218;
	fma.rn.f32 	%f344, %f343, %f338, 0f3F800000;
	cvt.rzi.s32.f32 	%r180, %f336;
	setp.gt.f32 	%p90, %f336, 0f00000000;
	selp.b32 	%r181, 0, -2097152000, %p90;
	add.s32 	%r182, %r181, 2130706432;
	mov.b32 	%f345, %r182;
	mul.f32 	%f346, %f344, %f345;
	shl.b32 	%r183, %r180, 23;
	sub.s32 	%r184, %r183, %r181;
	mov.b32 	%f347, %r184;
	mul.f32 	%f348, %f346, %f347;
	abs.f32 	%f349, %f332;
	setp.gt.f32 	%p91, %f349, 0f43180000;
	setp.lt.f32 	%p92, %f332, 0f00000000;
	selp.f32 	%f350, 0f00000000, 0f7F800000, %p92;
	selp.f32 	%f62, %f350, %f348, %p91;
	setp.eq.f32 	%p93, %f59, 0f3F800000;
	or.pred  	%p94, %p93, %p86;
	mov.f32 	%f713, 0f3F800000;
	@%p94 bra 	$L__BB0_197;
	setp.num.f32 	%p95, %f61, %f61;
	abs.f32 	%f351, %f44;
	setp.num.f32 	%p96, %f351, %f351;
	and.pred  	%p97, %p95, %p96;
	@%p97 bra 	$L__BB0_159;
	add.rn.f32 	%f713, %f59, %f44;
	bra.uni 	$L__BB0_197;
$L__BB0_121:
	setp.eq.s32 	%p33, %r5, 10;
	@%p33 bra 	$L__BB0_164;
	setp.eq.s32 	%p34, %r5, 11;
	@%p34 bra 	$L__BB0_173;
	setp.eq.s32 	%p35, %r5, 12;
	@%p35 bra 	$L__BB0_124;
	bra.uni 	$L__BB0_197;
$L__BB0_124:
	mul.f32 	%f235, %f43, 0f3F22F983;
	cvt.rni.s32.f32 	%r314, %f235;
	cvt.rn.f32.s32 	%f236, %r314;
	fma.rn.f32 	%f237, %f236, 0fBFC90FDA, %f43;
	fma.rn.f32 	%f238, %f236, 0fB3A22168, %f237;
	fma.rn.f32 	%f712, %f236, 0fA7C234C5, %f238;
	abs.f32 	%f80, %f43;
	setp.ltu.f32 	%p61, %f80, 0f47CE4780;
	@%p61 bra 	$L__BB0_187;
	setp.neu.f32 	%p62, %f80, 0f7F800000;
	@%p62 bra 	$L__BB0_182;
	mov.f32 	%f241, 0f00000000;
	mul.rn.f32 	%f712, %f43, %f241;
	mov.b32 	%r314, 0;
	bra.uni 	$L__BB0_187;
$L__BB0_127:
	setp.gt.s32 	%p16, %r5, 18;
	@%p16 bra 	$L__BB0_137;
	setp.gt.s32 	%p24, %r5, 15;
	@%p24 bra 	$L__BB0_133;
	setp.eq.s32 	%p28, %r5, 13;
	@%p28 bra 	$L__BB0_188;
	setp.eq.s32 	%p29, %r5, 14;
	@%p29 bra 	$L__BB0_189;
	setp.eq.s32 	%p30, %r5, 15;
	@%p30 bra 	$L__BB0_132;
	bra.uni 	$L__BB0_197;
$L__BB0_132:
	abs.f32 	%f179, %f43;
	mul.f32 	%f180, %f179, 0f4038AA3B;
	ex2.approx.ftz.f32 	%f181, %f180;
	add.f32 	%f182, %f181, 0f3F800000;
	rcp.approx.ftz.f32 	%f183, %f182;
	fma.rn.f32 	%f184, %f183, 0fC0000000, 0f3F800000;
	setp.ge.f32 	%p56, %f179, 0f41102CB4;
	selp.f32 	%f185, 0f3F800000, %f184, %p56;
	copysign.f32 	%f186, %f43, %f185;
	mul.f32 	%f187, %f43, %f43;
	fma.rn.f32 	%f188, %f187, 0f3C80F082, 0fBD563CAE;
	fma.rn.f32 	%f189, %f188, %f187, 0f3E085941;
	fma.rn.f32 	%f190, %f189, %f187, 0fBEAAA9ED;
	fma.rn.f32 	%f191, %f190, %f187, 0f00000000;
	fma.rn.f32 	%f192, %f191, %f43, %f43;
	setp.ge.f32 	%p57, %f179, 0f3F19999A;
	selp.f32 	%f713, %f186, %f192, %p57;
	bra.uni 	$L__BB0_197;
$L__BB0_133:
	setp.eq.s32 	%p25, %r5, 16;
	@%p25 bra 	$L__BB0_190;
	setp.eq.s32 	%p26, %r5, 17;
	@%p26 bra 	$L__BB0_191;
	setp.eq.s32 	%p27, %r5, 18;
	@%p27 bra 	$L__BB0_136;
	bra.uni 	$L__BB0_197;
$L__BB0_136:
	setp.eq.f32 	%p52, %f43, 0f00000000;
	rcp.rn.f32 	%f147, %f43;
	selp.f32 	%f713, 0f7FC00000, %f147, %p52;
	bra.uni 	$L__BB0_197;
$L__BB0_137:
	setp.gt.s32 	%p17, %r5, 21;
	@%p17 bra 	$L__BB0_142;
	setp.eq.s32 	%p21, %r5, 19;
	@%p21 bra 	$L__BB0_192;
	setp.eq.s32 	%p22, %r5, 20;
	@%p22 bra 	$L__BB0_193;
	setp.eq.s32 	%p23, %r5, 21;
	@%p23 bra 	$L__BB0_141;
	bra.uni 	$L__BB0_197;
$L__BB0_141:
	abs.f32 	%f424, %f43;
	setp.gt.f32 	%p134, %f424, 0f3F800000;
	rcp.approx.ftz.f32 	%f425, %f424;
	selp.f32 	%f426, %f425, %f424, %p134;
	mul.f32 	%f427, %f426, %f426;
	fma.rn.f32 	%f428, %f427, 0f3B2090AA, 0fBC6BE14F;
	fma.rn.f32 	%f429, %f428, %f427, 0f3D23397E;
	fma.rn.f32 	%f430, %f429, %f427, 0fBD948A7A;
	fma.rn.f32 	%f431, %f430, %f427, 0f3DD76B21;
	fma.rn.f32 	%f432, %f431, %f427, 0fBE111E88;
	fma.rn.f32 	%f433, %f432, %f427, 0f3E4CAF60;
	fma.rn.f32 	%f434, %f433, %f427, 0fBEAAAA27;
	mul.f32 	%f435, %f427, %f434;
	fma.rn.f32 	%f436, %f435, %f426, %f426;
	neg.f32 	%f437, %f436;
	fma.rn.f32 	%f438, 0f3F6EE581, 0f3FD774EB, %f437;
	selp.f32 	%f439, %f438, %f436, %p134;
	setp.num.f32 	%p135, %f424, %f424;
	copysign.f32 	%f440, %f43, %f439;
	selp.f32 	%f713, %f440, %f439, %p135;
	bra.uni 	$L__BB0_197;
$L__BB0_142:
	setp.eq.s32 	%p18, %r5, 22;
	@%p18 bra 	$L__BB0_194;
	setp.eq.s32 	%p19, %r5, 23;
	@%p19 bra 	$L__BB0_196;
	setp.eq.s32 	%p20, %r5, 24;
	@%p20 bra 	$L__BB0_145;
	bra.uni 	$L__BB0_197;
$L__BB0_145:
	abs.f32 	%f713, %f43;
	bra.uni 	$L__BB0_197;
$L__BB0_146:
	add.f32 	%f713, %f43, %f44;
	bra.uni 	$L__BB0_197;
$L__BB0_147:
	sub.f32 	%f713, %f43, %f44;
	bra.uni 	$L__BB0_197;
$L__BB0_148:
	div.rn.f32 	%f713, %f43, %f44;
	bra.uni 	$L__BB0_197;
$L__BB0_149:
	mul.f32 	%f361, %f44, 0f3F000000;
	cvt.rzi.f32.f32 	%f362, %f361;
	add.f32 	%f363, %f362, %f362;
	sub.f32 	%f364, %f44, %f363;
	abs.f32 	%f49, %f364;
	abs.f32 	%f50, %f43;
	setp.lt.f32 	%p113, %f50, 0f00800000;
	mul.f32 	%f365, %f50, 0f4B800000;
	selp.f32 	%f366, %f365, %f50, %p113;
	selp.f32 	%f367, 0fC1C00000, 0f00000000, %p113;
	mov.b32 	%r190, %f366;
	add.s32 	%r191, %r190, -1060439283;
	and.b32  	%r192, %r191, -8388608;
	sub.s32 	%r193, %r190, %r192;
	mov.b32 	%f368, %r193;
	cvt.rn.f32.s32 	%f369, %r192;
	fma.rn.f32 	%f370, %f369, 0f34000000, %f367;
	add.f32 	%f371, %f368, 0fBF800000;
	add.f32 	%f372, %f368, 0f3F800000;
	rcp.approx.ftz.f32 	%f373, %f372;
	add.f32 	%f374, %f371, %f371;
	mul.f32 	%f375, %f374, %f373;
	mul.f32 	%f376, %f375, %f375;
	sub.f32 	%f377, %f371, %f375;
	add.f32 	%f378, %f377, %f377;
	neg.f32 	%f379, %f375;
	fma.rn.f32 	%f380, %f379, %f371, %f378;
	mul.rn.f32 	%f381, %f373, %f380;
	fma.rn.f32 	%f382, %f376, 0f3A2C32E4, 0f3B52E7DB;
	fma.rn.f32 	%f383, %f382, %f376, 0f3C93BB73;
	fma.rn.f32 	%f384, %f383, %f376, 0f3DF6384F;
	mul.rn.f32 	%f385, %f384, %f376;
	fma.rn.f32 	%f386, %f375, 0f3FB8AA3B, %f370;
	sub.f32 	%f387, %f370, %f386;
	fma.rn.f32 	%f388, %f375, 0f3FB8AA3B, %f387;
	fma.rn.f32 	%f389, %f381, 0f3FB8AA3B, %f388;
	fma.rn.f32 	%f390, %f375, 0f32A55E34, %f389;
	mul.f32 	%f391, %f385, 0f40400000;
	fma.rn.f32 	%f392, %f391, %f381, %f390;
	fma.rn.f32 	%f393, %f385, %f375, %f392;
	add.rn.f32 	%f394, %f386, %f393;
	neg.f32 	%f395, %f386;
	add.rn.f32 	%f396, %f394, %f395;
	neg.f32 	%f397, %f396;
	add.rn.f32 	%f398, %f393, %f397;
	mul.rn.f32 	%f399, %f394, %f44;
	neg.f32 	%f400, %f399;
	fma.rn.f32 	%f401, %f394, %f44, %f400;
	fma.rn.f32 	%f402, %f398, %f44, %f401;
	cvt.rni.f32.f32 	%f403, %f399;
	sub.f32 	%f404, %f399, %f403;
	add.f32 	%f405, %f404, %f402;
	fma.rn.f32 	%f406, %f405, 0f391FCB8E, 0f3AAF85ED;
	fma.rn.f32 	%f407, %f406, %f405, 0f3C1D9856;
	fma.rn.f32 	%f408, %f407, %f405, 0f3D6357BB;
	fma.rn.f32 	%f409, %f408, %f405, 0f3E75FDEC;
	fma.rn.f32 	%f410, %f409, %f405, 0f3F317218;
	fma.rn.f32 	%f411, %f410, %f405, 0f3F800000;
	cvt.rzi.s32.f32 	%r194, %f403;
	setp.gt.f32 	%p114, %f403, 0f00000000;
	selp.b32 	%r195, 0, -2097152000, %p114;
	add.s32 	%r196, %r195, 2130706432;
	mov.b32 	%f412, %r196;
	mul.f32 	%f413, %f411, %f412;
	shl.b32 	%r197, %r194, 23;
	sub.s32 	%r198, %r197, %r195;
	mov.b32 	%f414, %r198;
	mul.f32 	%f415, %f413, %f414;
	abs.f32 	%f416, %f399;
	setp.gt.f32 	%p115, %f416, 0f43180000;
	setp.lt.f32 	%p116, %f399, 0f00000000;
	selp.f32 	%f417, 0f00000000, 0f7F800000, %p116;
	selp.f32 	%f51, %f417, %f415, %p115;
	setp.eq.f32 	%p117, %f43, 0f3F800000;
	setp.eq.f32 	%p118, %f44, 0f00000000;
	or.pred  	%p119, %p117, %p118;
	mov.f32 	%f713, 0f3F800000;
	@%p119 bra 	$L__BB0_197;
	setp.num.f32 	%p120, %f50, %f50;
	abs.f32 	%f418, %f44;
	setp.num.f32 	%p121, %f418, %f418;
	and.pred  	%p122, %p120, %p121;
	@%p122 bra 	$L__BB0_152;
	add.rn.f32 	%f713, %f43, %f44;
	bra.uni 	$L__BB0_197;
$L__BB0_152:
	setp.neu.f32 	%p123, %f43, 0f00000000;
	setp.neu.f32 	%p124, %f50, 0f7F800000;
	and.pred  	%p125, %p123, %p124;
	@%p125 bra 	$L__BB0_154;
	setp.neu.f32 	%p132, %f49, 0f3F800000;
	add.f32 	%f423, %f43, %f43;
	mov.b32 	%r199, %f423;
	setp.lt.f32 	%p133, %f44, 0f00000000;
	xor.b32  	%r200, %r199, 2139095040;
	selp.b32 	%r201, %r200, %r199, %p133;
	and.b32  	%r202, %r201, 2147483647;
	selp.b32 	%r203, %r202, %r201, %p132;
	mov.b32 	%f713, %r203;
	bra.uni 	$L__BB0_197;
$L__BB0_154:
	setp.eq.f32 	%p126, %f43, 0fBF800000;
	setp.eq.f32 	%p127, %f418, 0f7F800000;
	and.pred  	%p128, %p126, %p127;
	@%p128 bra 	$L__BB0_197;
	setp.geu.f32 	%p129, %f43, 0f00000000;
	mov.f32 	%f713, %f51;
	@%p129 bra 	$L__BB0_197;
	setp.neu.f32 	%p130, %f49, 0f3F800000;
	neg.f32 	%f420, %f51;
	selp.f32 	%f421, %f51, %f420, %p130;
	cvt.rmi.f32.f32 	%f422, %f44;
	setp.neu.f32 	%p131, %f44, %f422;
	selp.f32 	%f713, 0f7FFFFFFF, %f421, %p131;
	bra.uni 	$L__BB0_197;
$L__BB0_157:
	setp.ge.f32 	%p111, %f43, %f44;
	selp.f32 	%f713, %f43, %f44, %p111;
	bra.uni 	$L__BB0_197;
$L__BB0_158:
	abs.f32 	%f357, %f44;
	setp.le.f32 	%p109, %f357, 0f3089705F;
	setp.lt.f32 	%p110, %f44, 0f00000000;
	selp.f32 	%f358, 0fB089705F, 0f3089705F, %p110;
	selp.f32 	%f359, %f358, %f44, %p109;
	div.rn.f32 	%f713, %f43, %f359;
	bra.uni 	$L__BB0_197;
$L__BB0_159:
	setp.neu.f32 	%p98, %f59, 0f00000000;
	setp.neu.f32 	%p99, %f61, 0f7F800000;
	and.pred  	%p100, %p98, %p99;
	@%p100 bra 	$L__BB0_161;
	setp.neu.f32 	%p107, %f60, 0f3F800000;
	add.f32 	%f356, %f59, %f59;
	mov.b32 	%r185, %f356;
	setp.lt.f32 	%p108, %f44, 0f00000000;
	xor.b32  	%r186, %r185, 2139095040;
	selp.b32 	%r187, %r186, %r185, %p108;
	and.b32  	%r188, %r187, 2147483647;
	selp.b32 	%r189, %r188, %r187, %p107;
	mov.b32 	%f713, %r189;
	bra.uni 	$L__BB0_197;
$L__BB0_161:
	setp.eq.f32 	%p101, %f59, 0fBF800000;
	setp.eq.f32 	%p102, %f351, 0f7F800000;
	and.pred  	%p103, %p101, %p102;
	@%p103 bra 	$L__BB0_197;
	setp.geu.f32 	%p104, %f59, 0f00000000;
	mov.f32 	%f713, %f62;
	@%p104 bra 	$L__BB0_197;
	setp.neu.f32 	%p105, %f60, 0f3F800000;
	neg.f32 	%f353, %f62;
	selp.f32 	%f354, %f62, %f353, %p105;
	cvt.rmi.f32.f32 	%f355, %f44;
	setp.neu.f32 	%p106, %f44, %f355;
	selp.f32 	%f713, 0f7FFFFFFF, %f354, %p106;
	bra.uni 	$L__BB0_197;
$L__BB0_164:
	mul.f32 	%f273, %f43, 0f3F22F983;
	cvt.rni.s32.f32 	%r306, %f273;
	cvt.rn.f32.s32 	%f274, %r306;
	fma.rn.f32 	%f275, %f274, 0fBFC90FDA, %f43;
	fma.rn.f32 	%f276, %f274, 0fB3A22168, %f275;
	fma.rn.f32 	%f710, %f274, 0fA7C234C5, %f276;
	abs.f32 	%f68, %f43;
	setp.ltu.f32 	%p77, %f68, 0f47CE4780;
	@%p77 bra 	$L__BB0_172;
	setp.neu.f32 	%p78, %f68, 0f7F800000;
	@%p78 bra 	$L__BB0_167;
	mov.f32 	%f279, 0f00000000;
	mul.rn.f32 	%f710, %f43, %f279;
	mov.b32 	%r306, 0;
	bra.uni 	$L__BB0_172;
$L__BB0_167:
	mov.b32 	%r49, %f43;
	mov.b64 	%rd137, 0;
	mov.b32 	%r303, 0;
$L__BB0_168:
	.pragma "nounroll";
	mul.wide.u32 	%rd82, %r303, 4;
	mov.u64 	%rd83, __cudart_i2opi_f;
	add.s64 	%rd84, %rd83, %rd82;
	ld.global.nc.u32 	%r155, [%rd84];
	shl.b32 	%r156, %r49, 8;
	or.b32  	%r157, %r156, -2147483648;
	mad.wide.u32 	%rd85, %r155, %r157, %rd137;
	shr.u64 	%rd137, %rd85, 32;
	add.s64 	%rd86, %rd4, %rd82;
	st.local.u32 	[%rd86], %rd85;
	add.s32 	%r303, %r303, 1;
	setp.ne.s32 	%p79, %r303, 6;
	@%p79 bra 	$L__BB0_168;
	shr.u32 	%r158, %r49, 23;
	st.local.u32 	[%rd4+24], %rd137;
	and.b32  	%r52, %r158, 31;
	and.b32  	%r159, %r158, 224;
	add.s32 	%r160, %r159, -128;
	shr.u32 	%r161, %r160, 5;
	mul.wide.u32 	%rd87, %r161, 4;
	sub.s64 	%rd24, %rd4, %rd87;
	ld.local.u32 	%r304, [%rd24+24];
	ld.local.u32 	%r305, [%rd24+20];
	setp.eq.s32 	%p80, %r52, 0;
	@%p80 bra 	$L__BB0_171;
	shf.l.wrap.b32 	%r304, %r305, %r304, %r52;
	ld.local.u32 	%r162, [%rd24+16];
	shf.l.wrap.b32 	%r305, %r162, %r305, %r52;
$L__BB0_171:
	shr.u32 	%r163, %r304, 30;
	shf.l.wrap.b32 	%r164, %r305, %r304, 2;
	shl.b32 	%r165, %r305, 2;
	shr.u32 	%r166, %r164, 31;
	add.s32 	%r167, %r166, %r163;
	neg.s32 	%r168, %r167;
	setp.lt.s32 	%p81, %r49, 0;
	selp.b32 	%r306, %r168, %r167, %p81;
	xor.b32  	%r169, %r164, %r49;
	shr.s32 	%r170, %r164, 31;
	xor.b32  	%r171, %r170, %r164;
	xor.b32  	%r172, %r170, %r165;
	cvt.u64.u32 	%rd88, %r171;
	shl.b64 	%rd89, %rd88, 32;
	cvt.u64.u32 	%rd90, %r172;
	or.b64  	%rd91, %rd89, %rd90;
	cvt.rn.f64.s64 	%fd5, %rd91;
	mul.f64 	%fd6, %fd5, 0d3BF921FB54442D19;
	cvt.rn.f32.f64 	%f277, %fd6;
	neg.f32 	%f278, %f277;
	setp.lt.s32 	%p82, %r169, 0;
	selp.f32 	%f710, %f278, %f277, %p82;
$L__BB0_172:
	mul.rn.f32 	%f280, %f710, %f710;
	and.b32  	%r174, %r306, 1;
	setp.eq.b32 	%p83, %r174, 1;
	selp.f32 	%f281, 0f3F800000, %f710, %p83;
	fma.rn.f32 	%f282, %f280, %f281, 0f00000000;
	fma.rn.f32 	%f283, %f280, 0f37CBAC00, 0fBAB607ED;
	selp.f32 	%f284, %f283, 0fB94D4153, %p83;
	selp.f32 	%f285, 0f3D2AAABB, 0f3C0885E4, %p83;
	fma.rn.f32 	%f286, %f284, %f280, %f285;
	selp.f32 	%f287, 0fBEFFFFFF, 0fBE2AAAA8, %p83;
	fma.rn.f32 	%f288, %f286, %f280, %f287;
	fma.rn.f32 	%f289, %f288, %f282, %f281;
	and.b32  	%r175, %r306, 2;
	setp.eq.s32 	%p84, %r175, 0;
	mov.f32 	%f290, 0f00000000;
	sub.f32 	%f291, %f290, %f289;
	selp.f32 	%f713, %f289, %f291, %p84;
	bra.uni 	$L__BB0_197;
$L__BB0_173:
	mul.f32 	%f254, %f43, 0f3F22F983;
	cvt.rni.s32.f32 	%r310, %f254;
	cvt.rn.f32.s32 	%f255, %r310;
	fma.rn.f32 	%f256, %f255, 0fBFC90FDA, %f43;
	fma.rn.f32 	%f257, %f255, 0fB3A22168, %f256;
	fma.rn.f32 	%f711, %f255, 0fA7C234C5, %f257;
	abs.f32 	%f74, %f43;
	setp.ltu.f32 	%p69, %f74, 0f47CE4780;
	@%p69 bra 	$L__BB0_181;
	setp.neu.f32 	%p70, %f74, 0f7F800000;
	@%p70 bra 	$L__BB0_176;
	mov.f32 	%f260, 0f00000000;
	mul.rn.f32 	%f711, %f43, %f260;
	mov.b32 	%r310, 0;
	bra.uni 	$L__BB0_181;
$L__BB0_176:
	mov.b32 	%r62, %f43;
	mov.b64 	%rd138, 0;
	mov.b32 	%r307, 0;
$L__BB0_177:
	.pragma "nounroll";
	mul.wide.u32 	%rd71, %r307, 4;
	mov.u64 	%rd72, __cudart_i2opi_f;
	add.s64 	%rd73, %rd72, %rd71;
	ld.global.nc.u32 	%r132, [%rd73];
	shl.b32 	%r133, %r62, 8;
	or.b32  	%r134, %r133, -2147483648;
	mad.wide.u32 	%rd74, %r132, %r134, %rd138;
	shr.u64 	%rd138, %rd74, 32;
	add.s64 	%rd75, %rd3, %rd71;
	st.local.u32 	[%rd75], %rd74;
	add.s32 	%r307, %r307, 1;
	setp.ne.s32 	%p71, %r307, 6;
	@%p71 bra 	$L__BB0_177;
	shr.u32 	%r135, %r62, 23;
	st.local.u32 	[%rd3+24], %rd138;
	and.b32  	%r65, %r135, 31;
	and.b32  	%r136, %r135, 224;
	add.s32 	%r137, %r136, -128;
	shr.u32 	%r138, %r137, 5;
	mul.wide.u32 	%rd76, %r138, 4;
	sub.s64 	%rd27, %rd3, %rd76;
	ld.local.u32 	%r308, [%rd27+24];
	ld.local.u32 	%r309, [%rd27+20];
	setp.eq.s32 	%p72, %r65, 0;
	@%p72 bra 	$L__BB0_180;
	shf.l.wrap.b32 	%r308, %r309, %r308, %r65;
	ld.local.u32 	%r139, [%rd27+16];
	shf.l.wrap.b32 	%r309, %r139, %r309, %r65;
$L__BB0_180:
	shr.u32 	%r140, %r308, 30;
	shf.l.wrap.b32 	%r141, %r309, %r308, 2;
	shl.b32 	%r142, %r309, 2;
	shr.u32 	%r143, %r141, 31;
	add.s32 	%r144, %r143, %r140;
	neg.s32 	%r145, %r144;
	setp.lt.s32 	%p73, %r62, 0;
	selp.b32 	%r310, %r145, %r144, %p73;
	xor.b32  	%r146, %r141, %r62;
	shr.s32 	%r147, %r141, 31;
	xor.b32  	%r148, %r147, %r141;
	xor.b32  	%r149, %r147, %r142;
	cvt.u64.u32 	%rd77, %r148;
	shl.b64 	%rd78, %rd77, 32;
	cvt.u64.u32 	%rd79, %r149;
	or.b64  	%rd80, %rd78, %rd79;
	cvt.rn.f64.s64 	%fd3, %rd80;
	mul.f64 	%fd4, %fd3, 0d3BF921FB54442D19;
	cvt.rn.f32.f64 	%f258, %fd4;
	neg.f32 	%f259, %f258;
	setp.lt.s32 	%p74, %r146, 0;
	selp.f32 	%f711, %f259, %f258, %p74;
$L__BB0_181:
	add.s32 	%r151, %r310, 1;
	mul.rn.f32 	%f261, %f711, %f711;
	and.b32  	%r152, %r310, 1;
	setp.eq.b32 	%p75, %r152, 1;
	selp.f32 	%f262, %f711, 0f3F800000, %p75;
	fma.rn.f32 	%f263, %f261, %f262, 0f00000000;
	fma.rn.f32 	%f264, %f261, 0f37CBAC00, 0fBAB607ED;
	selp.f32 	%f265, 0fB94D4153, %f264, %p75;
	selp.f32 	%f266, 0f3C0885E4, 0f3D2AAABB, %p75;
	fma.rn.f32 	%f267, %f265, %f261, %f266;
	selp.f32 	%f268, 0fBE2AAAA8, 0fBEFFFFFF, %p75;
	fma.rn.f32 	%f269, %f267, %f261, %f268;
	fma.rn.f32 	%f270, %f269, %f263, %f262;
	and.b32  	%r153, %r151, 2;
	setp.eq.s32 	%p76, %r153, 0;
	mov.f32 	%f271, 0f00000000;
	sub.f32 	%f272, %f271, %f270;
	selp.f32 	%f713, %f270, %f272, %p76;
	bra.uni 	$L__BB0_197;
$L__BB0_182:
	mov.b32 	%r75, %f43;
	mov.b64 	%rd141, 0;
	mov.b32 	%r311, 0;
	mov.u64 	%rd139, __cudart_i2opi_f;
	mov.u64 	%rd140, %rd2;
$L__BB0_183:
	.pragma "nounroll";
	ld.global.nc.u32 	%r111, [%rd139];
	shl.b32 	%r112, %r75, 8;
	or.b32  	%r113, %r112, -2147483648;
	mad.wide.u32 	%rd64, %r111, %r113, %rd141;
	shr.u64 	%rd141, %rd64, 32;
	st.local.u32 	[%rd140], %rd64;
	add.s32 	%r311, %r311, 1;
	add.s64 	%rd140, %rd140, 4;
	add.s64 	%rd139, %rd139, 4;
	setp.ne.s32 	%p63, %r311, 6;
	@%p63 bra 	$L__BB0_183;
	shr.u32 	%r114, %r75, 23;
	st.local.u32 	[%rd2+24], %rd141;
	and.b32  	%r78, %r114, 31;
	and.b32  	%r115, %r114, 224;
	add.s32 	%r116, %r115, -128;
	shr.u32 	%r117, %r116, 5;
	mul.wide.u32 	%rd65, %r117, 4;
	sub.s64 	%rd34, %rd2, %rd65;
	ld.local.u32 	%r312, [%rd34+24];
	ld.local.u32 	%r313, [%rd34+20];
	setp.eq.s32 	%p64, %r78, 0;
	@%p64 bra 	$L__BB0_186;
	shf.l.wrap.b32 	%r312, %r313, %r312, %r78;
	ld.local.u32 	%r118, [%rd34+16];
	shf.l.wrap.b32 	%r313, %r118, %r313, %r78;
$L__BB0_186:
	shr.u32 	%r119, %r312, 30;
	shf.l.wrap.b32 	%r120, %r313, %r312, 2;
	shl.b32 	%r121, %r313, 2;
	shr.u32 	%r122, %r120, 31;
	add.s32 	%r123, %r122, %r119;
	neg.s32 	%r124, %r123;
	setp.lt.s32 	%p65, %r75, 0;
	selp.b32 	%r314, %r124, %r123, %p65;
	xor.b32  	%r125, %r120, %r75;
	shr.s32 	%r126, %r120, 31;
	xor.b32  	%r127, %r126, %r120;
	xor.b32  	%r128, %r126, %r121;
	cvt.u64.u32 	%rd66, %r127;
	shl.b64 	%rd67, %rd66, 32;
	cvt.u64.u32 	%rd68, %r128;
	or.b64  	%rd69, %rd67, %rd68;
	cvt.rn.f64.s64 	%fd1, %rd69;
	mul.f64 	%fd2, %fd1, 0d3BF921FB54442D19;
	cvt.rn.f32.f64 	%f239, %fd2;
	neg.f32 	%f240, %f239;
	setp.lt.s32 	%p66, %r125, 0;
	selp.f32 	%f712, %f240, %f239, %p66;
$L__BB0_187:
	mul.f32 	%f242, %f712, %f712;
	fma.rn.f32 	%f243, %f242, 0f3C190000, 0f3B560000;
	fma.rn.f32 	%f244, %f243, %f242, 0f3CC70000;
	fma.rn.f32 	%f245, %f244, %f242, 0f3D5B0000;
	fma.rn.f32 	%f246, %f245, %f242, 0f3E089438;
	fma.rn.f32 	%f247, %f246, %f242, 0f3EAAAA88;
	mul.rn.f32 	%f248, %f242, %f712;
	fma.rn.f32 	%f249, %f247, %f248, %f712;
	abs.f32 	%f250, %f712;
	setp.eq.f32 	%p67, %f250, 0f3A00B43C;
	selp.f32 	%f251, %f712, %f249, %p67;
	and.b32  	%r130, %r314, 1;
	setp.eq.b32 	%p68, %r130, 1;
	neg.f32 	%f252, %f251;
	rcp.approx.ftz.f32 	%f253, %f252;
	selp.f32 	%f713, %f253, %f251, %p68;
	bra.uni 	$L__BB0_197;
$L__BB0_188:
	abs.f32 	%f210, %f43;
	mov.f32 	%f211, 0f3FB8AA3B;
	mul.rn.f32 	%f212, %f210, %f211;
	cvt.rzi.f32.f32 	%f213, %f212;
	abs.f32 	%f214, %f213;
	setp.gt.f32 	%p59, %f214, 0f42FC0000;
	mov.f32 	%f215, 0f42FC0000;
	copysign.f32 	%f216, %f213, %f215;
	selp.f32 	%f217, %f216, %f213, %p59;
	fma.rn.f32 	%f218, %f217, 0fBF317218, %f210;
	fma.rn.f32 	%f219, %f217, 0f3102E308, %f218;
	mul.f32 	%f220, %f219, 0f3FB8AA3B;
	add.f32 	%f221, %f217, 0f4B40007D;
	mov.b32 	%r108, %f221;
	shl.b32 	%r109, %r108, 23;
	mov.b32 	%f222, %r109;
	ex2.approx.ftz.f32 	%f223, %f220;
	mul.f32 	%f224, %f223, %f222;
	mov.f32 	%f225, 0fBE000000;
	div.approx.ftz.f32 	%f226, %f225, %f224;
	fma.rn.f32 	%f227, %f224, 0f40000000, %f226;
	mul.f32 	%f228, %f43, %f43;
	fma.rn.f32 	%f229, %f228, 0f363D0ADA, 0f394FFF49;
	fma.rn.f32 	%f230, %f229, %f228, 0f3C08889A;
	fma.rn.f32 	%f231, %f230, %f228, 0f3E2AAAAB;
	mul.f32 	%f232, %f228, %f231;
	fma.rn.f32 	%f233, %f232, %f43, %f43;
	setp.ge.f32 	%p60, %f210, 0f3F800000;
	copysign.f32 	%f234, %f43, %f227;
	selp.f32 	%f713, %f234, %f233, %p60;
	bra.uni 	$L__BB0_197;
$L__BB0_189:
	abs.f32 	%f193, %f43;
	mov.f32 	%f194, 0f3FB8AA3B;
	mul.rn.f32 	%f195, %f193, %f194;
	cvt.rzi.f32.f32 	%f196, %f195;
	abs.f32 	%f197, %f196;
	setp.gt.f32 	%p58, %f197, 0f42FC0000;
	mov.f32 	%f198, 0f42FC0000;
	copysign.f32 	%f199, %f196, %f198;
	selp.f32 	%f200, %f199, %f196, %p58;
	fma.rn.f32 	%f201, %f200, 0fBF317218, %f193;
	fma.rn.f32 	%f202, %f200, 0f3102E308, %f201;
	mul.f32 	%f203, %f202, 0f3FB8AA3B;
	add.f32 	%f204, %f200, 0f4B40007D;
	mov.b32 	%r106, %f204;
	shl.b32 	%r107, %r106, 23;
	mov.b32 	%f205, %r107;
	ex2.approx.ftz.f32 	%f206, %f203;
	mul.f32 	%f207, %f206, %f205;
	mov.f32 	%f208, 0f3E000000;
	div.approx.ftz.f32 	%f209, %f208, %f207;
	fma.rn.f32 	%f713, %f207, 0f40000000, %f209;
	bra.uni 	$L__BB0_197;
$L__BB0_190:
	fma.rn.f32 	%f168, %f43, 0f3BBB989D, 0f3F000000;
	cvt.sat.f32.f32 	%f169, %f168;
	mov.f32 	%f170, 0f4B400001;
	mov.f32 	%f171, 0f437C0000;
	fma.rm.f32 	%f172, %f169, %f171, %f170;
	add.f32 	%f173, %f172, 0fCB40007F;
	neg.f32 	%f174, %f173;
	fma.rn.f32 	%f175, %f43, 0f3FB8AA3B, %f174;
	fma.rn.f32 	%f176, %f43, 0f32A57060, %f175;
	mov.b32 	%r104, %f172;
	shl.b32 	%r105, %r104, 23;
	mov.b32 	%f177, %r105;
	ex2.approx.ftz.f32 	%f178, %f176;
	mul.f32 	%f713, %f178, %f177;
	bra.uni 	$L__BB0_197;
$L__BB0_191:
	setp.lt.f32 	%p53, %f43, 0f00800000;
	mul.f32 	%f148, %f43, 0f4B000000;
	selp.f32 	%f149, %f148, %f43, %p53;
	selp.f32 	%f150, 0fC1B80000, 0f00000000, %p53;
	mov.b32 	%r100, %f149;
	add.s32 	%r101, %r100, -1059760811;
	and.b32  	%r102, %r101, -8388608;
	sub.s32 	%r103, %r100, %r102;
	mov.b32 	%f151, %r103;
	cvt.rn.f32.s32 	%f152, %r102;
	fma.rn.f32 	%f153, %f152, 0f34000000, %f150;
	add.f32 	%f154, %f151, 0fBF800000;
	fma.rn.f32 	%f155, %f154, 0fBE055027, 0f3E1039F6;
	fma.rn.f32 	%f156, %f155, %f154, 0fBDF8CDCC;
	fma.rn.f32 	%f157, %f156, %f154, 0f3E0F2955;
	fma.rn.f32 	%f158, %f157, %f154, 0fBE2AD8B9;
	fma.rn.f32 	%f159, %f158, %f154, 0f3E4CED0B;
	fma.rn.f32 	%f160, %f159, %f154, 0fBE7FFF22;
	fma.rn.f32 	%f161, %f160, %f154, 0f3EAAAA78;
	fma.rn.f32 	%f162, %f161, %f154, 0fBF000000;
	mul.f32 	%f163, %f154, %f162;
	fma.rn.f32 	%f164, %f163, %f154, %f154;
	fma.rn.f32 	%f165, %f153, 0f3F317218, %f164;
	setp.gt.u32 	%p54, %r100, 2139095039;
	fma.rn.f32 	%f166, %f149, 0f7F800000, 0f7F800000;
	selp.f32 	%f167, %f166, %f165, %p54;
	setp.eq.f32 	%p55, %f149, 0f00000000;
	selp.f32 	%f713, 0fFF800000, %f167, %p55;
	bra.uni 	$L__BB0_197;
$L__BB0_192:
	abs.f32 	%f127, %f43;
	fma.rn.f32 	%f128, %f127, 0fBF000000, 0f3F000000;
	rsqrt.approx.ftz.f32 	%f129, %f128;
	mul.f32 	%f130, %f128, %f129;
	mul.f32 	%f131, %f129, 0fBF000000;
	fma.rn.f32 	%f132, %f130, %f131, 0f3F000000;
	fma.rn.f32 	%f133, %f130, %f132, %f130;
	setp.eq.f32 	%p49, %f127, 0f3F800000;
	selp.f32 	%f134, 0f00000000, %f133, %p49;
	setp.gt.f32 	%p50, %f127, 0f3F0F5C29;
	selp.f32 	%f135, %f134, %f127, %p50;
	mul.f32 	%f136, %f135, %f135;
	fma.rn.f32 	%f137, %f136, 0f3D4DD2F7, 0f3C99CA97;
	fma.rn.f32 	%f138, %f137, %f136, 0f3D3F90E8;
	fma.rn.f32 	%f139, %f138, %f136, 0f3D993CCF;
	fma.rn.f32 	%f140, %f139, %f136, 0f3E2AAC04;
	mul.f32 	%f141, %f136, %f140;
	fma.rn.f32 	%f142, %f141, %f135, %f135;
	mul.f32 	%f143, %f142, 0fC0000000;
	fma.rn.f32 	%f144, 0f3F6EE581, 0f3FD774EB, %f143;
	selp.f32 	%f145, %f144, %f142, %p50;
	setp.num.f32 	%p51, %f145, %f145;
	copysign.f32 	%f146, %f43, %f145;
	selp.f32 	%f713, %f146, %f145, %p51;
	bra.uni 	$L__BB0_197;
$L__BB0_193:
	abs.f32 	%f104, %f43;
	fma.rn.f32 	%f105, %f104, 0fBF000000, 0f3F000000;
	rsqrt.approx.ftz.f32 	%f106, %f105;
	mul.f32 	%f107, %f105, %f106;
	mul.f32 	%f108, %f106, 0fBF000000;
	fma.rn.f32 	%f109, %f107, %f108, 0f3F000000;
	fma.rn.f32 	%f110, %f107, %f109, %f107;
	setp.eq.f32 	%p46, %f104, 0f3F800000;
	selp.f32 	%f111, 0f00000000, %f110, %p46;
	setp.gt.f32 	%p47, %f104, 0f3F0F5C29;
	selp.f32 	%f112, %f111, %f104, %p47;
	copysign.f32 	%f113, %f43, %f112;
	mul.f32 	%f114, %f113, %f113;
	fma.rn.f32 	%f115, %f114, 0f3D10ECEF, 0f3C8B1ABB;
	fma.rn.f32 	%f116, %f115, %f114, 0f3CFC028C;
	fma.rn.f32 	%f117, %f116, %f114, 0f3D372139;
	fma.rn.f32 	%f118, %f117, %f114, 0f3D9993DB;
	fma.rn.f32 	%f119, %f118, %f114, 0f3E2AAAC6;
	mul.f32 	%f120, %f114, %f119;
	fma.rn.f32 	%f121, %f120, %f113, %f113;
	neg.f32 	%f122, %f121;
	selp.f32 	%f123, %f121, %f122, %p47;
	fma.rn.f32 	%f124, 0f3F6EE581, 0f3FD774EB, %f123;
	setp.gt.f32 	%p48, %f43, 0f3F0F5C29;
	selp.f32 	%f125, %f121, %f124, %p48;
	add.f32 	%f126, %f125, %f125;
	selp.f32 	%f713, %f126, %f125, %p47;
	bra.uni 	$L__BB0_197;
$L__BB0_194:
	setp.eq.f32 	%p136, %f43, 0f00000000;
	mov.f32 	%f713, 0fCE6E6B28;
	@%p136 bra 	$L__BB0_197;
	abs.f32 	%f442, %f43;
	setp.lt.f32 	%p137, %f442, 0f00800000;
	mul.f32 	%f443, %f442, 0f4B000000;
	selp.f32 	%f444, %f443, %f442, %p137;
	selp.f32 	%f445, 0fC1B80000, 0f00000000, %p137;
	mov.b32 	%r204, %f444;
	add.s32 	%r205, %r204, -1059760811;
	and.b32  	%r206, %r205, -8388608;
	sub.s32 	%r207, %r204, %r206;
	mov.b32 	%f446, %r207;
	cvt.rn.f32.s32 	%f447, %r206;
	fma.rn.f32 	%f448, %f447, 0f34000000, %f445;
	add.f32 	%f449, %f446, 0fBF800000;
	fma.rn.f32 	%f450, %f449, 0fBE055027, 0f3E1039F6;
	fma.rn.f32 	%f451, %f450, %f449, 0fBDF8CDCC;
	fma.rn.f32 	%f452, %f451, %f449, 0f3E0F2955;
	fma.rn.f32 	%f453, %f452, %f449, 0fBE2AD8B9;
	fma.rn.f32 	%f454, %f453, %f449, 0f3E4CED0B;
	fma.rn.f32 	%f455, %f454, %f449, 0fBE7FFF22;
	fma.rn.f32 	%f456, %f455, %f449, 0f3EAAAA78;
	fma.rn.f32 	%f457, %f456, %f449, 0fBF000000;
	mul.f32 	%f458, %f449, %f457;
	fma.rn.f32 	%f459, %f458, %f449, %f449;
	fma.rn.f32 	%f460, %f448, 0f3F317218, %f459;
	setp.gt.u32 	%p138, %r204, 2139095039;
	fma.rn.f32 	%f461, %f444, 0f7F800000, 0f7F800000;
	selp.f32 	%f462, %f461, %f460, %p138;
	setp.eq.f32 	%p139, %f444, 0f00000000;
	selp.f32 	%f713, 0fFF800000, %f462, %p139;
	bra.uni 	$L__BB0_197;
$L__BB0_196:
	abs.f32 	%f463, %f43;
	setp.le.f32 	%p140, %f463, 0f3089705F;
	setp.lt.f32 	%p141, %f43, 0f00000000;
	selp.f32 	%f464, 0fB089705F, 0f3089705F, %p141;
	selp.f32 	%f465, %f464, %f43, %p140;
	rcp.rn.f32 	%f713, %f465;
$L__BB0_197:
	st.local.f32 	[%rd21+-8], %f713;
	add.s32 	%r315, %r315, -1;
$L__BB0_198:
	setp.gt.u32 	%p229, %r2, 1;
	@%p229 bra 	$L__BB0_3;
$L__BB0_199:
	setp.lt.s32 	%p230, %r315, 1;
	mov.f32 	%f714, 0f00000000;
	@%p230 bra 	$L__BB0_201;
	add.s32 	%r288, %r315, -1;
	mul.wide.u32 	%rd126, %r288, 4;
	add.s64 	%rd127, %rd8, %rd126;
	ld.local.f32 	%f714, [%rd127];
$L__BB0_201:
	ld.param.u64 	%rd133, [_Z24eval_prefix_kernel_batchPKiPKfS2_iiiPf_param_6];
	cvta.to.global.u64 	%rd128, %rd133;
	mul.wide.s32 	%rd129, %r1, 4;
	add.s64 	%rd130, %rd128, %rd129;
	st.global.f32 	[%rd130], %f714;
$L__BB0_202:
	ret;

}
	// .globl	_Z30eval_prefix_kernel_batch_shmemPKiPKfS2_iiiPf
.visible .entry _Z30eval_prefix_kernel_batch_shmemPKiPKfS2_iiiPf(
	.param .u64 .ptr .align 1 _Z30eval_prefix_kernel_batch_shmemPKiPKfS2_iiiPf_param_0,
	.param .u64 .ptr .align 1 _Z30eval_prefix_kernel_batch_shmemPKiPKfS2_iiiPf_param_1,
	.param .u64 .ptr .align 1 _Z30eval_prefix_kernel_batch_shmemPKiPKfS2_iiiPf_param_2,
	.param .u32 _Z30eval_prefix_kernel_batch_shmemPKiPKfS2_iiiPf_param_3,
	.param .u32 _Z30eval_prefix_kernel_batch_shmemPKiPKfS2_iiiPf_param_4,
	.param .u32 _Z30eval_prefix_kernel_batch_shmemPKiPKfS2_iiiPf_param_5,
	.param .u64 .ptr .align 1 _Z30eval_prefix_kernel_batch_shmemPKiPKfS2_iiiPf_param_6
)
{
	.local .align 4 .b8 	__local_depot1[28];
	.reg .b64 	%SP;
	.reg .b64 	%SPL;
	.reg .pred 	%p<236>;
	.reg .b32 	%r<374>;
	.reg .b32 	%f<717>;
	.reg .b64 	%rd<134>;
	.reg .b64 	%fd<13>;

	mov.u64 	%SPL, __local_depot1;
	ld.param.u64 	%rd34, [_Z30eval_prefix_kernel_batch_shmemPKiPKfS2_iiiPf_param_1];
	ld.param.u32 	%r346, [_Z30eval_prefix_kernel_batch_shmemPKiPKfS2_iiiPf_param_3];
	ld.param.u32 	%r113, [_Z30eval_prefix_kernel_batch_shmemPKiPKfS2_iiiPf_param_4];
	ld.param.u32 	%r114, [_Z30eval_prefix_kernel_batch_shmemPKiPKfS2_iiiPf_param_5];
	add.u64 	%rd1, %SPL, 0;
	add.u64 	%rd2, %SPL, 0;
	add.u64 	%rd3, %SPL, 0;
	add.u64 	%rd4, %SPL, 0;
	add.u64 	%rd5, %SPL, 0;
	add.u64 	%rd6, %SPL, 0;
	mul.wide.s32 	%rd43, %r346, 4;
	add.s64 	%rd44, %rd43, 15;
	and.b64  	%rd45, %rd44, -16;
	cvt.u32.u64 	%r1, %rd45;
	add.s64 	%rd46, %rd44, %rd45;
	cvt.u32.u64 	%r115, %rd44;
	add.s32 	%r116, %r115, %r1;
	and.b32  	%r117, %r116, -16;
	mov.u32 	%r118, smem;
	add.s32 	%r2, %r118, %r117;
	mov.u32 	%r3, %ntid.x;
	cvt.s64.s32 	%rd7, %r113;
	shl.b32 	%r119, %r3, 2;
	cvt.u64.u32 	%rd47, %r119;
	cvt.u32.u64 	%r120, %rd46;
	mov.b64 	%rd48, -16;
	cvt.u32.u64 	%r121, %rd48;
	and.b32  	%r122, %r120, %r121;
	cvt.u32.u64 	%r123, %rd7;
	cvt.u32.u64 	%r124, %rd47;
	mad.lo.s32 	%r125, %r124, %r123, %r122;
	add.s32 	%r126, %r125, 15;
	and.b32  	%r127, %r126, -16;
	mov.u32 	%r4, %tid.x;
	mad.lo.s32 	%r5, %r4, 36, %r127;
	setp.ge.s32 	%p2, %r4, %r346;
	@%p2 bra 	$L__BB1_3;
	ld.param.u64 	%rd123, [_Z30eval_prefix_kernel_batch_shmemPKiPKfS2_iiiPf_param_0];
	cvta.to.global.u64 	%rd8, %rd123;
	cvta.to.global.u64 	%rd9, %rd34;
	mov.u32 	%r344, %r4;
$L__BB1_2:
	mul.wide.s32 	%rd49, %r344, 4;
	add.s64 	%rd50, %rd8, %rd49;
	ld.global.nc.u32 	%r128, [%rd50];
	shl.b32 	%r129, %r344, 2;
	mov.u32 	%r130, smem;
	add.s32 	%r131, %r130, %r129;
	st.shared.u32 	[%r131], %r128;
	add.s64 	%rd51, %rd9, %rd49;
	ld.global.nc.f32 	%f100, [%rd51];
	add.s32 	%r132, %r131, %r1;
	st.shared.f32 	[%r132], %f100;
	add.s32 	%r344, %r344, %r3;
	setp.lt.s32 	%p3, %r344, %r346;
	@%p3 bra 	$L__BB1_2;
$L__BB1_3:
	mov.u32 	%r133, %ctaid.x;
	mul.lo.s32 	%r8, %r133, %r3;
	sub.s32 	%r134, %r114, %r8;
	min.u32 	%r9, %r3, %r134;
	mul.lo.s32 	%r10, %r9, %r113;
	setp.ge.s32 	%p4, %r4, %r10;
	@%p4 bra 	$L__BB1_6;
	ld.param.u64 	%rd124, [_Z30eval_prefix_kernel_batch_shmemPKiPKfS2_iiiPf_param_2];
	cvta.to.global.u64 	%rd10, %rd124;
	mov.u32 	%r345, %r4;
$L__BB1_5:
	div.s32 	%r135, %r345, %r113;
	mul.lo.s32 	%r136, %r135, %r113;
	sub.s32 	%r137, %r345, %r136;
	add.s32 	%r138, %r135, %r8;
	cvt.s64.s32 	%rd52, %r138;
	cvt.s64.s32 	%rd53, %r137;
	mad.lo.s64 	%rd54, %rd52, %rd7, %rd53;
	shl.b64 	%rd55, %rd54, 2;
	add.s64 	%rd56, %rd10, %rd55;
	ld.global.nc.f32 	%f101, [%rd56];
	shl.b32 	%r139, %r345, 2;
	add.s32 	%r140, %r2, %r139;
	st.shared.f32 	[%r140], %f101;
	add.s32 	%r345, %r345, %r3;
	setp.lt.s32 	%p5, %r345, %r10;
	@%p5 bra 	$L__BB1_5;
$L__BB1_6:
	bar.sync 	0;
	setp.ge.u32 	%p6, %r4, %r9;
	@%p6 bra 	$L__BB1_208;
	mov.u32 	%r142, smem;
	add.s32 	%r13, %r142, %r5;
	setp.lt.s32 	%p7, %r346, 1;
	mov.b32 	%r372, 0;
	@%p7 bra 	$L__BB1_205;
	mul.lo.s32 	%r14, %r113, %r4;
	mov.b32 	%r372, 0;
	mov.u64 	%rd111, __cudart_i2opi_f;
$L__BB1_9:
	shl.b32 	%r144, %r346, 2;
	mov.u32 	%r145, smem;
	add.s32 	%r17, %r145, %r144;
	ld.shared.u32 	%r18, [%r17+-4];
	mov.pred 	%p235, -1;
	add.s32 	%r146, %r18, -10;
	setp.lt.u32 	%p9, %r146, 15;
	@%p9 bra 	$L__BB1_17;
	setp.eq.s32 	%p10, %r18, -1;
	@%p10 bra 	$L__BB1_13;
	setp.ne.s32 	%p11, %r18, 0;
	@%p11 bra 	$L__BB1_16;
	add.s32 	%r153, %r17, %r1;
	ld.shared.f32 	%f104, [%r153+-4];
	add.s32 	%r19, %r372, 1;
	shl.b32 	%r154, %r372, 2;
	add.s32 	%r155, %r13, %r154;
	st.shared.f32 	[%r155], %f104;
	mov.u32 	%r372, %r19;
	bra.uni 	$L__BB1_204;
$L__BB1_13:
	add.s32 	%r147, %r17, %r1;
	ld.shared.f32 	%f103, [%r147+-4];
	cvt.rzi.s32.f32 	%r20, %f103;
	setp.lt.s32 	%p12, %r20, 0;
	setp.ge.s32 	%p13, %r20, %r113;
	mov.f32 	%f707, 0f00000000;
	or.pred  	%p14, %p12, %p13;
	@%p14 bra 	$L__BB1_15;
	add.s32 	%r148, %r20, %r14;
	shl.b32 	%r149, %r148, 2;
	add.s32 	%r150, %r2, %r149;
	ld.shared.f32 	%f707, [%r150];
$L__BB1_15:
	add.s32 	%r21, %r372, 1;
	shl.b32 	%r151, %r372, 2;
	add.s32 	%r152, %r13, %r151;
	st.shared.f32 	[%r152], %f707;
	mov.u32 	%r372, %r21;
	bra.uni 	$L__BB1_204;
$L__BB1_16:
	mov.pred 	%p235, 0;
$L__BB1_17:
	add.s32 	%r156, %r18, -25;
	setp.gt.u32 	%p16, %r156, 2;
	not.pred 	%p17, %p235;
	and.pred  	%p18, %p16, %p17;
	mov.f32 	%f705, 0f00000000;
	mov.f32 	%f715, 0f00000000;
	@%p18 bra 	$L__BB1_108;
	shl.b32 	%r263, %r372, 2;
	add.s32 	%r22, %r13, %r263;
	ld.shared.f32 	%f3, [%r22+-4];
	setp.gt.s32 	%p146, %r18, 13;
	@%p146 bra 	$L__BB1_44;
	setp.gt.s32 	%p166, %r18, 6;
	@%p166 bra 	$L__BB1_29;
	setp.gt.s32 	%p176, %r18, 3;
	@%p176 bra 	$L__BB1_25;
	setp.eq.s32 	%p180, %r18, 1;
	@%p180 bra 	$L__BB1_69;
	setp.eq.s32 	%p181, %r18, 2;
	mov.f32 	%f711, %f3;
	@%p181 bra 	$L__BB1_107;
	setp.eq.s32 	%p182, %r18, 3;
	mov.f32 	%f711, %f705;
	@%p182 bra 	$L__BB1_24;
	bra.uni 	$L__BB1_107;
$L__BB1_24:
	mul.f32 	%f711, %f3, 0f00000000;
	bra.uni 	$L__BB1_107;
$L__BB1_25:
	setp.eq.s32 	%p177, %r18, 4;
	@%p177 bra 	$L__BB1_70;
	setp.eq.s32 	%p178, %r18, 5;
	@%p178 bra 	$L__BB1_71;
	setp.eq.s32 	%p179, %r18, 6;
	mov.f32 	%f711, %f705;
	@%p179 bra 	$L__BB1_28;
	bra.uni 	$L__BB1_107;
$L__BB1_28:
	setp.le.f32 	%p232, %f3, 0f00000000;
	selp.f32 	%f711, %f3, 0f00000000, %p232;
	bra.uni 	$L__BB1_107;
$L__BB1_29:
	setp.gt.s32 	%p167, %r18, 9;
	@%p167 bra 	$L__BB1_35;
	setp.eq.s32 	%p173, %r18, 7;
	@%p173 bra 	$L__BB1_72;
	setp.eq.s32 	%p174, %r18, 8;
	@%p174 bra 	$L__BB1_73;
	setp.eq.s32 	%p175, %r18, 9;
	mov.f32 	%f711, %f705;
	@%p175 bra 	$L__BB1_33;
	bra.uni 	$L__BB1_107;
$L__BB1_33:
	setp.eq.f32 	%p230, %f3, 0f00000000;
	mov.f32 	%f711, %f705;
	@%p230 bra 	$L__BB1_107;
	mov.f32 	%f711, 0f3F800000;
	bra.uni 	$L__BB1_107;
$L__BB1_35:
	setp.gt.s32 	%p168, %r18, 11;
	@%p168 bra 	$L__BB1_41;
	setp.eq.s32 	%p171, %r18, 10;
	@%p171 bra 	$L__BB1_74;
	setp.eq.s32 	%p172, %r18, 11;
	mov.f32 	%f711, %f705;
	@%p172 bra 	$L__BB1_38;
	bra.uni 	$L__BB1_107;
$L__BB1_38:
	mul.f32 	%f662, %f3, 0f3F22F983;
	cvt.rni.s32.f32 	%r355, %f662;
	cvt.rn.f32.s32 	%f663, %r355;
	fma.rn.f32 	%f664, %f663, 0fBFC90FDA, %f3;
	fma.rn.f32 	%f665, %f663, 0fB3A22168, %f664;
	fma.rn.f32 	%f709, %f663, 0fA7C234C5, %f665;
	abs.f32 	%f16, %f3;
	setp.ltu.f32 	%p214, %f16, 0f47CE4780;
	@%p214 bra 	$L__BB1_88;
	setp.neu.f32 	%p215, %f16, 0f7F800000;
	@%p215 bra 	$L__BB1_83;
	mov.f32 	%f668, 0f00000000;
	mul.rn.f32 	%f709, %f3, %f668;
	mov.b32 	%r355, 0;
	bra.uni 	$L__BB1_88;
$L__BB1_41:
	setp.eq.s32 	%p169, %r18, 12;
	@%p169 bra 	$L__BB1_89;
	setp.eq.s32 	%p170, %r18, 13;
	mov.f32 	%f711, %f705;
	@%p170 bra 	$L__BB1_43;
	bra.uni 	$L__BB1_107;
$L__BB1_43:
	abs.f32 	%f618, %f3;
	mov.f32 	%f619, 0f3FB8AA3B;
	mul.rn.f32 	%f620, %f618, %f619;
	cvt.rzi.f32.f32 	%f621, %f620;
	abs.f32 	%f622, %f621;
	setp.gt.f32 	%p204, %f622, 0f42FC0000;
	mov.f32 	%f623, 0f42FC0000;
	copysign.f32 	%f624, %f621, %f623;
	selp.f32 	%f625, %f624, %f621, %p204;
	fma.rn.f32 	%f626, %f625, 0fBF317218, %f618;
	fma.rn.f32 	%f627, %f625, 0f3102E308, %f626;
	mul.f32 	%f628, %f627, 0f3FB8AA3B;
	add.f32 	%f629, %f625, 0f4B40007D;
	mov.b32 	%r276, %f629;
	shl.b32 	%r277, %r276, 23;
	mov.b32 	%f630, %r277;
	ex2.approx.ftz.f32 	%f631, %f628;
	mul.f32 	%f632, %f631, %f630;
	mov.f32 	%f633, 0fBE000000;
	div.approx.ftz.f32 	%f634, %f633, %f632;
	fma.rn.f32 	%f635, %f632, 0f40000000, %f634;
	mul.f32 	%f636, %f3, %f3;
	fma.rn.f32 	%f637, %f636, 0f363D0ADA, 0f394FFF49;
	fma.rn.f32 	%f638, %f637, %f636, 0f3C08889A;
	fma.rn.f32 	%f639, %f638, %f636, 0f3E2AAAAB;
	mul.f32 	%f640, %f636, %f639;
	fma.rn.f32 	%f641, %f640, %f3, %f3;
	setp.ge.f32 	%p205, %f618, 0f3F800000;
	copysign.f32 	%f642, %f3, %f635;
	selp.f32 	%f711, %f642, %f641, %p205;
	bra.uni 	$L__BB1_107;
$L__BB1_44:
	setp.gt.s32 	%p147, %r18, 20;
	@%p147 bra 	$L__BB1_57;
	setp.gt.s32 	%p157, %r18, 16;
	@%p157 bra 	$L__BB1_50;
	setp.eq.s32 	%p163, %r18, 14;
	@%p163 bra 	$L__BB1_98;
	setp.eq.s32 	%p164, %r18, 15;
	@%p164 bra 	$L__BB1_99;
	setp.eq.s32 	%p165, %r18, 16;
	mov.f32 	%f711, %f705;
	@%p165 bra 	$L__BB1_49;
	bra.uni 	$L__BB1_107;
$L__BB1_49:
	fma.rn.f32 	%f576, %f3, 0f3BBB989D, 0f3F000000;
	cvt.sat.f32.f32 	%f577, %f576;
	mov.f32 	%f578, 0f4B400001;
	mov.f32 	%f579, 0f437C0000;
	fma.rm.f32 	%f580, %f577, %f579, %f578;
	add.f32 	%f581, %f580, 0fCB40007F;
	neg.f32 	%f582, %f581;
	fma.rn.f32 	%f583, %f3, 0f3FB8AA3B, %f582;
	fma.rn.f32 	%f584, %f3, 0f32A57060, %f583;
	mov.b32 	%r272, %f580;
	shl.b32 	%r273, %r272, 23;
	mov.b32 	%f585, %r273;
	ex2.approx.ftz.f32 	%f586, %f584;
	mul.f32 	%f711, %f586, %f585;
	bra.uni 	$L__BB1_107;
$L__BB1_50:
	setp.gt.s32 	%p158, %r18, 18;
	@%p158 bra 	$L__BB1_54;
	setp.eq.s32 	%p161, %r18, 17;
	@%p161 bra 	$L__BB1_100;
	setp.eq.s32 	%p162, %r18, 18;
	mov.f32 	%f711, %f705;
	@%p162 bra 	$L__BB1_53;
	bra.uni 	$L__BB1_107;
$L__BB1_53:
	setp.eq.f32 	%p197, %f3, 0f00000000;
	rcp.rn.f32 	%f555, %f3;
	selp.f32 	%f711, 0f7FC00000, %f555, %p197;
	bra.uni 	$L__BB1_107;
$L__BB1_54:
	setp.eq.s32 	%p159, %r18, 19;
	@%p159 bra 	$L__BB1_101;
	setp.eq.s32 	%p160, %r18, 20;
	mov.f32 	%f711, %f705;
	@%p160 bra 	$L__BB1_56;
	bra.uni 	$L__BB1_107;
$L__BB1_56:
	abs.f32 	%f512, %f3;
	fma.rn.f32 	%f513, %f512, 0fBF000000, 0f3F000000;
	rsqrt.approx.ftz.f32 	%f514, %f513;
	mul.f32 	%f515, %f513, %f514;
	mul.f32 	%f516, %f514, 0fBF000000;
	fma.rn.f32 	%f517, %f515, %f516, 0f3F000000;
	fma.rn.f32 	%f518, %f515, %f517, %f515;
	setp.eq.f32 	%p191, %f512, 0f3F800000;
	selp.f32 	%f519, 0f00000000, %f518, %p191;
	setp.gt.f32 	%p192, %f512, 0f3F0F5C29;
	selp.f32 	%f520, %f519, %f512, %p192;
	copysign.f32 	%f521, %f3, %f520;
	mul.f32 	%f522, %f521, %f521;
	fma.rn.f32 	%f523, %f522, 0f3D10ECEF, 0f3C8B1ABB;
	fma.rn.f32 	%f524, %f523, %f522, 0f3CFC028C;
	fma.rn.f32 	%f525, %f524, %f522, 0f3D372139;
	fma.rn.f32 	%f526, %f525, %f522, 0f3D9993DB;
	fma.rn.f32 	%f527, %f526, %f522, 0f3E2AAAC6;
	mul.f32 	%f528, %f522, %f527;
	fma.rn.f32 	%f529, %f528, %f521, %f521;
	neg.f32 	%f530, %f529;
	selp.f32 	%f531, %f529, %f530, %p192;
	fma.rn.f32 	%f532, 0f3F6EE581, 0f3FD774EB, %f531;
	setp.gt.f32 	%p193, %f3, 0f3F0F5C29;
	selp.f32 	%f533, %f529, %f532, %p193;
	add.f32 	%f534, %f533, %f533;
	selp.f32 	%f711, %f534, %f533, %p192;
	bra.uni 	$L__BB1_107;
$L__BB1_57:
	setp.gt.s32 	%p148, %r18, 23;
	@%p148 bra 	$L__BB1_62;
	setp.eq.s32 	%p154, %r18, 21;
	@%p154 bra 	$L__BB1_102;
	setp.eq.s32 	%p155, %r18, 22;
	@%p155 bra 	$L__BB1_103;
	setp.eq.s32 	%p156, %r18, 23;
	mov.f32 	%f711, %f705;
	@%p156 bra 	$L__BB1_61;
	bra.uni 	$L__BB1_107;
$L__BB1_61:
	abs.f32 	%f470, %f3;
	setp.le.f32 	%p183, %f470, 0f3089705F;
	setp.lt.f32 	%p184, %f3, 0f00000000;
	selp.f32 	%f471, 0fB089705F, 0f3089705F, %p184;
	selp.f32 	%f472, %f471, %f3, %p183;
	rcp.rn.f32 	%f711, %f472;
	bra.uni 	$L__BB1_107;
$L__BB1_62:
	setp.gt.s32 	%p149, %r18, 25;
	@%p149 bra 	$L__BB1_66;
	setp.eq.s32 	%p152, %r18, 24;
	@%p152 bra 	$L__BB1_105;
	setp.eq.s32 	%p153, %r18, 25;
	mov.f32 	%f711, %f705;
	@%p153 bra 	$L__BB1_65;
	bra.uni 	$L__BB1_107;
$L__BB1_65:
	neg.f32 	%f711, %f3;
	bra.uni 	$L__BB1_107;
$L__BB1_66:
	setp.eq.s32 	%p150, %r18, 26;
	@%p150 bra 	$L__BB1_106;
	setp.eq.s32 	%p151, %r18, 27;
	mov.f32 	%f711, %f705;
	@%p151 bra 	$L__BB1_68;
	bra.uni 	$L__BB1_107;
$L__BB1_68:
	abs.f32 	%f469, %f3;
	sqrt.rn.f32 	%f711, %f469;
	bra.uni 	$L__BB1_107;
$L__BB1_69:
	add.f32 	%f711, %f3, 0f00000000;
	bra.uni 	$L__BB1_107;
$L__BB1_70:
	mov.f32 	%f711, 0f7FC00000;
	bra.uni 	$L__BB1_107;
$L__BB1_71:
	mov.f32 	%f711, 0f3F800000;
	bra.uni 	$L__BB1_107;
$L__BB1_72:
	setp.ge.f32 	%p231, %f3, 0f00000000;
	selp.f32 	%f711, %f3, 0f00000000, %p231;
	bra.uni 	$L__BB1_107;
$L__BB1_73:
	div.rn.f32 	%f711, %f3, 0f3089705F;
	bra.uni 	$L__BB1_107;
$L__BB1_74:
	mul.f32 	%f681, %f3, 0f3F22F983;
	cvt.rni.s32.f32 	%r351, %f681;
	cvt.rn.f32.s32 	%f682, %r351;
	fma.rn.f32 	%f683, %f682, 0fBFC90FDA, %f3;
	fma.rn.f32 	%f684, %f682, 0fB3A22168, %f683;
	fma.rn.f32 	%f708, %f682, 0fA7C234C5, %f684;
	abs.f32 	%f10, %f3;
	setp.ltu.f32 	%p222, %f10, 0f47CE4780;
	@%p222 bra 	$L__BB1_82;
	setp.neu.f32 	%p223, %f10, 0f7F800000;
	@%p223 bra 	$L__BB1_77;
	mov.f32 	%f687, 0f00000000;
	mul.rn.f32 	%f708, %f3, %f687;
	mov.b32 	%r351, 0;
	bra.uni 	$L__BB1_82;
$L__BB1_77:
	mov.b32 	%r24, %f3;
	shl.b32 	%r321, %r24, 8;
	or.b32  	%r25, %r321, -2147483648;
	mov.b64 	%rd126, 0;
	mov.b32 	%r348, 0;
$L__BB1_78:
	.pragma "nounroll";
	mul.wide.u32 	%rd110, %r348, 4;
	add.s64 	%rd112, %rd111, %rd110;
	ld.global.nc.u32 	%r322, [%rd112];
	mad.wide.u32 	%rd113, %r322, %r25, %rd126;
	shr.u64 	%rd126, %rd113, 32;
	add.s64 	%rd114, %rd6, %rd110;
	st.local.u32 	[%rd114], %rd113;
	add.s32 	%r348, %r348, 1;
	setp.ne.s32 	%p224, %r348, 6;
	@%p224 bra 	$L__BB1_78;
	shr.u32 	%r323, %r24, 23;
	st.local.u32 	[%rd6+24], %rd126;
	and.b32  	%r28, %r323, 31;
	and.b32  	%r324, %r323, 224;
	add.s32 	%r325, %r324, -128;
	shr.u32 	%r326, %r325, 5;
	mul.wide.u32 	%rd115, %r326, 4;
	sub.s64 	%rd13, %rd6, %rd115;
	ld.local.u32 	%r349, [%rd13+24];
	ld.local.u32 	%r350, [%rd13+20];
	setp.eq.s32 	%p225, %r28, 0;
	@%p225 bra 	$L__BB1_81;
	shf.l.wrap.b32 	%r349, %r350, %r349, %r28;
	ld.local.u32 	%r327, [%rd13+16];
	shf.l.wrap.b32 	%r350, %r327, %r350, %r28;
$L__BB1_81:
	shr.u32 	%r328, %r349, 30;
	shf.l.wrap.b32 	%r329, %r350, %r349, 2;
	shl.b32 	%r330, %r350, 2;
	shr.u32 	%r331, %r329, 31;
	add.s32 	%r332, %r331, %r328;
	neg.s32 	%r333, %r332;
	setp.lt.s32 	%p226, %r24, 0;
	selp.b32 	%r351, %r333, %r332, %p226;
	xor.b32  	%r334, %r329, %r24;
	shr.s32 	%r335, %r329, 31;
	xor.b32  	%r336, %r335, %r329;
	xor.b32  	%r337, %r335, %r330;
	cvt.u64.u32 	%rd116, %r336;
	shl.b64 	%rd117, %rd116, 32;
	cvt.u64.u32 	%rd118, %r337;
	or.b64  	%rd119, %rd117, %rd118;
	cvt.rn.f64.s64 	%fd11, %rd119;
	mul.f64 	%fd12, %fd11, 0d3BF921FB54442D19;
	cvt.rn.f32.f64 	%f685, %fd12;
	neg.f32 	%f686, %f685;
	setp.lt.s32 	%p227, %r334, 0;
	selp.f32 	%f708, %f686, %f685, %p227;
$L__BB1_82:
	mul.rn.f32 	%f688, %f708, %f708;
	and.b32  	%r339, %r351, 1;
	setp.eq.b32 	%p228, %r339, 1;
	selp.f32 	%f689, 0f3F800000, %f708, %p228;
	fma.rn.f32 	%f690, %f688, %f689, 0f00000000;
	fma.rn.f32 	%f691, %f688, 0f37CBAC00, 0fBAB607ED;
	selp.f32 	%f692, %f691, 0fB94D4153, %p228;
	selp.f32 	%f693, 0f3D2AAABB, 0f3C0885E4, %p228;
	fma.rn.f32 	%f694, %f692, %f688, %f693;
	selp.f32 	%f695, 0fBEFFFFFF, 0fBE2AAAA8, %p228;
	fma.rn.f32 	%f696, %f694, %f688, %f695;
	fma.rn.f32 	%f697, %f696, %f690, %f689;
	and.b32  	%r340, %r351, 2;
	setp.eq.s32 	%p229, %r340, 0;
	mov.f32 	%f698, 0f00000000;
	sub.f32 	%f699, %f698, %f697;
	selp.f32 	%f711, %f697, %f699, %p229;
	bra.uni 	$L__BB1_107;
$L__BB1_83:
	mov.b32 	%r38, %f3;
	shl.b32 	%r299, %r38, 8;
	or.b32  	%r39, %r299, -2147483648;
	mov.b64 	%rd127, 0;
	mov.b32 	%r352, 0;
$L__BB1_84:
	.pragma "nounroll";
	mul.wide.u32 	%rd99, %r352, 4;
	mov.u64 	%rd100, __cudart_i2opi_f;
	add.s64 	%rd101, %rd100, %rd99;
	ld.global.nc.u32 	%r300, [%rd101];
	mad.wide.u32 	%rd102, %r300, %r39, %rd127;
	shr.u64 	%rd127, %rd102, 32;
	add.s64 	%rd103, %rd5, %rd99;
	st.local.u32 	[%rd103], %rd102;
	add.s32 	%r352, %r352, 1;
	setp.ne.s32 	%p216, %r352, 6;
	@%p216 bra 	$L__BB1_84;
	shr.u32 	%r301, %r38, 23;
	st.local.u32 	[%rd5+24], %rd127;
	and.b32  	%r42, %r301, 31;
	and.b32  	%r302, %r301, 224;
	add.s32 	%r303, %r302, -128;
	shr.u32 	%r304, %r303, 5;
	mul.wide.u32 	%rd104, %r304, 4;
	sub.s64 	%rd16, %rd5, %rd104;
	ld.local.u32 	%r353, [%rd16+24];
	ld.local.u32 	%r354, [%rd16+20];
	setp.eq.s32 	%p217, %r42, 0;
	@%p217 bra 	$L__BB1_87;
	shf.l.wrap.b32 	%r353, %r354, %r353, %r42;
	ld.local.u32 	%r305, [%rd16+16];
	shf.l.wrap.b32 	%r354, %r305, %r354, %r42;
$L__BB1_87:
	shr.u32 	%r306, %r353, 30;
	shf.l.wrap.b32 	%r307, %r354, %r353, 2;
	shl.b32 	%r308, %r354, 2;
	shr.u32 	%r309, %r307, 31;
	add.s32 	%r310, %r309, %r306;
	neg.s32 	%r311, %r310;
	setp.lt.s32 	%p218, %r38, 0;
	selp.b32 	%r355, %r311, %r310, %p218;
	xor.b32  	%r312, %r307, %r38;
	shr.s32 	%r313, %r307, 31;
	xor.b32  	%r314, %r313, %r307;
	xor.b32  	%r315, %r313, %r308;
	cvt.u64.u32 	%rd105, %r314;
	shl.b64 	%rd106, %rd105, 32;
	cvt.u64.u32 	%rd107, %r315;
	or.b64  	%rd108, %rd106, %rd107;
	cvt.rn.f64.s64 	%fd9, %rd108;
	mul.f64 	%fd10, %fd9, 0d3BF921FB54442D19;
	cvt.rn.f32.f64 	%f666, %fd10;
	neg.f32 	%f667, %f666;
	setp.lt.s32 	%p219, %r312, 0;
	selp.f32 	%f709, %f667, %f666, %p219;
$L__BB1_88:
	add.s32 	%r317, %r355, 1;
	mul.rn.f32 	%f669, %f709, %f709;
	and.b32  	%r318, %r355, 1;
	setp.eq.b32 	%p220, %r318, 1;
	selp.f32 	%f670, %f709, 0f3F800000, %p220;
	fma.rn.f32 	%f671, %f669, %f670, 0f00000000;
	fma.rn.f32 	%f672, %f669, 0f37CBAC00, 0fBAB607ED;
	selp.f32 	%f673, 0fB94D4153, %f672, %p220;
	selp.f32 	%f674, 0f3C0885E4, 0f3D2AAABB, %p220;
	fma.rn.f32 	%f675, %f673, %f669, %f674;
	selp.f32 	%f676, 0fBE2AAAA8, 0fBEFFFFFF, %p220;
	fma.rn.f32 	%f677, %f675, %f669, %f676;
	fma.rn.f32 	%f678, %f677, %f671, %f670;
	and.b32  	%r319, %r317, 2;
	setp.eq.s32 	%p221, %r319, 0;
	mov.f32 	%f679, 0f00000000;
	sub.f32 	%f680, %f679, %f678;
	selp.f32 	%f711, %f678, %f680, %p221;
	bra.uni 	$L__BB1_107;
$L__BB1_89:
	mul.f32 	%f643, %f3, 0f3F22F983;
	cvt.rni.s32.f32 	%r359, %f643;
	cvt.rn.f32.s32 	%f644, %r359;
	fma.rn.f32 	%f645, %f644, 0fBFC90FDA, %f3;
	fma.rn.f32 	%f646, %f644, 0fB3A22168, %f645;
	fma.rn.f32 	%f710, %f644, 0fA7C234C5, %f646;
	abs.f32 	%f22, %f3;
	setp.ltu.f32 	%p206, %f22, 0f47CE4780;
	@%p206 bra 	$L__BB1_97;
	setp.neu.f32 	%p207, %f22, 0f7F800000;
	@%p207 bra 	$L__BB1_92;
	mov.f32 	%f649, 0f00000000;
	mul.rn.f32 	%f710, %f3, %f649;
	mov.b32 	%r359, 0;
	bra.uni 	$L__BB1_97;
$L__BB1_92:
	mov.b32 	%r52, %f3;
	shl.b32 	%r279, %r52, 8;
	or.b32  	%r53, %r279, -2147483648;
	mov.b64 	%rd128, 0;
	mov.b32 	%r356, 0;
$L__BB1_93:
	.pragma "nounroll";
	mul.wide.u32 	%rd88, %r356, 4;
	mov.u64 	%rd89, __cudart_i2opi_f;
	add.s64 	%rd90, %rd89, %rd88;
	ld.global.nc.u32 	%r280, [%rd90];
	mad.wide.u32 	%rd91, %r280, %r53, %rd128;
	shr.u64 	%rd128, %rd91, 32;
	add.s64 	%rd92, %rd4, %rd88;
	st.local.u32 	[%rd92], %rd91;
	add.s32 	%r356, %r356, 1;
	setp.ne.s32 	%p208, %r356, 6;
	@%p208 bra 	$L__BB1_93;
	shr.u32 	%r281, %r52, 23;
	st.local.u32 	[%rd4+24], %rd128;
	and.b32  	%r56, %r281, 31;
	and.b32  	%r282, %r281, 224;
	add.s32 	%r283, %r282, -128;
	shr.u32 	%r284, %r283, 5;
	mul.wide.u32 	%rd93, %r284, 4;
	sub.s64 	%rd19, %rd4, %rd93;
	ld.local.u32 	%r357, [%rd19+24];
	ld.local.u32 	%r358, [%rd19+20];
	setp.eq.s32 	%p209, %r56, 0;
	@%p209 bra 	$L__BB1_96;
	shf.l.wrap.b32 	%r357, %r358, %r357, %r56;
	ld.local.u32 	%r285, [%rd19+16];
	shf.l.wrap.b32 	%r358, %r285, %r358, %r56;
$L__BB1_96:
	shr.u32 	%r286, %r357, 30;
	shf.l.wrap.b32 	%r287, %r358, %r357, 2;
	shl.b32 	%r288, %r358, 2;
	shr.u32 	%r289, %r287, 31;
	add.s32 	%r290, %r289, %r286;
	neg.s32 	%r291, %r290;
	setp.lt.s32 	%p210, %r52, 0;
	selp.b32 	%r359, %r291, %r290, %p210;
	xor.b32  	%r292, %r287, %r52;
	shr.s32 	%r293, %r287, 31;
	xor.b32  	%r294, %r293, %r287;
	xor.b32  	%r295, %r293, %r288;
	cvt.u64.u32 	%rd94, %r294;
	shl.b64 	%rd95, %rd94, 32;
	cvt.u64.u32 	%rd96, %r295;
	or.b64  	%rd97, %rd95, %rd96;
	cvt.rn.f64.s64 	%fd7, %rd97;
	mul.f64 	%fd8, %fd7, 0d3BF921FB54442D19;
	cvt.rn.f32.f64 	%f647, %fd8;
	neg.f32 	%f648, %f647;
	setp.lt.s32 	%p211, %r292, 0;
	selp.f32 	%f710, %f648, %f647, %p211;
$L__BB1_97:
	mul.f32 	%f650, %f710, %f710;
	fma.rn.f32 	%f651, %f650, 0f3C190000, 0f3B560000;
	fma.rn.f32 	%f652, %f651, %f650, 0f3CC70000;
	fma.rn.f32 	%f653, %f652, %f650, 0f3D5B0000;
	fma.rn.f32 	%f654, %f653, %f650, 0f3E089438;
	fma.rn.f32 	%f655, %f654, %f650, 0f3EAAAA88;
	mul.rn.f32 	%f656, %f650, %f710;
	fma.rn.f32 	%f657, %f655, %f656, %f710;
	abs.f32 	%f658, %f710;
	setp.eq.f32 	%p212, %f658, 0f3A00B43C;
	selp.f32 	%f659, %f710, %f657, %p212;
	and.b32  	%r297, %r359, 1;
	setp.eq.b32 	%p213, %r297, 1;
	neg.f32 	%f660, %f659;
	rcp.approx.ftz.f32 	%f661, %f660;
	selp.f32 	%f711, %f661, %f659, %p213;
	bra.uni 	$L__BB1_107;
$L__BB1_98:
	abs.f32 	%f601, %f3;
	mov.f32 	%f602, 0f3FB8AA3B;
	mul.rn.f32 	%f603, %f601, %f602;
	cvt.rzi.f32.f32 	%f604, %f603;
	abs.f32 	%f605, %f604;
	setp.gt.f32 	%p203, %f605, 0f42FC0000;
	mov.f32 	%f606, 0f42FC0000;
	copysign.f32 	%f607, %f604, %f606;
	selp.f32 	%f608, %f607, %f604, %p203;
	fma.rn.f32 	%f609, %f608, 0fBF317218, %f601;
	fma.rn.f32 	%f610, %f608, 0f3102E308, %f609;
	mul.f32 	%f611, %f610, 0f3FB8AA3B;
	add.f32 	%f612, %f608, 0f4B40007D;
	mov.b32 	%r274, %f612;
	shl.b32 	%r275, %r274, 23;
	mov.b32 	%f613, %r275;
	ex2.approx.ftz.f32 	%f614, %f611;
	mul.f32 	%f615, %f614, %f613;
	mov.f32 	%f616, 0f3E000000;
	div.approx.ftz.f32 	%f617, %f616, %f615;
	fma.rn.f32 	%f711, %f615, 0f40000000, %f617;
	bra.uni 	$L__BB1_107;
$L__BB1_99:
	abs.f32 	%f587, %f3;
	mul.f32 	%f588, %f587, 0f4038AA3B;
	ex2.approx.ftz.f32 	%f589, %f588;
	add.f32 	%f590, %f589, 0f3F800000;
	rcp.approx.ftz.f32 	%f591, %f590;
	fma.rn.f32 	%f592, %f591, 0fC0000000, 0f3F800000;
	setp.ge.f32 	%p201, %f587, 0f41102CB4;
	selp.f32 	%f593, 0f3F800000, %f592, %p201;
	copysign.f32 	%f594, %f3, %f593;
	mul.f32 	%f595, %f3, %f3;
	fma.rn.f32 	%f596, %f595, 0f3C80F082, 0fBD563CAE;
	fma.rn.f32 	%f597, %f596, %f595, 0f3E085941;
	fma.rn.f32 	%f598, %f597, %f595, 0fBEAAA9ED;
	fma.rn.f32 	%f599, %f598, %f595, 0f00000000;
	fma.rn.f32 	%f600, %f599, %f3, %f3;
	setp.ge.f32 	%p202, %f587, 0f3F19999A;
	selp.f32 	%f711, %f594, %f600, %p202;
	bra.uni 	$L__BB1_107;
$L__BB1_100:
	setp.lt.f32 	%p198, %f3, 0f00800000;
	mul.f32 	%f556, %f3, 0f4B000000;
	selp.f32 	%f557, %f556, %f3, %p198;
	selp.f32 	%f558, 0fC1B80000, 0f00000000, %p198;
	mov.b32 	%r268, %f557;
	add.s32 	%r269, %r268, -1059760811;
	and.b32  	%r270, %r269, -8388608;
	sub.s32 	%r271, %r268, %r270;
	mov.b32 	%f559, %r271;
	cvt.rn.f32.s32 	%f560, %r270;
	fma.rn.f32 	%f561, %f560, 0f34000000, %f558;
	add.f32 	%f562, %f559, 0fBF800000;
	fma.rn.f32 	%f563, %f562, 0fBE055027, 0f3E1039F6;
	fma.rn.f32 	%f564, %f563, %f562, 0fBDF8CDCC;
	fma.rn.f32 	%f565, %f564, %f562, 0f3E0F2955;
	fma.rn.f32 	%f566, %f565, %f562, 0fBE2AD8B9;
	fma.rn.f32 	%f567, %f566, %f562, 0f3E4CED0B;
	fma.rn.f32 	%f568, %f567, %f562, 0fBE7FFF22;
	fma.rn.f32 	%f569, %f568, %f562, 0f3EAAAA78;
	fma.rn.f32 	%f570, %f569, %f562, 0fBF000000;
	mul.f32 	%f571, %f562, %f570;
	fma.rn.f32 	%f572, %f571, %f562, %f562;
	fma.rn.f32 	%f573, %f561, 0f3F317218, %f572;
	setp.gt.u32 	%p199, %r268, 2139095039;
	fma.rn.f32 	%f574, %f557, 0f7F800000, 0f7F800000;
	selp.f32 	%f575, %f574, %f573, %p199;
	setp.eq.f32 	%p200, %f557, 0f00000000;
	selp.f32 	%f711, 0fFF800000, %f575, %p200;
	bra.uni 	$L__BB1_107;
$L__BB1_101:
	abs.f32 	%f535, %f3;
	fma.rn.f32 	%f536, %f535, 0fBF000000, 0f3F000000;
	rsqrt.approx.ftz.f32 	%f537, %f536;
	mul.f32 	%f538, %f536, %f537;
	mul.f32 	%f539, %f537, 0fBF000000;
	fma.rn.f32 	%f540, %f538, %f539, 0f3F000000;
	fma.rn.f32 	%f541, %f538, %f540, %f538;
	setp.eq.f32 	%p194, %f535, 0f3F800000;
	selp.f32 	%f542, 0f00000000, %f541, %p194;
	setp.gt.f32 	%p195, %f535, 0f3F0F5C29;
	selp.f32 	%f543, %f542, %f535, %p195;
	mul.f32 	%f544, %f543, %f543;
	fma.rn.f32 	%f545, %f544, 0f3D4DD2F7, 0f3C99CA97;
	fma.rn.f32 	%f546, %f545, %f544, 0f3D3F90E8;
	fma.rn.f32 	%f547, %f546, %f544, 0f3D993CCF;
	fma.rn.f32 	%f548, %f547, %f544, 0f3E2AAC04;
	mul.f32 	%f549, %f544, %f548;
	fma.rn.f32 	%f550, %f549, %f543, %f543;
	mul.f32 	%f551, %f550, 0fC0000000;
	fma.rn.f32 	%f552, 0f3F6EE581, 0f3FD774EB, %f551;
	selp.f32 	%f553, %f552, %f550, %p195;
	setp.num.f32 	%p196, %f553, %f553;
	copysign.f32 	%f554, %f3, %f553;
	selp.f32 	%f711, %f554, %f553, %p196;
	bra.uni 	$L__BB1_107;
$L__BB1_102:
	abs.f32 	%f495, %f3;
	setp.gt.f32 	%p189, %f495, 0f3F800000;
	rcp.approx.ftz.f32 	%f496, %f495;
	selp.f32 	%f497, %f496, %f495, %p189;
	mul.f32 	%f498, %f497, %f497;
	fma.rn.f32 	%f499, %f498, 0f3B2090AA, 0fBC6BE14F;
	fma.rn.f32 	%f500, %f499, %f498, 0f3D23397E;
	fma.rn.f32 	%f501, %f500, %f498, 0fBD948A7A;
	fma.rn.f32 	%f502, %f501, %f498, 0f3DD76B21;
	fma.rn.f32 	%f503, %f502, %f498, 0fBE111E88;
	fma.rn.f32 	%f504, %f503, %f498, 0f3E4CAF60;
	fma.rn.f32 	%f505, %f504, %f498, 0fBEAAAA27;
	mul.f32 	%f506, %f498, %f505;
	fma.rn.f32 	%f507, %f506, %f497, %f497;
	neg.f32 	%f508, %f507;
	fma.rn.f32 	%f509, 0f3F6EE581, 0f3FD774EB, %f508;
	selp.f32 	%f510, %f509, %f507, %p189;
	setp.num.f32 	%p190, %f495, %f495;
	copysign.f32 	%f511, %f3, %f510;
	selp.f32 	%f711, %f511, %f510, %p190;
	bra.uni 	$L__BB1_107;
$L__BB1_103:
	setp.eq.f32 	%p185, %f3, 0f00000000;
	mov.f32 	%f711, 0fCE6E6B28;
	@%p185 bra 	$L__BB1_107;
	abs.f32 	%f474, %f3;
	setp.lt.f32 	%p186, %f474, 0f00800000;
	mul.f32 	%f475, %f474, 0f4B000000;
	selp.f32 	%f476, %f475, %f474, %p186;
	selp.f32 	%f477, 0fC1B80000, 0f00000000, %p186;
	mov.b32 	%r264, %f476;
	add.s32 	%r265, %r264, -1059760811;
	and.b32  	%r266, %r265, -8388608;
	sub.s32 	%r267, %r264, %r266;
	mov.b32 	%f478, %r267;
	cvt.rn.f32.s32 	%f479, %r266;
	fma.rn.f32 	%f480, %f479, 0f34000000, %f477;
	add.f32 	%f481, %f478, 0fBF800000;
	fma.rn.f32 	%f482, %f481, 0fBE055027, 0f3E1039F6;
	fma.rn.f32 	%f483, %f482, %f481, 0fBDF8CDCC;
	fma.rn.f32 	%f484, %f483, %f481, 0f3E0F2955;
	fma.rn.f32 	%f485, %f484, %f481, 0fBE2AD8B9;
	fma.rn.f32 	%f486, %f485, %f481, 0f3E4CED0B;
	fma.rn.f32 	%f487, %f486, %f481, 0fBE7FFF22;
	fma.rn.f32 	%f488, %f487, %f481, 0f3EAAAA78;
	fma.rn.f32 	%f489, %f488, %f481, 0fBF000000;
	mul.f32 	%f490, %f481, %f489;
	fma.rn.f32 	%f491, %f490, %f481, %f481;
	fma.rn.f32 	%f492, %f480, 0f3F317218, %f491;
	setp.gt.u32 	%p187, %r264, 2139095039;
	fma.rn.f32 	%f493, %f476, 0f7F800000, 0f7F800000;
	selp.f32 	%f494, %f493, %f492, %p187;
	setp.eq.f32 	%p188, %f476, 0f00000000;
	selp.f32 	%f711, 0fFF800000, %f494, %p188;
	bra.uni 	$L__BB1_107;
$L__BB1_105:
	abs.f32 	%f711, %f3;
	bra.uni 	$L__BB1_107;
$L__BB1_106:
	sqrt.rn.f32 	%f711, %f3;
$L__BB1_107:
	st.shared.f32 	[%r22+-4], %f711;
	bra.uni 	$L__BB1_204;
$L__BB1_108:
	shl.b32 	%r157, %r372, 2;
	add.s32 	%r65, %r13, %r157;
	ld.shared.f32 	%f43, [%r65+-4];
	ld.shared.f32 	%f44, [%r65+-8];
	setp.gt.s32 	%p19, %r18, 12;
	@%p19 bra 	$L__BB1_133;
	setp.gt.s32 	%p35, %r18, 6;
	@%p35 bra 	$L__BB1_119;
	setp.gt.s32 	%p43, %r18, 3;
	@%p43 bra 	$L__BB1_115;
	setp.eq.s32 	%p47, %r18, 1;
	@%p47 bra 	$L__BB1_152;
	setp.eq.s32 	%p48, %r18, 2;
	@%p48 bra 	$L__BB1_153;
	setp.eq.s32 	%p49, %r18, 3;
	@%p49 bra 	$L__BB1_114;
	bra.uni 	$L__BB1_203;
$L__BB1_114:
	mul.f32 	%f715, %f43, %f44;
	bra.uni 	$L__BB1_203;
$L__BB1_115:
	setp.eq.s32 	%p44, %r18, 4;
	@%p44 bra 	$L__BB1_154;
	setp.eq.s32 	%p45, %r18, 5;
	@%p45 bra 	$L__BB1_155;
	setp.eq.s32 	%p46, %r18, 6;
	@%p46 bra 	$L__BB1_118;
	bra.uni 	$L__BB1_203;
$L__BB1_118:
	setp.le.f32 	%p116, %f43, %f44;
	selp.f32 	%f715, %f43, %f44, %p116;
	bra.uni 	$L__BB1_203;
$L__BB1_119:
	setp.gt.s32 	%p36, %r18, 9;
	@%p36 bra 	$L__BB1_127;
	setp.eq.s32 	%p40, %r18, 7;
	@%p40 bra 	$L__BB1_163;
	setp.eq.s32 	%p41, %r18, 8;
	@%p41 bra 	$L__BB1_164;
	setp.eq.s32 	%p42, %r18, 9;
	@%p42 bra 	$L__BB1_123;
	bra.uni 	$L__BB1_203;
$L__BB1_123:
	setp.eq.f32 	%p89, %f43, 0f00000000;
	setp.eq.f32 	%p90, %f44, 0f00000000;
	and.pred  	%p91, %p89, %p90;
	@%p91 bra 	$L__BB1_203;
	abs.f32 	%f59, %f43;
	mul.f32 	%f296, %f44, 0f3F000000;
	cvt.rzi.f32.f32 	%f297, %f296;
	add.f32 	%f298, %f297, %f297;
	sub.f32 	%f299, %f44, %f298;
	abs.f32 	%f60, %f299;
	abs.f32 	%f61, %f59;
	setp.lt.f32 	%p93, %f61, 0f00800000;
	mul.f32 	%f300, %f61, 0f4B800000;
	selp.f32 	%f301, %f300, %f61, %p93;
	selp.f32 	%f302, 0fC1C00000, 0f00000000, %p93;
	mov.b32 	%r231, %f301;
	add.s32 	%r232, %r231, -1060439283;
	and.b32  	%r233, %r232, -8388608;
	sub.s32 	%r234, %r231, %r233;
	mov.b32 	%f303, %r234;
	cvt.rn.f32.s32 	%f304, %r233;
	fma.rn.f32 	%f305, %f304, 0f34000000, %f302;
	add.f32 	%f306, %f303, 0fBF800000;
	add.f32 	%f307, %f303, 0f3F800000;
	rcp.approx.ftz.f32 	%f308, %f307;
	add.f32 	%f309, %f306, %f306;
	mul.f32 	%f310, %f309, %f308;
	mul.f32 	%f311, %f310, %f310;
	sub.f32 	%f312, %f306, %f310;
	add.f32 	%f313, %f312, %f312;
	neg.f32 	%f314, %f310;
	fma.rn.f32 	%f315, %f314, %f306, %f313;
	mul.rn.f32 	%f316, %f308, %f315;
	fma.rn.f32 	%f317, %f311, 0f3A2C32E4, 0f3B52E7DB;
	fma.rn.f32 	%f318, %f317, %f311, 0f3C93BB73;
	fma.rn.f32 	%f319, %f318, %f311, 0f3DF6384F;
	mul.rn.f32 	%f320, %f319, %f311;
	fma.rn.f32 	%f321, %f310, 0f3FB8AA3B, %f305;
	sub.f32 	%f322, %f305, %f321;
	fma.rn.f32 	%f323, %f310, 0f3FB8AA3B, %f322;
	fma.rn.f32 	%f324, %f316, 0f3FB8AA3B, %f323;
	fma.rn.f32 	%f325, %f310, 0f32A55E34, %f324;
	mul.f32 	%f326, %f320, 0f40400000;
	fma.rn.f32 	%f327, %f326, %f316, %f325;
	fma.rn.f32 	%f328, %f320, %f310, %f327;
	add.rn.f32 	%f329, %f321, %f328;
	neg.f32 	%f330, %f321;
	add.rn.f32 	%f331, %f329, %f330;
	neg.f32 	%f332, %f331;
	add.rn.f32 	%f333, %f328, %f332;
	mul.rn.f32 	%f334, %f329, %f44;
	neg.f32 	%f335, %f334;
	fma.rn.f32 	%f336, %f329, %f44, %f335;
	fma.rn.f32 	%f337, %f333, %f44, %f336;
	cvt.rni.f32.f32 	%f338, %f334;
	sub.f32 	%f339, %f334, %f338;
	add.f32 	%f340, %f339, %f337;
	fma.rn.f32 	%f341, %f340, 0f391FCB8E, 0f3AAF85ED;
	fma.rn.f32 	%f342, %f341, %f340, 0f3C1D9856;
	fma.rn.f32 	%f343, %f342, %f340, 0f3D6357BB;
	fma.rn.f32 	%f344, %f343, %f340, 0f3E75FDEC;
	fma.rn.f32 	%f345, %f344, %f340, 0f3F317218;
	fma.rn.f32 	%f346, %f345, %f340, 0f3F800000;
	cvt.rzi.s32.f32 	%r235, %f338;
	setp.gt.f32 	%p94, %f338, 0f00000000;
	selp.b32 	%r236, 0, -2097152000, %p94;
	add.s32 	%r237, %r236, 2130706432;
	mov.b32 	%f347, %r237;
	mul.f32 	%f348, %f346, %f347;
	shl.b32 	%r238, %r235, 23;
	sub.s32 	%r239, %r238, %r236;
	mov.b32 	%f349, %r239;
	mul.f32 	%f350, %f348, %f349;
	abs.f32 	%f351, %f334;
	setp.gt.f32 	%p95, %f351, 0f43180000;
	setp.lt.f32 	%p96, %f334, 0f00000000;
	selp.f32 	%f352, 0f00000000, 0f7F800000, %p96;
	selp.f32 	%f62, %f352, %f350, %p95;
	setp.eq.f32 	%p97, %f59, 0f3F800000;
	or.pred  	%p98, %p97, %p90;
	mov.f32 	%f715, 0f3F800000;
	@%p98 bra 	$L__BB1_203;
	setp.num.f32 	%p99, %f61, %f61;
	abs.f32 	%f353, %f44;
	setp.num.f32 	%p100, %f353, %f353;
	and.pred  	%p101, %p99, %p100;
	@%p101 bra 	$L__BB1_165;
	add.rn.f32 	%f715, %f59, %f44;
	bra.uni 	$L__BB1_203;
$L__BB1_127:
	setp.eq.s32 	%p37, %r18, 10;
	@%p37 bra 	$L__BB1_170;
	setp.eq.s32 	%p38, %r18, 11;
	@%p38 bra 	$L__BB1_179;
	setp.eq.s32 	%p39, %r18, 12;
	@%p39 bra 	$L__BB1_130;
	bra.uni 	$L__BB1_203;
$L__BB1_130:
	mul.f32 	%f237, %f43, 0f3F22F983;
	cvt.rni.s32.f32 	%r371, %f237;
	cvt.rn.f32.s32 	%f238, %r371;
	fma.rn.f32 	%f239, %f238, 0fBFC90FDA, %f43;
	fma.rn.f32 	%f240, %f238, 0fB3A22168, %f239;
	fma.rn.f32 	%f714, %f238, 0fA7C234C5, %f240;
	abs.f32 	%f80, %f43;
	setp.ltu.f32 	%p65, %f80, 0f47CE4780;
	@%p65 bra 	$L__BB1_193;
	setp.neu.f32 	%p66, %f80, 0f7F800000;
	@%p66 bra 	$L__BB1_188;
	mov.f32 	%f243, 0f00000000;
	mul.rn.f32 	%f714, %f43, %f243;
	mov.b32 	%r371, 0;
	bra.uni 	$L__BB1_193;
$L__BB1_133:
	setp.gt.s32 	%p20, %r18, 18;
	@%p20 bra 	$L__BB1_143;
	setp.gt.s32 	%p28, %r18, 15;
	@%p28 bra 	$L__BB1_139;
	setp.eq.s32 	%p32, %r18, 13;
	@%p32 bra 	$L__BB1_194;
	setp.eq.s32 	%p33, %r18, 14;
	@%p33 bra 	$L__BB1_195;
	setp.eq.s32 	%p34, %r18, 15;
	@%p34 bra 	$L__BB1_138;
	bra.uni 	$L__BB1_203;
$L__BB1_138:
	abs.f32 	%f181, %f43;
	mul.f32 	%f182, %f181, 0f4038AA3B;
	ex2.approx.ftz.f32 	%f183, %f182;
	add.f32 	%f184, %f183, 0f3F800000;
	rcp.approx.ftz.f32 	%f185, %f184;
	fma.rn.f32 	%f186, %f185, 0fC0000000, 0f3F800000;
	setp.ge.f32 	%p60, %f181, 0f41102CB4;
	selp.f32 	%f187, 0f3F800000, %f186, %p60;
	copysign.f32 	%f188, %f43, %f187;
	mul.f32 	%f189, %f43, %f43;
	fma.rn.f32 	%f190, %f189, 0f3C80F082, 0fBD563CAE;
	fma.rn.f32 	%f191, %f190, %f189, 0f3E085941;
	fma.rn.f32 	%f192, %f191, %f189, 0fBEAAA9ED;
	fma.rn.f32 	%f193, %f192, %f189, 0f00000000;
	fma.rn.f32 	%f194, %f193, %f43, %f43;
	setp.ge.f32 	%p61, %f181, 0f3F19999A;
	selp.f32 	%f715, %f188, %f194, %p61;
	bra.uni 	$L__BB1_203;
$L__BB1_139:
	setp.eq.s32 	%p29, %r18, 16;
	@%p29 bra 	$L__BB1_196;
	setp.eq.s32 	%p30, %r18, 17;
	@%p30 bra 	$L__BB1_197;
	setp.eq.s32 	%p31, %r18, 18;
	@%p31 bra 	$L__BB1_142;
	bra.uni 	$L__BB1_203;
$L__BB1_142:
	setp.eq.f32 	%p56, %f43, 0f00000000;
	rcp.rn.f32 	%f149, %f43;
	selp.f32 	%f715, 0f7FC00000, %f149, %p56;
	bra.uni 	$L__BB1_203;
$L__BB1_143:
	setp.gt.s32 	%p21, %r18, 21;
	@%p21 bra 	$L__BB1_148;
	setp.eq.s32 	%p25, %r18, 19;
	@%p25 bra 	$L__BB1_198;
	setp.eq.s32 	%p26, %r18, 20;
	@%p26 bra 	$L__BB1_199;
	setp.eq.s32 	%p27, %r18, 21;
	@%p27 bra 	$L__BB1_147;
	bra.uni 	$L__BB1_203;
$L__BB1_147:
	abs.f32 	%f426, %f43;
	setp.gt.f32 	%p138, %f426, 0f3F800000;
	rcp.approx.ftz.f32 	%f427, %f426;
	selp.f32 	%f428, %f427, %f426, %p138;
	mul.f32 	%f429, %f428, %f428;
	fma.rn.f32 	%f430, %f429, 0f3B2090AA, 0fBC6BE14F;
	fma.rn.f32 	%f431, %f430, %f429, 0f3D23397E;
	fma.rn.f32 	%f432, %f431, %f429, 0fBD948A7A;
	fma.rn.f32 	%f433, %f432, %f429, 0f3DD76B21;
	fma.rn.f32 	%f434, %f433, %f429, 0fBE111E88;
	fma.rn.f32 	%f435, %f434, %f429, 0f3E4CAF60;
	fma.rn.f32 	%f436, %f435, %f429, 0fBEAAAA27;
	mul.f32 	%f437, %f429, %f436;
	fma.rn.f32 	%f438, %f437, %f428, %f428;
	neg.f32 	%f439, %f438;
	fma.rn.f32 	%f440, 0f3F6EE581, 0f3FD774EB, %f439;
	selp.f32 	%f441, %f440, %f438, %p138;
	setp.num.f32 	%p139, %f426, %f426;
	copysign.f32 	%f442, %f43, %f441;
	selp.f32 	%f715, %f442, %f441, %p139;
	bra.uni 	$L__BB1_203;
$L__BB1_148:
	setp.eq.s32 	%p22, %r18, 22;
	@%p22 bra 	$L__BB1_200;
	setp.eq.s32 	%p23, %r18, 23;
	@%p23 bra 	$L__BB1_202;
	setp.eq.s32 	%p24, %r18, 24;
	@%p24 bra 	$L__BB1_151;
	bra.uni 	$L__BB1_203;
$L__BB1_151:
	abs.f32 	%f715, %f43;
	bra.uni 	$L__BB1_203;
$L__BB1_152:
	add.f32 	%f715, %f43, %f44;
	bra.uni 	$L__BB1_203;
$L__BB1_153:
	sub.f32 	%f715, %f43, %f44;
	bra.uni 	$L__BB1_203;
$L__BB1_154:
	div.rn.f32 	%f715, %f43, %f44;
	bra.uni 	$L__BB1_203;
$L__BB1_155:
	mul.f32 	%f363, %f44, 0f3F000000;
	cvt.rzi.f32.f32 	%f364, %f363;
	add.f32 	%f365, %f364, %f364;
	sub.f32 	%f366, %f44, %f365;
	abs.f32 	%f49, %f366;
	abs.f32 	%f50, %f43;
	setp.lt.f32 	%p117, %f50, 0f00800000;
	mul.f32 	%f367, %f50, 0f4B800000;
	selp.f32 	%f368, %f367, %f50, %p117;
	selp.f32 	%f369, 0fC1C00000, 0f00000000, %p117;
	mov.b32 	%r245, %f368;
	add.s32 	%r246, %r245, -1060439283;
	and.b32  	%r247, %r246, -8388608;
	sub.s32 	%r248, %r245, %r247;
	mov.b32 	%f370, %r248;
	cvt.rn.f32.s32 	%f371, %r247;
	fma.rn.f32 	%f372, %f371, 0f34000000, %f369;
	add.f32 	%f373, %f370, 0fBF800000;
	add.f32 	%f374, %f370, 0f3F800000;
	rcp.approx.ftz.f32 	%f375, %f374;
	add.f32 	%f376, %f373, %f373;
	mul.f32 	%f377, %f376, %f375;
	mul.f32 	%f378, %f377, %f377;
	sub.f32 	%f379, %f373, %f377;
	add.f32 	%f380, %f379, %f379;
	neg.f32 	%f381, %f377;
	fma.rn.f32 	%f382, %f381, %f373, %f380;
	mul.rn.f32 	%f383, %f375, %f382;
	fma.rn.f32 	%f384, %f378, 0f3A2C32E4, 0f3B52E7DB;
	fma.rn.f32 	%f385, %f384, %f378, 0f3C93BB73;
	fma.rn.f32 	%f386, %f385, %f378, 0f3DF6384F;
	mul.rn.f32 	%f387, %f386, %f378;
	fma.rn.f32 	%f388, %f377, 0f3FB8AA3B, %f372;
	sub.f32 	%f389, %f372, %f388;
	fma.rn.f32 	%f390, %f377, 0f3FB8AA3B, %f389;
	fma.rn.f32 	%f391, %f383, 0f3FB8AA3B, %f390;
	fma.rn.f32 	%f392, %f377, 0f32A55E34, %f391;
	mul.f32 	%f393, %f387, 0f40400000;
	fma.rn.f32 	%f394, %f393, %f383, %f392;
	fma.rn.f32 	%f395, %f387, %f377, %f394;
	add.rn.f32 	%f396, %f388, %f395;
	neg.f32 	%f397, %f388;
	add.rn.f32 	%f398, %f396, %f397;
	neg.f32 	%f399, %f398;
	add.rn.f32 	%f400, %f395, %f399;
	mul.rn.f32 	%f401, %f396, %f44;
	neg.f32 	%f402, %f401;
	fma.rn.f32 	%f403, %f396, %f44, %f402;
	fma.rn.f32 	%f404, %f400, %f44, %f403;
	cvt.rni.f32.f32 	%f405, %f401;
	sub.f32 	%f406, %f401, %f405;
	add.f32 	%f407, %f406, %f404;
	fma.rn.f32 	%f408, %f407, 0f391FCB8E, 0f3AAF85ED;
	fma.rn.f32 	%f409, %f408, %f407, 0f3C1D9856;
	fma.rn.f32 	%f410, %f409, %f407, 0f3D6357BB;
	fma.rn.f32 	%f411, %f410, %f407, 0f3E75FDEC;
	fma.rn.f32 	%f412, %f411, %f407, 0f3F317218;
	fma.rn.f32 	%f413, %f412, %f407, 0f3F800000;
	cvt.rzi.s32.f32 	%r249, %f405;
	setp.gt.f32 	%p118, %f405, 0f00000000;
	selp.b32 	%r250, 0, -2097152000, %p118;
	add.s32 	%r251, %r250, 2130706432;
	mov.b32 	%f414, %r251;
	mul.f32 	%f415, %f413, %f414;
	shl.b32 	%r252, %r249, 23;
	sub.s32 	%r253, %r252, %r250;
	mov.b32 	%f416, %r253;
	mul.f32 	%f417, %f415, %f416;
	abs.f32 	%f418, %f401;
	setp.gt.f32 	%p119, %f418, 0f43180000;
	setp.lt.f32 	%p120, %f401, 0f00000000;
	selp.f32 	%f419, 0f00000000, 0f7F800000, %p120;
	selp.f32 	%f51, %f419, %f417, %p119;
	setp.eq.f32 	%p121, %f43, 0f3F800000;
	setp.eq.f32 	%p122, %f44, 0f00000000;
	or.pred  	%p123, %p121, %p122;
	mov.f32 	%f715, 0f3F800000;
	@%p123 bra 	$L__BB1_203;
	setp.num.f32 	%p124, %f50, %f50;
	abs.f32 	%f420, %f44;
	setp.num.f32 	%p125, %f420, %f420;
	and.pred  	%p126, %p124, %p125;
	@%p126 bra 	$L__BB1_158;
	add.rn.f32 	%f715, %f43, %f44;
	bra.uni 	$L__BB1_203;
$L__BB1_158:
	setp.neu.f32 	%p127, %f43, 0f00000000;
	setp.neu.f32 	%p128, %f50, 0f7F800000;
	and.pred  	%p129, %p127, %p128;
	@%p129 bra 	$L__BB1_160;
	setp.neu.f32 	%p136, %f49, 0f3F800000;
	add.f32 	%f425, %f43, %f43;
	mov.b32 	%r254, %f425;
	setp.lt.f32 	%p137, %f44, 0f00000000;
	xor.b32  	%r255, %r254, 2139095040;
	selp.b32 	%r256, %r255, %r254, %p137;
	and.b32  	%r257, %r256, 2147483647;
	selp.b32 	%r258, %r257, %r256, %p136;
	mov.b32 	%f715, %r258;
	bra.uni 	$L__BB1_203;
$L__BB1_160:
	setp.eq.f32 	%p130, %f43, 0fBF800000;
	setp.eq.f32 	%p131, %f420, 0f7F800000;
	and.pred  	%p132, %p130, %p131;
	@%p132 bra 	$L__BB1_203;
	setp.geu.f32 	%p133, %f43, 0f00000000;
	mov.f32 	%f715, %f51;
	@%p133 bra 	$L__BB1_203;
	setp.neu.f32 	%p134, %f49, 0f3F800000;
	neg.f32 	%f422, %f51;
	selp.f32 	%f423, %f51, %f422, %p134;
	cvt.rmi.f32.f32 	%f424, %f44;
	setp.neu.f32 	%p135, %f44, %f424;
	selp.f32 	%f715, 0f7FFFFFFF, %f423, %p135;
	bra.uni 	$L__BB1_203;
$L__BB1_163:
	setp.ge.f32 	%p115, %f43, %f44;
	selp.f32 	%f715, %f43, %f44, %p115;
	bra.uni 	$L__BB1_203;
$L__BB1_164:
	abs.f32 	%f359, %f44;
	setp.le.f32 	%p113, %f359, 0f3089705F;
	setp.lt.f32 	%p114, %f44, 0f00000000;
	selp.f32 	%f360, 0fB089705F, 0f3089705F, %p114;
	selp.f32 	%f361, %f360, %f44, %p113;
	div.rn.f32 	%f715, %f43, %f361;
	bra.uni 	$L__BB1_203;
$L__BB1_165:
	setp.neu.f32 	%p102, %f59, 0f00000000;
	setp.neu.f32 	%p103, %f61, 0f7F800000;
	and.pred  	%p104, %p102, %p103;
	@%p104 bra 	$L__BB1_167;
	setp.neu.f32 	%p111, %f60, 0f3F800000;
	add.f32 	%f358, %f59, %f59;
	mov.b32 	%r240, %f358;
	setp.lt.f32 	%p112, %f44, 0f00000000;
	xor.b32  	%r241, %r240, 2139095040;
	selp.b32 	%r242, %r241, %r240, %p112;
	and.b32  	%r243, %r242, 2147483647;
	selp.b32 	%r244, %r243, %r242, %p111;
	mov.b32 	%f715, %r244;
	bra.uni 	$L__BB1_203;
$L__BB1_167:
	setp.eq.f32 	%p105, %f59, 0fBF800000;
	setp.eq.f32 	%p106, %f353, 0f7F800000;
	and.pred  	%p107, %p105, %p106;
	@%p107 bra 	$L__BB1_203;
	setp.geu.f32 	%p108, %f59, 0f00000000;
	mov.f32 	%f715, %f62;
	@%p108 bra 	$L__BB1_203;
	setp.neu.f32 	%p109, %f60, 0f3F800000;
	neg.f32 	%f355, %f62;
	selp.f32 	%f356, %f62, %f355, %p109;
	cvt.rmi.f32.f32 	%f357, %f44;
	setp.neu.f32 	%p110, %f44, %f357;
	selp.f32 	%f715, 0f7FFFFFFF, %f356, %p110;
	bra.uni 	$L__BB1_203;
$L__BB1_170:
	mul.f32 	%f275, %f43, 0f3F22F983;
	cvt.rni.s32.f32 	%r363, %f275;
	cvt.rn.f32.s32 	%f276, %r363;
	fma.rn.f32 	%f277, %f276, 0fBFC90FDA, %f43;
	fma.rn.f32 	%f278, %f276, 0fB3A22168, %f277;
	fma.rn.f32 	%f712, %f276, 0fA7C234C5, %f278;
	abs.f32 	%f68, %f43;
	setp.ltu.f32 	%p81, %f68, 0f47CE4780;
	@%p81 bra 	$L__BB1_178;
	setp.neu.f32 	%p82, %f68, 0f7F800000;
	@%p82 bra 	$L__BB1_173;
	mov.f32 	%f281, 0f00000000;
	mul.rn.f32 	%f712, %f43, %f281;
	mov.b32 	%r363, 0;
	bra.uni 	$L__BB1_178;
$L__BB1_173:
	mov.b32 	%r67, %f43;
	shl.b32 	%r211, %r67, 8;
	or.b32  	%r68, %r211, -2147483648;
	mov.b64 	%rd129, 0;
	mov.b32 	%r360, 0;
$L__BB1_174:
	.pragma "nounroll";
	mul.wide.u32 	%rd77, %r360, 4;
	mov.u64 	%rd78, __cudart_i2opi_f;
	add.s64 	%rd79, %rd78, %rd77;
	ld.global.nc.u32 	%r212, [%rd79];
	mad.wide.u32 	%rd80, %r212, %r68, %rd129;
	shr.u64 	%rd129, %rd80, 32;
	add.s64 	%rd81, %rd3, %rd77;
	st.local.u32 	[%rd81], %rd80;
	add.s32 	%r360, %r360, 1;
	setp.ne.s32 	%p83, %r360, 6;
	@%p83 bra 	$L__BB1_174;
	shr.u32 	%r213, %r67, 23;
	st.local.u32 	[%rd3+24], %rd129;
	and.b32  	%r71, %r213, 31;
	and.b32  	%r214, %r213, 224;
	add.s32 	%r215, %r214, -128;
	shr.u32 	%r216, %r215, 5;
	mul.wide.u32 	%rd82, %r216, 4;
	sub.s64 	%rd22, %rd3, %rd82;
	ld.local.u32 	%r361, [%rd22+24];
	ld.local.u32 	%r362, [%rd22+20];
	setp.eq.s32 	%p84, %r71, 0;
	@%p84 bra 	$L__BB1_177;
	shf.l.wrap.b32 	%r361, %r362, %r361, %r71;
	ld.local.u32 	%r217, [%rd22+16];
	shf.l.wrap.b32 	%r362, %r217, %r362, %r71;
$L__BB1_177:
	shr.u32 	%r218, %r361, 30;
	shf.l.wrap.b32 	%r219, %r362, %r361, 2;
	shl.b32 	%r220, %r362, 2;
	shr.u32 	%r221, %r219, 31;
	add.s32 	%r222, %r221, %r218;
	neg.s32 	%r223, %r222;
	setp.lt.s32 	%p85, %r67, 0;
	selp.b32 	%r363, %r223, %r222, %p85;
	xor.b32  	%r224, %r219, %r67;
	shr.s32 	%r225, %r219, 31;
	xor.b32  	%r226, %r225, %r219;
	xor.b32  	%r227, %r225, %r220;
	cvt.u64.u32 	%rd83, %r226;
	shl.b64 	%rd84, %rd83, 32;
	cvt.u64.u32 	%rd85, %r227;
	or.b64  	%rd86, %rd84, %rd85;
	cvt.rn.f64.s64 	%fd5, %rd86;
	mul.f64 	%fd6, %fd5, 0d3BF921FB54442D19;
	cvt.rn.f32.f64 	%f279, %fd6;
	neg.f32 	%f280, %f279;
	setp.lt.s32 	%p86, %r224, 0;
	selp.f32 	%f712, %f280, %f279, %p86;
$L__BB1_178:
	mul.rn.f32 	%f282, %f712, %f712;
	and.b32  	%r229, %r363, 1;
	setp.eq.b32 	%p87, %r229, 1;
	selp.f32 	%f283, 0f3F800000, %f712, %p87;
	fma.rn.f32 	%f284, %f282, %f283, 0f00000000;
	fma.rn.f32 	%f285, %f282, 0f37CBAC00, 0fBAB607ED;
	selp.f32 	%f286, %f285, 0fB94D4153, %p87;
	selp.f32 	%f287, 0f3D2AAABB, 0f3C0885E4, %p87;
	fma.rn.f32 	%f288, %f286, %f282, %f287;
	selp.f32 	%f289, 0fBEFFFFFF, 0fBE2AAAA8, %p87;
	fma.rn.f32 	%f290, %f288, %f282, %f289;
	fma.rn.f32 	%f291, %f290, %f284, %f283;
	and.b32  	%r230, %r363, 2;
	setp.eq.s32 	%p88, %r230, 0;
	mov.f32 	%f292, 0f00000000;
	sub.f32 	%f293, %f292, %f291;
	selp.f32 	%f715, %f291, %f293, %p88;
	bra.uni 	$L__BB1_203;
$L__BB1_179:
	mul.f32 	%f256, %f43, 0f3F22F983;
	cvt.rni.s32.f32 	%r367, %f256;
	cvt.rn.f32.s32 	%f257, %r367;
	fma.rn.f32 	%f258, %f257, 0fBFC90FDA, %f43;
	fma.rn.f32 	%f259, %f257, 0fB3A22168, %f258;
	fma.rn.f32 	%f713, %f257, 0fA7C234C5, %f259;
	abs.f32 	%f74, %f43;
	setp.ltu.f32 	%p73, %f74, 0f47CE4780;
	@%p73 bra 	$L__BB1_187;
	setp.neu.f32 	%p74, %f74, 0f7F800000;
	@%p74 bra 	$L__BB1_182;
	mov.f32 	%f262, 0f00000000;
	mul.rn.f32 	%f713, %f43, %f262;
	mov.b32 	%r367, 0;
	bra.uni 	$L__BB1_187;
$L__BB1_182:
	mov.b32 	%r81, %f43;
	shl.b32 	%r189, %r81, 8;
	or.b32  	%r82, %r189, -2147483648;
	mov.b64 	%rd130, 0;
	mov.b32 	%r364, 0;
$L__BB1_183:
	.pragma "nounroll";
	mul.wide.u32 	%rd66, %r364, 4;
	mov.u64 	%rd67, __cudart_i2opi_f;
	add.s64 	%rd68, %rd67, %rd66;
	ld.global.nc.u32 	%r190, [%rd68];
	mad.wide.u32 	%rd69, %r190, %r82, %rd130;
	shr.u64 	%rd130, %rd69, 32;
	add.s64 	%rd70, %rd2, %rd66;
	st.local.u32 	[%rd70], %rd69;
	add.s32 	%r364, %r364, 1;
	setp.ne.s32 	%p75, %r364, 6;
	@%p75 bra 	$L__BB1_183;
	shr.u32 	%r191, %r81, 23;
	st.local.u32 	[%rd2+24], %rd130;
	and.b32  	%r85, %r191, 31;
	and.b32  	%r192, %r191, 224;
	add.s32 	%r193, %r192, -128;
	shr.u32 	%r194, %r193, 5;
	mul.wide.u32 	%rd71, %r194, 4;
	sub.s64 	%rd25, %rd2, %rd71;
	ld.local.u32 	%r365, [%rd25+24];
	ld.local.u32 	%r366, [%rd25+20];
	setp.eq.s32 	%p76, %r85, 0;
	@%p76 bra 	$L__BB1_186;
	shf.l.wrap.b32 	%r365, %r366, %r365, %r85;
	ld.local.u32 	%r195, [%rd25+16];
	shf.l.wrap.b32 	%r366, %r195, %r366, %r85;
$L__BB1_186:
	shr.u32 	%r196, %r365, 30;
	shf.l.wrap.b32 	%r197, %r366, %r365, 2;
	shl.b32 	%r198, %r366, 2;
	shr.u32 	%r199, %r197, 31;
	add.s32 	%r200, %r199, %r196;
	neg.s32 	%r201, %r200;
	setp.lt.s32 	%p77, %r81, 0;
	selp.b32 	%r367, %r201, %r200, %p77;
	xor.b32  	%r202, %r197, %r81;
	shr.s32 	%r203, %r197, 31;
	xor.b32  	%r204, %r203, %r197;
	xor.b32  	%r205, %r203, %r198;
	cvt.u64.u32 	%rd72, %r204;
	shl.b64 	%rd73, %rd72, 32;
	cvt.u64.u32 	%rd74, %r205;
	or.b64  	%rd75, %rd73, %rd74;
	cvt.rn.f64.s64 	%fd3, %rd75;
	mul.f64 	%fd4, %fd3, 0d3BF921FB54442D19;
	cvt.rn.f32.f64 	%f260, %fd4;
	neg.f32 	%f261, %f260;
	setp.lt.s32 	%p78, %r202, 0;
	selp.f32 	%f713, %f261, %f260, %p78;
$L__BB1_187:
	add.s32 	%r207, %r367, 1;
	mul.rn.f32 	%f263, %f713, %f713;
	and.b32  	%r208, %r367, 1;
	setp.eq.b32 	%p79, %r208, 1;
	selp.f32 	%f264, %f713, 0f3F800000, %p79;
	fma.rn.f32 	%f265, %f263, %f264, 0f00000000;
	fma.rn.f32 	%f266, %f263, 0f37CBAC00, 0fBAB607ED;
	selp.f32 	%f267, 0fB94D4153, %f266, %p79;
	selp.f32 	%f268, 0f3C0885E4, 0f3D2AAABB, %p79;
	fma.rn.f32 	%f269, %f267, %f263, %f268;
	selp.f32 	%f270, 0fBE2AAAA8, 0fBEFFFFFF, %p79;
	fma.rn.f32 	%f271, %f269, %f263, %f270;
	fma.rn.f32 	%f272, %f271, %f265, %f264;
	and.b32  	%r209, %r207, 2;
	setp.eq.s32 	%p80, %r209, 0;
	mov.f32 	%f273, 0f00000000;
	sub.f32 	%f274, %f273, %f272;
	selp.f32 	%f715, %f272, %f274, %p80;
	bra.uni 	$L__BB1_203;
$L__BB1_188:
	mov.b32 	%r95, %f43;
	shl.b32 	%r169, %r95, 8;
	or.b32  	%r96, %r169, -2147483648;
	mov.b64 	%rd133, 0;
	mov.b32 	%r368, 0;
	mov.u64 	%rd131, __cudart_i2opi_f;
	mov.u64 	%rd132, %rd1;
$L__BB1_189:
	.pragma "nounroll";
	ld.global.nc.u32 	%r170, [%rd131];
	mad.wide.u32 	%rd59, %r170, %r96, %rd133;
	shr.u64 	%rd133, %rd59, 32;
	st.local.u32 	[%rd132], %rd59;
	add.s32 	%r368, %r368, 1;
	add.s64 	%rd132, %rd132, 4;
	add.s64 	%rd131, %rd131, 4;
	setp.ne.s32 	%p67, %r368, 6;
	@%p67 bra 	$L__BB1_189;
	shr.u32 	%r171, %r95, 23;
	st.local.u32 	[%rd1+24], %rd133;
	and.b32  	%r99, %r171, 31;
	and.b32  	%r172, %r171, 224;
	add.s32 	%r173, %r172, -128;
	shr.u32 	%r174, %r173, 5;
	mul.wide.u32 	%rd60, %r174, 4;
	sub.s64 	%rd32, %rd1, %rd60;
	ld.local.u32 	%r369, [%rd32+24];
	ld.local.u32 	%r370, [%rd32+20];
	setp.eq.s32 	%p68, %r99, 0;
	@%p68 bra 	$L__BB1_192;
	shf.l.wrap.b32 	%r369, %r370, %r369, %r99;
	ld.local.u32 	%r175, [%rd32+16];
	shf.l.wrap.b32 	%r370, %r175, %r370, %r99;
$L__BB1_192:
	shr.u32 	%r176, %r369, 30;
	shf.l.wrap.b32 	%r177, %r370, %r369, 2;
	shl.b32 	%r178, %r370, 2;
	shr.u32 	%r179, %r177, 31;
	add.s32 	%r180, %r179, %r176;
	neg.s32 	%r181, %r180;
	setp.lt.s32 	%p69, %r95, 0;
	selp.b32 	%r371, %r181, %r180, %p69;
	xor.b32  	%r182, %r177, %r95;
	shr.s32 	%r183, %r177, 31;
	xor.b32  	%r184, %r183, %r177;
	xor.b32  	%r185, %r183, %r178;
	cvt.u64.u32 	%rd61, %r184;
	shl.b64 	%rd62, %rd61, 32;
	cvt.u64.u32 	%rd63, %r185;
	or.b64  	%rd64, %rd62, %rd63;
	cvt.rn.f64.s64 	%fd1, %rd64;
	mul.f64 	%fd2, %fd1, 0d3BF921FB54442D19;
	cvt.rn.f32.f64 	%f241, %fd2;
	neg.f32 	%f242, %f241;
	setp.lt.s32 	%p70, %r182, 0;
	selp.f32 	%f714, %f242, %f241, %p70;
$L__BB1_193:
	mul.f32 	%f244, %f714, %f714;
	fma.rn.f32 	%f245, %f244, 0f3C190000, 0f3B560000;
	fma.rn.f32 	%f246, %f245, %f244, 0f3CC70000;
	fma.rn.f32 	%f247, %f246, %f244, 0f3D5B0000;
	fma.rn.f32 	%f248, %f247, %f244, 0f3E089438;
	fma.rn.f32 	%f249, %f248, %f244, 0f3EAAAA88;
	mul.rn.f32 	%f250, %f244, %f714;
	fma.rn.f32 	%f251, %f249, %f250, %f714;
	abs.f32 	%f252, %f714;
	setp.eq.f32 	%p71, %f252, 0f3A00B43C;
	selp.f32 	%f253, %f714, %f251, %p71;
	and.b32  	%r187, %r371, 1;
	setp.eq.b32 	%p72, %r187, 1;
	neg.f32 	%f254, %f253;
	rcp.approx.ftz.f32 	%f255, %f254;
	selp.f32 	%f715, %f255, %f253, %p72;
	bra.uni 	$L__BB1_203;
$L__BB1_194:
	abs.f32 	%f212, %f43;
	mov.f32 	%f213, 0f3FB8AA3B;
	mul.rn.f32 	%f214, %f212, %f213;
	cvt.rzi.f32.f32 	%f215, %f214;
	abs.f32 	%f216, %f215;
	setp.gt.f32 	%p63, %f216, 0f42FC0000;
	mov.f32 	%f217, 0f42FC0000;
	copysign.f32 	%f218, %f215, %f217;
	selp.f32 	%f219, %f218, %f215, %p63;
	fma.rn.f32 	%f220, %f219, 0fBF317218, %f212;
	fma.rn.f32 	%f221, %f219, 0f3102E308, %f220;
	mul.f32 	%f222, %f221, 0f3FB8AA3B;
	add.f32 	%f223, %f219, 0f4B40007D;
	mov.b32 	%r166, %f223;
	shl.b32 	%r167, %r166, 23;
	mov.b32 	%f224, %r167;
	ex2.approx.ftz.f32 	%f225, %f222;
	mul.f32 	%f226, %f225, %f224;
	mov.f32 	%f227, 0fBE000000;
	div.approx.ftz.f32 	%f228, %f227, %f226;
	fma.rn.f32 	%f229, %f226, 0f40000000, %f228;
	mul.f32 	%f230, %f43, %f43;
	fma.rn.f32 	%f231, %f230, 0f363D0ADA, 0f394FFF49;
	fma.rn.f32 	%f232, %f231, %f230, 0f3C08889A;
	fma.rn.f32 	%f233, %f232, %f230, 0f3E2AAAAB;
	mul.f32 	%f234, %f230, %f233;
	fma.rn.f32 	%f235, %f234, %f43, %f43;
	setp.ge.f32 	%p64, %f212, 0f3F800000;
	copysign.f32 	%f236, %f43, %f229;
	selp.f32 	%f715, %f236, %f235, %p64;
	bra.uni 	$L__BB1_203;
$L__BB1_195:
	abs.f32 	%f195, %f43;
	mov.f32 	%f196, 0f3FB8AA3B;
	mul.rn.f32 	%f197, %f195, %f196;
	cvt.rzi.f32.f32 	%f198, %f197;
	abs.f32 	%f199, %f198;
	setp.gt.f32 	%p62, %f199, 0f42FC0000;
	mov.f32 	%f200, 0f42FC0000;
	copysign.f32 	%f201, %f198, %f200;
	selp.f32 	%f202, %f201, %f198, %p62;
	fma.rn.f32 	%f203, %f202, 0fBF317218, %f195;
	fma.rn.f32 	%f204, %f202, 0f3102E308, %f203;
	mul.f32 	%f205, %f204, 0f3FB8AA3B;
	add.f32 	%f206, %f202, 0f4B40007D;
	mov.b32 	%r164, %f206;
	shl.b32 	%r165, %r164, 23;
	mov.b32 	%f207, %r165;
	ex2.approx.ftz.f32 	%f208, %f205;
	mul.f32 	%f209, %f208, %f207;
	mov.f32 	%f210, 0f3E000000;
	div.approx.ftz.f32 	%f211, %f210, %f209;
	fma.rn.f32 	%f715, %f209, 0f40000000, %f211;
	bra.uni 	$L__BB1_203;
$L__BB1_196:
	fma.rn.f32 	%f170, %f43, 0f3BBB989D, 0f3F000000;
	cvt.sat.f32.f32 	%f171, %f170;
	mov.f32 	%f172, 0f4B400001;
	mov.f32 	%f173, 0f437C0000;
	fma.rm.f32 	%f174, %f171, %f173, %f172;
	add.f32 	%f175, %f174, 0fCB40007F;
	neg.f32 	%f176, %f175;
	fma.rn.f32 	%f177, %f43, 0f3FB8AA3B, %f176;
	fma.rn.f32 	%f178, %f43, 0f32A57060, %f177;
	mov.b32 	%r162, %f174;
	shl.b32 	%r163, %r162, 23;
	mov.b32 	%f179, %r163;
	ex2.approx.ftz.f32 	%f180, %f178;
	mul.f32 	%f715, %f180, %f179;
	bra.uni 	$L__BB1_203;
$L__BB1_197:
	setp.lt.f32 	%p57, %f43, 0f00800000;
	mul.f32 	%f150, %f43, 0f4B000000;
	selp.f32 	%f151, %f150, %f43, %p57;
	selp.f32 	%f152, 0fC1B80000, 0f00000000, %p57;
	mov.b32 	%r158, %f151;
	add.s32 	%r159, %r158, -1059760811;
	and.b32  	%r160, %r159, -8388608;
	sub.s32 	%r161, %r158, %r160;
	mov.b32 	%f153, %r161;
	cvt.rn.f32.s32 	%f154, %r160;
	fma.rn.f32 	%f155, %f154, 0f34000000, %f152;
	add.f32 	%f156, %f153, 0fBF800000;
	fma.rn.f32 	%f157, %f156, 0fBE055027, 0f3E1039F6;
	fma.rn.f32 	%f158, %f157, %f156, 0fBDF8CDCC;
	fma.rn.f32 	%f159, %f158, %f156, 0f3E0F2955;
	fma.rn.f32 	%f160, %f159, %f156, 0fBE2AD8B9;
	fma.rn.f32 	%f161, %f160, %f156, 0f3E4CED0B;
	fma.rn.f32 	%f162, %f161, %f156, 0fBE7FFF22;
	fma.rn.f32 	%f163, %f162, %f156, 0f3EAAAA78;
	fma.rn.f32 	%f164, %f163, %f156, 0fBF000000;
	mul.f32 	%f165, %f156, %f164;
	fma.rn.f32 	%f166, %f165, %f156, %f156;
	fma.rn.f32 	%f167, %f155, 0f3F317218, %f166;
	setp.gt.u32 	%p58, %r158, 2139095039;
	fma.rn.f32 	%f168, %f151, 0f7F800000, 0f7F800000;
	selp.f32 	%f169, %f168, %f167, %p58;
	setp.eq.f32 	%p59, %f151, 0f00000000;
	selp.f32 	%f715, 0fFF800000, %f169, %p59;
	bra.uni 	$L__BB1_203;
$L__BB1_198:
	abs.f32 	%f129, %f43;
	fma.rn.f32 	%f130, %f129, 0fBF000000, 0f3F000000;
	rsqrt.approx.ftz.f32 	%f131, %f130;
	mul.f32 	%f132, %f130, %f131;
	mul.f32 	%f133, %f131, 0fBF000000;
	fma.rn.f32 	%f134, %f132, %f133, 0f3F000000;
	fma.rn.f32 	%f135, %f132, %f134, %f132;
	setp.eq.f32 	%p53, %f129, 0f3F800000;
	selp.f32 	%f136, 0f00000000, %f135, %p53;
	setp.gt.f32 	%p54, %f129, 0f3F0F5C29;
	selp.f32 	%f137, %f136, %f129, %p54;
	mul.f32 	%f138, %f137, %f137;
	fma.rn.f32 	%f139, %f138, 0f3D4DD2F7, 0f3C99CA97;
	fma.rn.f32 	%f140, %f139, %f138, 0f3D3F90E8;
	fma.rn.f32 	%f141, %f140, %f138, 0f3D993CCF;
	fma.rn.f32 	%f142, %f141, %f138, 0f3E2AAC04;
	mul.f32 	%f143, %f138, %f142;
	fma.rn.f32 	%f144, %f143, %f137, %f137;
	mul.f32 	%f145, %f144, 0fC0000000;
	fma.rn.f32 	%f146, 0f3F6EE581, 0f3FD774EB, %f145;
	selp.f32 	%f147, %f146, %f144, %p54;
	setp.num.f32 	%p55, %f147, %f147;
	copysign.f32 	%f148, %f43, %f147;
	selp.f32 	%f715, %f148, %f147, %p55;
	bra.uni 	$L__BB1_203;
$L__BB1_199:
	abs.f32 	%f106, %f43;
	fma.rn.f32 	%f107, %f106, 0fBF000000, 0f3F000000;
	rsqrt.approx.ftz.f32 	%f108, %f107;
	mul.f32 	%f109, %f107, %f108;
	mul.f32 	%f110, %f108, 0fBF000000;
	fma.rn.f32 	%f111, %f109, %f110, 0f3F000000;
	fma.rn.f32 	%f112, %f109, %f111, %f109;
	setp.eq.f32 	%p50, %f106, 0f3F800000;
	selp.f32 	%f113, 0f00000000, %f112, %p50;
	setp.gt.f32 	%p51, %f106, 0f3F0F5C29;
	selp.f32 	%f114, %f113, %f106, %p51;
	copysign.f32 	%f115, %f43, %f114;
	mul.f32 	%f116, %f115, %f115;
	fma.rn.f32 	%f117, %f116, 0f3D10ECEF, 0f3C8B1ABB;
	fma.rn.f32 	%f118, %f117, %f116, 0f3CFC028C;
	fma.rn.f32 	%f119, %f118, %f116, 0f3D372139;
	fma.rn.f32 	%f120, %f119, %f116, 0f3D9993DB;
	fma.rn.f32 	%f121, %f120, %f116, 0f3E2AAAC6;
	mul.f32 	%f122, %f116, %f121;
	fma.rn.f32 	%f123, %f122, %f115, %f115;
	neg.f32 	%f124, %f123;
	selp.f32 	%f125, %f123, %f124, %p51;
	fma.rn.f32 	%f126, 0f3F6EE581, 0f3FD774EB, %f125;
	setp.gt.f32 	%p52, %f43, 0f3F0F5C29;
	selp.f32 	%f127, %f123, %f126, %p52;
	add.f32 	%f128, %f127, %f127;
	selp.f32 	%f715, %f128, %f127, %p51;
	bra.uni 	$L__BB1_203;
$L__BB1_200:
	setp.eq.f32 	%p140, %f43, 0f00000000;
	mov.f32 	%f715, 0fCE6E6B28;
	@%p140 bra 	$L__BB1_203;
	abs.f32 	%f444, %f43;
	setp.lt.f32 	%p141, %f444, 0f00800000;
	mul.f32 	%f445, %f444, 0f4B000000;
	selp.f32 	%f446, %f445, %f444, %p141;
	selp.f32 	%f447, 0fC1B80000, 0f00000000, %p141;
	mov.b32 	%r259, %f446;
	add.s32 	%r260, %r259, -1059760811;
	and.b32  	%r261, %r260, -8388608;
	sub.s32 	%r262, %r259, %r261;
	mov.b32 	%f448, %r262;
	cvt.rn.f32.s32 	%f449, %r261;
	fma.rn.f32 	%f450, %f449, 0f34000000, %f447;
	add.f32 	%f451, %f448, 0fBF800000;
	fma.rn.f32 	%f452, %f451, 0fBE055027, 0f3E1039F6;
	fma.rn.f32 	%f453, %f452, %f451, 0fBDF8CDCC;
	fma.rn.f32 	%f454, %f453, %f451, 0f3E0F2955;
	fma.rn.f32 	%f455, %f454, %f451, 0fBE2AD8B9;
	fma.rn.f32 	%f456, %f455, %f451, 0f3E4CED0B;
	fma.rn.f32 	%f457, %f456, %f451, 0fBE7FFF22;
	fma.rn.f32 	%f458, %f457, %f451, 0f3EAAAA78;
	fma.rn.f32 	%f459, %f458, %f451, 0fBF000000;
	mul.f32 	%f460, %f451, %f459;
	fma.rn.f32 	%f461, %f460, %f451, %f451;
	fma.rn.f32 	%f462, %f450, 0f3F317218, %f461;
	setp.gt.u32 	%p142, %r259, 2139095039;
	fma.rn.f32 	%f463, %f446, 0f7F800000, 0f7F800000;
	selp.f32 	%f464, %f463, %f462, %p142;
	setp.eq.f32 	%p143, %f446, 0f00000000;
	selp.f32 	%f715, 0fFF800000, %f464, %p143;
	bra.uni 	$L__BB1_203;
$L__BB1_202:
	abs.f32 	%f465, %f43;
	setp.le.f32 	%p144, %f465, 0f3089705F;
	setp.lt.f32 	%p145, %f43, 0f00000000;
	selp.f32 	%f466, 0fB089705F, 0f3089705F, %p145;
	selp.f32 	%f467, %f466, %f43, %p144;
	rcp.rn.f32 	%f715, %f467;
$L__BB1_203:
	st.shared.f32 	[%r65+-8], %f715;
	add.s32 	%r372, %r372, -1;
$L__BB1_204:
	setp.gt.u32 	%p233, %r346, 1;
	add.s32 	%r346, %r346, -1;
	@%p233 bra 	$L__BB1_9;
$L__BB1_205:
	setp.lt.s32 	%p234, %r372, 1;
	mov.f32 	%f716, 0f00000000;
	@%p234 bra 	$L__BB1_207;
	shl.b32 	%r341, %r372, 2;
	add.s32 	%r342, %r13, %r341;
	ld.shared.f32 	%f716, [%r342+-4];
$L__BB1_207:
	ld.param.u64 	%rd125, [_Z30eval_prefix_kernel_batch_shmemPKiPKfS2_iiiPf_param_6];
	add.s32 	%r343, %r8, %r4;
	cvta.to.global.u64 	%rd120, %rd125;
	mul.wide.u32 	%rd121, %r343, 4;
	add.s64 	%rd122, %rd120, %rd121;
	st.global.f32 	[%rd122], %f716;
$L__BB1_208:
	ret;

}
	// .globl	_Z18eval_prefix_kernelPKiPKfS2_iiPf
.visible .entry _Z18eval_prefix_kernelPKiPKfS2_iiPf(
	.param .u64 .ptr .align 1 _Z18eval_prefix_kernelPKiPKfS2_iiPf_param_0,
	.param .u64 .ptr .align 1 _Z18eval_prefix_kernelPKiPKfS2_iiPf_param_1,
	.param .u64 .ptr .align 1 _Z18eval_prefix_kernelPKiPKfS2_iiPf_param_2,
	.param .u32 _Z18eval_prefix_kernelPKiPKfS2_iiPf_param_3,
	.param .u32 _Z18eval_prefix_kernelPKiPKfS2_iiPf_param_4,
	.param .u64 .ptr .align 1 _Z18eval_prefix_kernelPKiPKfS2_iiPf_param_5
)
{
	.local .align 4 .b8 	__local_depot2[28];
	.reg .b64 	%SP;
	.reg .b64 	%SPL;
	.reg .pred 	%p<233>;
	.reg .b32 	%r<353>;
	.reg .b32 	%f<716>;
	.reg .b64 	%rd<126>;
	.reg .b64 	%fd<13>;

	mov.u64 	%SPL, __local_depot2;
	ld.param.u32 	%r325, [_Z18eval_prefix_kernelPKiPKfS2_iiPf_param_3];
	add.u64 	%rd1, %SPL, 0;
	add.u64 	%rd2, %SPL, 0;
	add.u64 	%rd3, %SPL, 0;
	add.u64 	%rd4, %SPL, 0;
	add.u64 	%rd5, %SPL, 0;
	add.u64 	%rd6, %SPL, 0;
	mov.u32 	%r96, %ctaid.x;
	mov.u32 	%r97, %tid.x;
	or.b32  	%r98, %r96, %r97;
	setp.ne.s32 	%p2, %r98, 0;
	@%p2 bra 	$L__BB2_202;
	setp.lt.s32 	%p3, %r325, 1;
	mov.b32 	%r351, 0;
	@%p3 bra 	$L__BB2_199;
	shl.b32 	%r101, %r325, 2;
	mov.u32 	%r102, smem;
	add.s32 	%r1, %r102, %r101;
	add.s32 	%r2, %r1, %r101;
	add.s32 	%r3, %r2, %r101;
	mov.b32 	%r351, 0;
	mov.u64 	%rd104, __cudart_i2opi_f;
$L__BB2_3:
	mov.u32 	%r4, %r325;
	ld.param.u64 	%rd115, [_Z18eval_prefix_kernelPKiPKfS2_iiPf_param_1];
	ld.param.u64 	%rd114, [_Z18eval_prefix_kernelPKiPKfS2_iiPf_param_0];
	cvta.to.global.u64 	%rd7, %rd115;
	add.s32 	%r325, %r4, -1;
	cvta.to.global.u64 	%rd40, %rd114;
	mul.wide.u32 	%rd41, %r325, 4;
	add.s64 	%rd42, %rd40, %rd41;
	ld.global.nc.u32 	%r7, [%rd42];
	mov.pred 	%p232, -1;
	add.s32 	%r103, %r7, -10;
	setp.lt.u32 	%p5, %r103, 15;
	@%p5 bra 	$L__BB2_11;
	setp.eq.s32 	%p6, %r7, -1;
	@%p6 bra 	$L__BB2_7;
	setp.ne.s32 	%p7, %r7, 0;
	@%p7 bra 	$L__BB2_10;
	add.s64 	%rd49, %rd7, %rd41;
	ld.global.nc.f32 	%f102, [%rd49];
	shl.b32 	%r111, %r351, 2;
	mov.u32 	%r112, smem;
	add.s32 	%r113, %r112, %r111;
	st.shared.f32 	[%r113], %f102;
	add.s32 	%r114, %r1, %r111;
	mov.b32 	%r115, 0;
	st.shared.u32 	[%r114], %r115;
	add.s32 	%r116, %r2, %r111;
	st.shared.u32 	[%r116], %r115;
	add.s32 	%r117, %r3, %r111;
	st.shared.u32 	[%r117], %r115;
	add.s32 	%r351, %r351, 1;
	bra.uni 	$L__BB2_198;
$L__BB2_7:
	ld.param.u32 	%r324, [_Z18eval_prefix_kernelPKiPKfS2_iiPf_param_4];
	add.s64 	%rd44, %rd7, %rd41;
	ld.global.nc.f32 	%f101, [%rd44];
	cvt.rzi.s32.f32 	%r9, %f101;
	setp.lt.s32 	%p8, %r9, 0;
	setp.ge.s32 	%p9, %r9, %r324;
	mov.f32 	%f706, 0f00000000;
	or.pred  	%p10, %p8, %p9;
	@%p10 bra 	$L__BB2_9;
	ld.param.u64 	%rd116, [_Z18eval_prefix_kernelPKiPKfS2_iiPf_param_2];
	cvta.to.global.u64 	%rd45, %rd116;
	mul.wide.u32 	%rd46, %r9, 4;
	add.s64 	%rd47, %rd45, %rd46;
	ld.global.nc.f32 	%f706, [%rd47];
$L__BB2_9:
	shl.b32 	%r104, %r351, 2;
	mov.u32 	%r105, smem;
	add.s32 	%r106, %r105, %r104;
	st.shared.f32 	[%r106], %f706;
	add.s32 	%r107, %r1, %r104;
	mov.b32 	%r108, 0;
	st.shared.u32 	[%r107], %r108;
	add.s32 	%r109, %r2, %r104;
	st.shared.u32 	[%r109], %r108;
	add.s32 	%r110, %r3, %r104;
	st.shared.u32 	[%r110], %r108;
	add.s32 	%r351, %r351, 1;
	bra.uni 	$L__BB2_198;
$L__BB2_10:
	mov.pred 	%p232, 0;
$L__BB2_11:
	add.s32 	%r118, %r7, -25;
	setp.gt.u32 	%p12, %r118, 2;
	not.pred 	%p13, %p232;
	and.pred  	%p14, %p12, %p13;
	mov.f32 	%f704, 0f00000000;
	mov.f32 	%f714, 0f00000000;
	@%p14 bra 	$L__BB2_102;
	shl.b32 	%r234, %r351, 2;
	mov.u32 	%r235, smem;
	add.s32 	%r11, %r235, %r234;
	ld.shared.f32 	%f3, [%r11+-4];
	setp.gt.s32 	%p143, %r7, 13;
	@%p143 bra 	$L__BB2_38;
	setp.gt.s32 	%p163, %r7, 6;
	@%p163 bra 	$L__BB2_23;
	setp.gt.s32 	%p173, %r7, 3;
	@%p173 bra 	$L__BB2_19;
	setp.eq.s32 	%p177, %r7, 1;
	@%p177 bra 	$L__BB2_63;
	setp.eq.s32 	%p178, %r7, 2;
	mov.f32 	%f710, %f3;
	@%p178 bra 	$L__BB2_101;
	setp.eq.s32 	%p179, %r7, 3;
	mov.f32 	%f710, %f704;
	@%p179 bra 	$L__BB2_18;
	bra.uni 	$L__BB2_101;
$L__BB2_18:
	mul.f32 	%f710, %f3, 0f00000000;
	bra.uni 	$L__BB2_101;
$L__BB2_19:
	setp.eq.s32 	%p174, %r7, 4;
	@%p174 bra 	$L__BB2_64;
	setp.eq.s32 	%p175, %r7, 5;
	@%p175 bra 	$L__BB2_65;
	setp.eq.s32 	%p176, %r7, 6;
	mov.f32 	%f710, %f704;
	@%p176 bra 	$L__BB2_22;
	bra.uni 	$L__BB2_101;
$L__BB2_22:
	setp.le.f32 	%p229, %f3, 0f00000000;
	selp.f32 	%f710, %f3, 0f00000000, %p229;
	bra.uni 	$L__BB2_101;
$L__BB2_23:
	setp.gt.s32 	%p164, %r7, 9;
	@%p164 bra 	$L__BB2_29;
	setp.eq.s32 	%p170, %r7, 7;
	@%p170 bra 	$L__BB2_66;
	setp.eq.s32 	%p171, %r7, 8;
	@%p171 bra 	$L__BB2_67;
	setp.eq.s32 	%p172, %r7, 9;
	mov.f32 	%f710, %f704;
	@%p172 bra 	$L__BB2_27;
	bra.uni 	$L__BB2_101;
$L__BB2_27:
	setp.eq.f32 	%p227, %f3, 0f00000000;
	mov.f32 	%f710, %f704;
	@%p227 bra 	$L__BB2_101;
	mov.f32 	%f710, 0f3F800000;
	bra.uni 	$L__BB2_101;
$L__BB2_29:
	setp.gt.s32 	%p165, %r7, 11;
	@%p165 bra 	$L__BB2_35;
	setp.eq.s32 	%p168, %r7, 10;
	@%p168 bra 	$L__BB2_68;
	setp.eq.s32 	%p169, %r7, 11;
	mov.f32 	%f710, %f704;
	@%p169 bra 	$L__BB2_32;
	bra.uni 	$L__BB2_101;
$L__BB2_32:
	mul.f32 	%f661, %f3, 0f3F22F983;
	cvt.rni.s32.f32 	%r334, %f661;
	cvt.rn.f32.s32 	%f662, %r334;
	fma.rn.f32 	%f663, %f662, 0fBFC90FDA, %f3;
	fma.rn.f32 	%f664, %f662, 0fB3A22168, %f663;
	fma.rn.f32 	%f708, %f662, 0fA7C234C5, %f664;
	abs.f32 	%f16, %f3;
	setp.ltu.f32 	%p211, %f16, 0f47CE4780;
	@%p211 bra 	$L__BB2_82;
	setp.neu.f32 	%p212, %f16, 0f7F800000;
	@%p212 bra 	$L__BB2_77;
	mov.f32 	%f667, 0f00000000;
	mul.rn.f32 	%f708, %f3, %f667;
	mov.b32 	%r334, 0;
	bra.uni 	$L__BB2_82;
$L__BB2_35:
	setp.eq.s32 	%p166, %r7, 12;
	@%p166 bra 	$L__BB2_83;
	setp.eq.s32 	%p167, %r7, 13;
	mov.f32 	%f710, %f704;
	@%p167 bra 	$L__BB2_37;
	bra.uni 	$L__BB2_101;
$L__BB2_37:
	abs.f32 	%f617, %f3;
	mov.f32 	%f618, 0f3FB8AA3B;
	mul.rn.f32 	%f619, %f617, %f618;
	cvt.rzi.f32.f32 	%f620, %f619;
	abs.f32 	%f621, %f620;
	setp.gt.f32 	%p201, %f621, 0f42FC0000;
	mov.f32 	%f622, 0f42FC0000;
	copysign.f32 	%f623, %f620, %f622;
	selp.f32 	%f624, %f623, %f620, %p201;
	fma.rn.f32 	%f625, %f624, 0fBF317218, %f617;
	fma.rn.f32 	%f626, %f624, 0f3102E308, %f625;
	mul.f32 	%f627, %f626, 0f3FB8AA3B;
	add.f32 	%f628, %f624, 0f4B40007D;
	mov.b32 	%r248, %f628;
	shl.b32 	%r249, %r248, 23;
	mov.b32 	%f629, %r249;
	ex2.approx.ftz.f32 	%f630, %f627;
	mul.f32 	%f631, %f630, %f629;
	mov.f32 	%f632, 0fBE000000;
	div.approx.ftz.f32 	%f633, %f632, %f631;
	fma.rn.f32 	%f634, %f631, 0f40000000, %f633;
	mul.f32 	%f635, %f3, %f3;
	fma.rn.f32 	%f636, %f635, 0f363D0ADA, 0f394FFF49;
	fma.rn.f32 	%f637, %f636, %f635, 0f3C08889A;
	fma.rn.f32 	%f638, %f637, %f635, 0f3E2AAAAB;
	mul.f32 	%f639, %f635, %f638;
	fma.rn.f32 	%f640, %f639, %f3, %f3;
	setp.ge.f32 	%p202, %f617, 0f3F800000;
	copysign.f32 	%f641, %f3, %f634;
	selp.f32 	%f710, %f641, %f640, %p202;
	bra.uni 	$L__BB2_101;
$L__BB2_38:
	setp.gt.s32 	%p144, %r7, 20;
	@%p144 bra 	$L__BB2_51;
	setp.gt.s32 	%p154, %r7, 16;
	@%p154 bra 	$L__BB2_44;
	setp.eq.s32 	%p160, %r7, 14;
	@%p160 bra 	$L__BB2_92;
	setp.eq.s32 	%p161, %r7, 15;
	@%p161 bra 	$L__BB2_93;
	setp.eq.s32 	%p162, %r7, 16;
	mov.f32 	%f710, %f704;
	@%p162 bra 	$L__BB2_43;
	bra.uni 	$L__BB2_101;
$L__BB2_43:
	fma.rn.f32 	%f575, %f3, 0f3BBB989D, 0f3F000000;
	cvt.sat.f32.f32 	%f576, %f575;
	mov.f32 	%f577, 0f4B400001;
	mov.f32 	%f578, 0f437C0000;
	fma.rm.f32 	%f579, %f576, %f578, %f577;
	add.f32 	%f580, %f579, 0fCB40007F;
	neg.f32 	%f581, %f580;
	fma.rn.f32 	%f582, %f3, 0f3FB8AA3B, %f581;
	fma.rn.f32 	%f583, %f3, 0f32A57060, %f582;
	mov.b32 	%r244, %f579;
	shl.b32 	%r245, %r244, 23;
	mov.b32 	%f584, %r245;
	ex2.approx.ftz.f32 	%f585, %f583;
	mul.f32 	%f710, %f585, %f584;
	bra.uni 	$L__BB2_101;
$L__BB2_44:
	setp.gt.s32 	%p155, %r7, 18;
	@%p155 bra 	$L__BB2_48;
	setp.eq.s32 	%p158, %r7, 17;
	@%p158 bra 	$L__BB2_94;
	setp.eq.s32 	%p159, %r7, 18;
	mov.f32 	%f710, %f704;
	@%p159 bra 	$L__BB2_47;
	bra.uni 	$L__BB2_101;
$L__BB2_47:
	setp.eq.f32 	%p194, %f3, 0f00000000;
	rcp.rn.f32 	%f554, %f3;
	selp.f32 	%f710, 0f7FC00000, %f554, %p194;
	bra.uni 	$L__BB2_101;
$L__BB2_48:
	setp.eq.s32 	%p156, %r7, 19;
	@%p156 bra 	$L__BB2_95;
	setp.eq.s32 	%p157, %r7, 20;
	mov.f32 	%f710, %f704;
	@%p157 bra 	$L__BB2_50;
	bra.uni 	$L__BB2_101;
$L__BB2_50:
	abs.f32 	%f511, %f3;
	fma.rn.f32 	%f512, %f511, 0fBF000000, 0f3F000000;
	rsqrt.approx.ftz.f32 	%f513, %f512;
	mul.f32 	%f514, %f512, %f513;
	mul.f32 	%f515, %f513, 0fBF000000;
	fma.rn.f32 	%f516, %f514, %f515, 0f3F000000;
	fma.rn.f32 	%f517, %f514, %f516, %f514;
	setp.eq.f32 	%p188, %f511, 0f3F800000;
	selp.f32 	%f518, 0f00000000, %f517, %p188;
	setp.gt.f32 	%p189, %f511, 0f3F0F5C29;
	selp.f32 	%f519, %f518, %f511, %p189;
	copysign.f32 	%f520, %f3, %f519;
	mul.f32 	%f521, %f520, %f520;
	fma.rn.f32 	%f522, %f521, 0f3D10ECEF, 0f3C8B1ABB;
	fma.rn.f32 	%f523, %f522, %f521, 0f3CFC028C;
	fma.rn.f32 	%f524, %f523, %f521, 0f3D372139;
	fma.rn.f32 	%f525, %f524, %f521, 0f3D9993DB;
	fma.rn.f32 	%f526, %f525, %f521, 0f3E2AAAC6;
	mul.f32 	%f527, %f521, %f526;
	fma.rn.f32 	%f528, %f527, %f520, %f520;
	neg.f32 	%f529, %f528;
	selp.f32 	%f530, %f528, %f529, %p189;
	fma.rn.f32 	%f531, 0f3F6EE581, 0f3FD774EB, %f530;
	setp.gt.f32 	%p190, %f3, 0f3F0F5C29;
	selp.f32 	%f532, %f528, %f531, %p190;
	add.f32 	%f533, %f532, %f532;
	selp.f32 	%f710, %f533, %f532, %p189;
	bra.uni 	$L__BB2_101;
$L__BB2_51:
	setp.gt.s32 	%p145, %r7, 23;
	@%p145 bra 	$L__BB2_56;
	setp.eq.s32 	%p151, %r7, 21;
	@%p151 bra 	$L__BB2_96;
	setp.eq.s32 	%p152, %r7, 22;
	@%p152 bra 	$L__BB2_97;
	setp.eq.s32 	%p153, %r7, 23;
	mov.f32 	%f710, %f704;
	@%p153 bra 	$L__BB2_55;
	bra.uni 	$L__BB2_101;
$L__BB2_55:
	abs.f32 	%f469, %f3;
	setp.le.f32 	%p180, %f469, 0f3089705F;
	setp.lt.f32 	%p181, %f3, 0f00000000;
	selp.f32 	%f470, 0fB089705F, 0f3089705F, %p181;
	selp.f32 	%f471, %f470, %f3, %p180;
	rcp.rn.f32 	%f710, %f471;
	bra.uni 	$L__BB2_101;
$L__BB2_56:
	setp.gt.s32 	%p146, %r7, 25;
	@%p146 bra 	$L__BB2_60;
	setp.eq.s32 	%p149, %r7, 24;
	@%p149 bra 	$L__BB2_99;
	setp.eq.s32 	%p150, %r7, 25;
	mov.f32 	%f710, %f704;
	@%p150 bra 	$L__BB2_59;
	bra.uni 	$L__BB2_101;
$L__BB2_59:
	neg.f32 	%f710, %f3;
	bra.uni 	$L__BB2_101;
$L__BB2_60:
	setp.eq.s32 	%p147, %r7, 26;
	@%p147 bra 	$L__BB2_100;
	setp.eq.s32 	%p148, %r7, 27;
	mov.f32 	%f710, %f704;
	@%p148 bra 	$L__BB2_62;
	bra.uni 	$L__BB2_101;
$L__BB2_62:
	abs.f32 	%f468, %f3;
	sqrt.rn.f32 	%f710, %f468;
	bra.uni 	$L__BB2_101;
$L__BB2_63:
	add.f32 	%f710, %f3, 0f00000000;
	bra.uni 	$L__BB2_101;
$L__BB2_64:
	mov.f32 	%f710, 0f7FC00000;
	bra.uni 	$L__BB2_101;
$L__BB2_65:
	mov.f32 	%f710, 0f3F800000;
	bra.uni 	$L__BB2_101;
$L__BB2_66:
	setp.ge.f32 	%p228, %f3, 0f00000000;
	selp.f32 	%f710, %f3, 0f00000000, %p228;
	bra.uni 	$L__BB2_101;
$L__BB2_67:
	div.rn.f32 	%f710, %f3, 0f3089705F;
	bra.uni 	$L__BB2_101;
$L__BB2_68:
	mul.f32 	%f680, %f3, 0f3F22F983;
	cvt.rni.s32.f32 	%r330, %f680;
	cvt.rn.f32.s32 	%f681, %r330;
	fma.rn.f32 	%f682, %f681, 0fBFC90FDA, %f3;
	fma.rn.f32 	%f683, %f681, 0fB3A22168, %f682;
	fma.rn.f32 	%f707, %f681, 0fA7C234C5, %f683;
	abs.f32 	%f10, %f3;
	setp.ltu.f32 	%p219, %f10, 0f47CE4780;
	@%p219 bra 	$L__BB2_76;
	setp.neu.f32 	%p220, %f10, 0f7F800000;
	@%p220 bra 	$L__BB2_71;
	mov.f32 	%f686, 0f00000000;
	mul.rn.f32 	%f707, %f3, %f686;
	mov.b32 	%r330, 0;
	bra.uni 	$L__BB2_76;
$L__BB2_71:
	mov.b32 	%r13, %f3;
	mov.b64 	%rd118, 0;
	mov.b32 	%r327, 0;
$L__BB2_72:
	.pragma "nounroll";
	mul.wide.u32 	%rd103, %r327, 4;
	add.s64 	%rd105, %rd104, %rd103;
	ld.global.nc.u32 	%r295, [%rd105];
	shl.b32 	%r296, %r13, 8;
	or.b32  	%r297, %r296, -2147483648;
	mad.wide.u32 	%rd106, %r295, %r297, %rd118;
	shr.u64 	%rd118, %rd106, 32;
	add.s64 	%rd107, %rd6, %rd103;
	st.local.u32 	[%rd107], %rd106;
	add.s32 	%r327, %r327, 1;
	setp.ne.s32 	%p221, %r327, 6;
	@%p221 bra 	$L__BB2_72;
	shr.u32 	%r298, %r13, 23;
	st.local.u32 	[%rd6+24], %rd118;
	and.b32  	%r16, %r298, 31;
	and.b32  	%r299, %r298, 224;
	add.s32 	%r300, %r299, -128;
	shr.u32 	%r301, %r300, 5;
	mul.wide.u32 	%rd108, %r301, 4;
	sub.s64 	%rd10, %rd6, %rd108;
	ld.local.u32 	%r328, [%rd10+24];
	ld.local.u32 	%r329, [%rd10+20];
	setp.eq.s32 	%p222, %r16, 0;
	@%p222 bra 	$L__BB2_75;
	shf.l.wrap.b32 	%r328, %r329, %r328, %r16;
	ld.local.u32 	%r302, [%rd10+16];
	shf.l.wrap.b32 	%r329, %r302, %r329, %r16;
$L__BB2_75:
	shr.u32 	%r303, %r328, 30;
	shf.l.wrap.b32 	%r304, %r329, %r328, 2;
	shl.b32 	%r305, %r329, 2;
	shr.u32 	%r306, %r304, 31;
	add.s32 	%r307, %r306, %r303;
	neg.s32 	%r308, %r307;
	setp.lt.s32 	%p223, %r13, 0;
	selp.b32 	%r330, %r308, %r307, %p223;
	xor.b32  	%r309, %r304, %r13;
	shr.s32 	%r310, %r304, 31;
	xor.b32  	%r311, %r310, %r304;
	xor.b32  	%r312, %r310, %r305;
	cvt.u64.u32 	%rd109, %r311;
	shl.b64 	%rd110, %rd109, 32;
	cvt.u64.u32 	%rd111, %r312;
	or.b64  	%rd112, %rd110, %rd111;
	cvt.rn.f64.s64 	%fd11, %rd112;
	mul.f64 	%fd12, %fd11, 0d3BF921FB54442D19;
	cvt.rn.f32.f64 	%f684, %fd12;
	neg.f32 	%f685, %f684;
	setp.lt.s32 	%p224, %r309, 0;
	selp.f32 	%f707, %f685, %f684, %p224;
$L__BB2_76:
	mul.rn.f32 	%f687, %f707, %f707;
	and.b32  	%r314, %r330, 1;
	setp.eq.b32 	%p225, %r314, 1;
	selp.f32 	%f688, 0f3F800000, %f707, %p225;
	fma.rn.f32 	%f689, %f687, %f688, 0f00000000;
	fma.rn.f32 	%f690, %f687, 0f37CBAC00, 0fBAB607ED;
	selp.f32 	%f691, %f690, 0fB94D4153, %p225;
	selp.f32 	%f692, 0f3D2AAABB, 0f3C0885E4, %p225;
	fma.rn.f32 	%f693, %f691, %f687, %f692;
	selp.f32 	%f694, 0fBEFFFFFF, 0fBE2AAAA8, %p225;
	fma.rn.f32 	%f695, %f693, %f687, %f694;
	fma.rn.f32 	%f696, %f695, %f689, %f688;
	and.b32  	%r315, %r330, 2;
	setp.eq.s32 	%p226, %r315, 0;
	mov.f32 	%f697, 0f00000000;
	sub.f32 	%f698, %f697, %f696;
	selp.f32 	%f710, %f696, %f698, %p226;
	bra.uni 	$L__BB2_101;
$L__BB2_77:
	mov.b32 	%r26, %f3;
	mov.b64 	%rd119, 0;
	mov.b32 	%r331, 0;
$L__BB2_78:
	.pragma "nounroll";
	mul.wide.u32 	%rd92, %r331, 4;
	mov.u64 	%rd93, __cudart_i2opi_f;
	add.s64 	%rd94, %rd93, %rd92;
	ld.global.nc.u32 	%r272, [%rd94];
	shl.b32 	%r273, %r26, 8;
	or.b32  	%r274, %r273, -2147483648;
	mad.wide.u32 	%rd95, %r272, %r274, %rd119;
	shr.u64 	%rd119, %rd95, 32;
	add.s64 	%rd96, %rd5, %rd92;
	st.local.u32 	[%rd96], %rd95;
	add.s32 	%r331, %r331, 1;
	setp.ne.s32 	%p213, %r331, 6;
	@%p213 bra 	$L__BB2_78;
	shr.u32 	%r275, %r26, 23;
	st.local.u32 	[%rd5+24], %rd119;
	and.b32  	%r29, %r275, 31;
	and.b32  	%r276, %r275, 224;
	add.s32 	%r277, %r276, -128;
	shr.u32 	%r278, %r277, 5;
	mul.wide.u32 	%rd97, %r278, 4;
	sub.s64 	%rd13, %rd5, %rd97;
	ld.local.u32 	%r332, [%rd13+24];
	ld.local.u32 	%r333, [%rd13+20];
	setp.eq.s32 	%p214, %r29, 0;
	@%p214 bra 	$L__BB2_81;
	shf.l.wrap.b32 	%r332, %r333, %r332, %r29;
	ld.local.u32 	%r279, [%rd13+16];
	shf.l.wrap.b32 	%r333, %r279, %r333, %r29;
$L__BB2_81:
	shr.u32 	%r280, %r332, 30;
	shf.l.wrap.b32 	%r281, %r333, %r332, 2;
	shl.b32 	%r282, %r333, 2;
	shr.u32 	%r283, %r281, 31;
	add.s32 	%r284, %r283, %r280;
	neg.s32 	%r285, %r284;
	setp.lt.s32 	%p215, %r26, 0;
	selp.b32 	%r334, %r285, %r284, %p215;
	xor.b32  	%r286, %r281, %r26;
	shr.s32 	%r287, %r281, 31;
	xor.b32  	%r288, %r287, %r281;
	xor.b32  	%r289, %r287, %r282;
	cvt.u64.u32 	%rd98, %r288;
	shl.b64 	%rd99, %rd98, 32;
	cvt.u64.u32 	%rd100, %r289;
	or.b64  	%rd101, %rd99, %rd100;
	cvt.rn.f64.s64 	%fd9, %rd101;
	mul.f64 	%fd10, %fd9, 0d3BF921FB54442D19;
	cvt.rn.f32.f64 	%f665, %fd10;
	neg.f32 	%f666, %f665;
	setp.lt.s32 	%p216, %r286, 0;
	selp.f32 	%f708, %f666, %f665, %p216;
$L__BB2_82:
	add.s32 	%r291, %r334, 1;
	mul.rn.f32 	%f668, %f708, %f708;
	and.b32  	%r292, %r334, 1;
	setp.eq.b32 	%p217, %r292, 1;
	selp.f32 	%f669, %f708, 0f3F800000, %p217;
	fma.rn.f32 	%f670, %f668, %f669, 0f00000000;
	fma.rn.f32 	%f671, %f668, 0f37CBAC00, 0fBAB607ED;
	selp.f32 	%f672, 0fB94D4153, %f671, %p217;
	selp.f32 	%f673, 0f3C0885E4, 0f3D2AAABB, %p217;
	fma.rn.f32 	%f674, %f672, %f668, %f673;
	selp.f32 	%f675, 0fBE2AAAA8, 0fBEFFFFFF, %p217;
	fma.rn.f32 	%f676, %f674, %f668, %f675;
	fma.rn.f32 	%f677, %f676, %f670, %f669;
	and.b32  	%r293, %r291, 2;
	setp.eq.s32 	%p218, %r293, 0;
	mov.f32 	%f678, 0f00000000;
	sub.f32 	%f679, %f678, %f677;
	selp.f32 	%f710, %f677, %f679, %p218;
	bra.uni 	$L__BB2_101;
$L__BB2_83:
	mul.f32 	%f642, %f3, 0f3F22F983;
	cvt.rni.s32.f32 	%r338, %f642;
	cvt.rn.f32.s32 	%f643, %r338;
	fma.rn.f32 	%f644, %f643, 0fBFC90FDA, %f3;
	fma.rn.f32 	%f645, %f643, 0fB3A22168, %f644;
	fma.rn.f32 	%f709, %f643, 0fA7C234C5, %f645;
	abs.f32 	%f22, %f3;
	setp.ltu.f32 	%p203, %f22, 0f47CE4780;
	@%p203 bra 	$L__BB2_91;
	setp.neu.f32 	%p204, %f22, 0f7F800000;
	@%p204 bra 	$L__BB2_86;
	mov.f32 	%f648, 0f00000000;
	mul.rn.f32 	%f709, %f3, %f648;
	mov.b32 	%r338, 0;
	bra.uni 	$L__BB2_91;
$L__BB2_86:
	mov.b32 	%r39, %f3;
	mov.b64 	%rd120, 0;
	mov.b32 	%r335, 0;
$L__BB2_87:
	.pragma "nounroll";
	mul.wide.u32 	%rd81, %r335, 4;
	mov.u64 	%rd82, __cudart_i2opi_f;
	add.s64 	%rd83, %rd82, %rd81;
	ld.global.nc.u32 	%r251, [%rd83];
	shl.b32 	%r252, %r39, 8;
	or.b32  	%r253, %r252, -2147483648;
	mad.wide.u32 	%rd84, %r251, %r253, %rd120;
	shr.u64 	%rd120, %rd84, 32;
	add.s64 	%rd85, %rd4, %rd81;
	st.local.u32 	[%rd85], %rd84;
	add.s32 	%r335, %r335, 1;
	setp.ne.s32 	%p205, %r335, 6;
	@%p205 bra 	$L__BB2_87;
	shr.u32 	%r254, %r39, 23;
	st.local.u32 	[%rd4+24], %rd120;
	and.b32  	%r42, %r254, 31;
	and.b32  	%r255, %r254, 224;
	add.s32 	%r256, %r255, -128;
	shr.u32 	%r257, %r256, 5;
	mul.wide.u32 	%rd86, %r257, 4;
	sub.s64 	%rd16, %rd4, %rd86;
	ld.local.u32 	%r336, [%rd16+24];
	ld.local.u32 	%r337, [%rd16+20];
	setp.eq.s32 	%p206, %r42, 0;
	@%p206 bra 	$L__BB2_90;
	shf.l.wrap.b32 	%r336, %r337, %r336, %r42;
	ld.local.u32 	%r258, [%rd16+16];
	shf.l.wrap.b32 	%r337, %r258, %r337, %r42;
$L__BB2_90:
	shr.u32 	%r259, %r336, 30;
	shf.l.wrap.b32 	%r260, %r337, %r336, 2;
	shl.b32 	%r261, %r337, 2;
	shr.u32 	%r262, %r260, 31;
	add.s32 	%r263, %r262, %r259;
	neg.s32 	%r264, %r263;
	setp.lt.s32 	%p207, %r39, 0;
	selp.b32 	%r338, %r264, %r263, %p207;
	xor.b32  	%r265, %r260, %r39;
	shr.s32 	%r266, %r260, 31;
	xor.b32  	%r267, %r266, %r260;
	xor.b32  	%r268, %r266, %r261;
	cvt.u64.u32 	%rd87, %r267;
	shl.b64 	%rd88, %rd87, 32;
	cvt.u64.u32 	%rd89, %r268;
	or.b64  	%rd90, %rd88, %rd89;
	cvt.rn.f64.s64 	%fd7, %rd90;
	mul.f64 	%fd8, %fd7, 0d3BF921FB54442D19;
	cvt.rn.f32.f64 	%f646, %fd8;
	neg.f32 	%f647, %f646;
	setp.lt.s32 	%p208, %r265, 0;
	selp.f32 	%f709, %f647, %f646, %p208;
$L__BB2_91:
	mul.f32 	%f649, %f709, %f709;
	fma.rn.f32 	%f650, %f649, 0f3C190000, 0f3B560000;
	fma.rn.f32 	%f651, %f650, %f649, 0f3CC70000;
	fma.rn.f32 	%f652, %f651, %f649, 0f3D5B0000;
	fma.rn.f32 	%f653, %f652, %f649, 0f3E089438;
	fma.rn.f32 	%f654, %f653, %f649, 0f3EAAAA88;
	mul.rn.f32 	%f655, %f649, %f709;
	fma.rn.f32 	%f656, %f654, %f655, %f709;
	abs.f32 	%f657, %f709;
	setp.eq.f32 	%p209, %f657, 0f3A00B43C;
	selp.f32 	%f658, %f709, %f656, %p209;
	and.b32  	%r270, %r338, 1;
	setp.eq.b32 	%p210, %r270, 1;
	neg.f32 	%f659, %f658;
	rcp.approx.ftz.f32 	%f660, %f659;
	selp.f32 	%f710, %f660, %f658, %p210;
	bra.uni 	$L__BB2_101;
$L__BB2_92:
	abs.f32 	%f600, %f3;
	mov.f32 	%f601, 0f3FB8AA3B;
	mul.rn.f32 	%f602, %f600, %f601;
	cvt.rzi.f32.f32 	%f603, %f602;
	abs.f32 	%f604, %f603;
	setp.gt.f32 	%p200, %f604, 0f42FC0000;
	mov.f32 	%f605, 0f42FC0000;
	copysign.f32 	%f606, %f603, %f605;
	selp.f32 	%f607, %f606, %f603, %p200;
	fma.rn.f32 	%f608, %f607, 0fBF317218, %f600;
	fma.rn.f32 	%f609, %f607, 0f3102E308, %f608;
	mul.f32 	%f610, %f609, 0f3FB8AA3B;
	add.f32 	%f611, %f607, 0f4B40007D;
	mov.b32 	%r246, %f611;
	shl.b32 	%r247, %r246, 23;
	mov.b32 	%f612, %r247;
	ex2.approx.ftz.f32 	%f613, %f610;
	mul.f32 	%f614, %f613, %f612;
	mov.f32 	%f615, 0f3E000000;
	div.approx.ftz.f32 	%f616, %f615, %f614;
	fma.rn.f32 	%f710, %f614, 0f40000000, %f616;
	bra.uni 	$L__BB2_101;
$L__BB2_93:
	abs.f32 	%f586, %f3;
	mul.f32 	%f587, %f586, 0f4038AA3B;
	ex2.approx.ftz.f32 	%f588, %f587;
	add.f32 	%f589, %f588, 0f3F800000;
	rcp.approx.ftz.f32 	%f590, %f589;
	fma.rn.f32 	%f591, %f590, 0fC0000000, 0f3F800000;
	setp.ge.f32 	%p198, %f586, 0f41102CB4;
	selp.f32 	%f592, 0f3F800000, %f591, %p198;
	copysign.f32 	%f593, %f3, %f592;
	mul.f32 	%f594, %f3, %f3;
	fma.rn.f32 	%f595, %f594, 0f3C80F082, 0fBD563CAE;
	fma.rn.f32 	%f596, %f595, %f594, 0f3E085941;
	fma.rn.f32 	%f597, %f596, %f594, 0fBEAAA9ED;
	fma.rn.f32 	%f598, %f597, %f594, 0f00000000;
	fma.rn.f32 	%f599, %f598, %f3, %f3;
	setp.ge.f32 	%p199, %f586, 0f3F19999A;
	selp.f32 	%f710, %f593, %f599, %p199;
	bra.uni 	$L__BB2_101;
$L__BB2_94:
	setp.lt.f32 	%p195, %f3, 0f00800000;
	mul.f32 	%f555, %f3, 0f4B000000;
	selp.f32 	%f556, %f555, %f3, %p195;
	selp.f32 	%f557, 0fC1B80000, 0f00000000, %p195;
	mov.b32 	%r240, %f556;
	add.s32 	%r241, %r240, -1059760811;
	and.b32  	%r242, %r241, -8388608;
	sub.s32 	%r243, %r240, %r242;
	mov.b32 	%f558, %r243;
	cvt.rn.f32.s32 	%f559, %r242;
	fma.rn.f32 	%f560, %f559, 0f34000000, %f557;
	add.f32 	%f561, %f558, 0fBF800000;
	fma.rn.f32 	%f562, %f561, 0fBE055027, 0f3E1039F6;
	fma.rn.f32 	%f563, %f562, %f561, 0fBDF8CDCC;
	fma.rn.f32 	%f564, %f563, %f561, 0f3E0F2955;
	fma.rn.f32 	%f565, %f564, %f561, 0fBE2AD8B9;
	fma.rn.f32 	%f566, %f565, %f561, 0f3E4CED0B;
	fma.rn.f32 	%f567, %f566, %f561, 0fBE7FFF22;
	fma.rn.f32 	%f568, %f567, %f561, 0f3EAAAA78;
	fma.rn.f32 	%f569, %f568, %f561, 0fBF000000;
	mul.f32 	%f570, %f561, %f569;
	fma.rn.f32 	%f571, %f570, %f561, %f561;
	fma.rn.f32 	%f572, %f560, 0f3F317218, %f571;
	setp.gt.u32 	%p196, %r240, 2139095039;
	fma.rn.f32 	%f573, %f556, 0f7F800000, 0f7F800000;
	selp.f32 	%f574, %f573, %f572, %p196;
	setp.eq.f32 	%p197, %f556, 0f00000000;
	selp.f32 	%f710, 0fFF800000, %f574, %p197;
	bra.uni 	$L__BB2_101;
$L__BB2_95:
	abs.f32 	%f534, %f3;
	fma.rn.f32 	%f535, %f534, 0fBF000000, 0f3F000000;
	rsqrt.approx.ftz.f32 	%f536, %f535;
	mul.f32 	%f537, %f535, %f536;
	mul.f32 	%f538, %f536, 0fBF000000;
	fma.rn.f32 	%f539, %f537, %f538, 0f3F000000;
	fma.rn.f32 	%f540, %f537, %f539, %f537;
	setp.eq.f32 	%p191, %f534, 0f3F800000;
	selp.f32 	%f541, 0f00000000, %f540, %p191;
	setp.gt.f32 	%p192, %f534, 0f3F0F5C29;
	selp.f32 	%f542, %f541, %f534, %p192;
	mul.f32 	%f543, %f542, %f542;
	fma.rn.f32 	%f544, %f543, 0f3D4DD2F7, 0f3C99CA97;
	fma.rn.f32 	%f545, %f544, %f543, 0f3D3F90E8;
	fma.rn.f32 	%f546, %f545, %f543, 0f3D993CCF;
	fma.rn.f32 	%f547, %f546, %f543, 0f3E2AAC04;
	mul.f32 	%f548, %f543, %f547;
	fma.rn.f32 	%f549, %f548, %f542, %f542;
	mul.f32 	%f550, %f549, 0fC0000000;
	fma.rn.f32 	%f551, 0f3F6EE581, 0f3FD774EB, %f550;
	selp.f32 	%f552, %f551, %f549, %p192;
	setp.num.f32 	%p193, %f552, %f552;
	copysign.f32 	%f553, %f3, %f552;
	selp.f32 	%f710, %f553, %f552, %p193;
	bra.uni 	$L__BB2_101;
$L__BB2_96:
	abs.f32 	%f494, %f3;
	setp.gt.f32 	%p186, %f494, 0f3F800000;
	rcp.approx.ftz.f32 	%f495, %f494;
	selp.f32 	%f496, %f495, %f494, %p186;
	mul.f32 	%f497, %f496, %f496;
	fma.rn.f32 	%f498, %f497, 0f3B2090AA, 0fBC6BE14F;
	fma.rn.f32 	%f499, %f498, %f497, 0f3D23397E;
	fma.rn.f32 	%f500, %f499, %f497, 0fBD948A7A;
	fma.rn.f32 	%f501, %f500, %f497, 0f3DD76B21;
	fma.rn.f32 	%f502, %f501, %f497, 0fBE111E88;
	fma.rn.f32 	%f503, %f502, %f497, 0f3E4CAF60;
	fma.rn.f32 	%f504, %f503, %f497, 0fBEAAAA27;
	mul.f32 	%f505, %f497, %f504;
	fma.rn.f32 	%f506, %f505, %f496, %f496;
	neg.f32 	%f507, %f506;
	fma.rn.f32 	%f508, 0f3F6EE581, 0f3FD774EB, %f507;
	selp.f32 	%f509, %f508, %f506, %p186;
	setp.num.f32 	%p187, %f494, %f494;
	copysign.f32 	%f510, %f3, %f509;
	selp.f32 	%f710, %f510, %f509, %p187;
	bra.uni 	$L__BB2_101;
$L__BB2_97:
	setp.eq.f32 	%p182, %f3, 0f00000000;
	mov.f32 	%f710, 0fCE6E6B28;
	@%p182 bra 	$L__BB2_101;
	abs.f32 	%f473, %f3;
	setp.lt.f32 	%p183, %f473, 0f00800000;
	mul.f32 	%f474, %f473, 0f4B000000;
	selp.f32 	%f475, %f474, %f473, %p183;
	selp.f32 	%f476, 0fC1B80000, 0f00000000, %p183;
	mov.b32 	%r236, %f475;
	add.s32 	%r237, %r236, -1059760811;
	and.b32  	%r238, %r237, -8388608;
	sub.s32 	%r239, %r236, %r238;
	mov.b32 	%f477, %r239;
	cvt.rn.f32.s32 	%f478, %r238;
	fma.rn.f32 	%f479, %f478, 0f34000000, %f476;
	add.f32 	%f480, %f477, 0fBF800000;
	fma.rn.f32 	%f481, %f480, 0fBE055027, 0f3E1039F6;
	fma.rn.f32 	%f482, %f481, %f480, 0fBDF8CDCC;
	fma.rn.f32 	%f483, %f482, %f480, 0f3E0F2955;
	fma.rn.f32 	%f484, %f483, %f480, 0fBE2AD8B9;
	fma.rn.f32 	%f485, %f484, %f480, 0f3E4CED0B;
	fma.rn.f32 	%f486, %f485, %f480, 0fBE7FFF22;
	fma.rn.f32 	%f487, %f486, %f480, 0f3EAAAA78;
	fma.rn.f32 	%f488, %f487, %f480, 0fBF000000;
	mul.f32 	%f489, %f480, %f488;
	fma.rn.f32 	%f490, %f489, %f480, %f480;
	fma.rn.f32 	%f491, %f479, 0f3F317218, %f490;
	setp.gt.u32 	%p184, %r236, 2139095039;
	fma.rn.f32 	%f492, %f475, 0f7F800000, 0f7F800000;
	selp.f32 	%f493, %f492, %f491, %p184;
	setp.eq.f32 	%p185, %f475, 0f00000000;
	selp.f32 	%f710, 0fFF800000, %f493, %p185;
	bra.uni 	$L__BB2_101;
$L__BB2_99:
	abs.f32 	%f710, %f3;
	bra.uni 	$L__BB2_101;
$L__BB2_100:
	sqrt.rn.f32 	%f710, %f3;
$L__BB2_101:
	st.shared.f32 	[%r11+-4], %f710;
	add.s32 	%r317, %r1, %r234;
	mov.b32 	%r318, 0;
	st.shared.u32 	[%r317+-4], %r318;
	add.s32 	%r319, %r2, %r234;
	st.shared.u32 	[%r319+-4], %r318;
	add.s32 	%r320, %r3, %r234;
	st.shared.u32 	[%r320+-4], %r318;
	bra.uni 	$L__BB2_198;
$L__BB2_102:
	shl.b32 	%r119, %r351, 2;
	mov.u32 	%r120, smem;
	add.s32 	%r51, %r120, %r119;
	ld.shared.f32 	%f43, [%r51+-4];
	ld.shared.f32 	%f44, [%r51+-8];
	setp.gt.s32 	%p15, %r7, 12;
	@%p15 bra 	$L__BB2_127;
	setp.gt.s32 	%p31, %r7, 6;
	@%p31 bra 	$L__BB2_113;
	setp.gt.s32 	%p39, %r7, 3;
	@%p39 bra 	$L__BB2_109;
	setp.eq.s32 	%p43, %r7, 1;
	@%p43 bra 	$L__BB2_146;
	setp.eq.s32 	%p44, %r7, 2;
	@%p44 bra 	$L__BB2_147;
	setp.eq.s32 	%p45, %r7, 3;
	@%p45 bra 	$L__BB2_108;
	bra.uni 	$L__BB2_197;
$L__BB2_108:
	mul.f32 	%f714, %f43, %f44;
	bra.uni 	$L__BB2_197;
$L__BB2_109:
	setp.eq.s32 	%p40, %r7, 4;
	@%p40 bra 	$L__BB2_148;
	setp.eq.s32 	%p41, %r7, 5;
	@%p41 bra 	$L__BB2_149;
	setp.eq.s32 	%p42, %r7, 6;
	@%p42 bra 	$L__BB2_112;
	bra.uni 	$L__BB2_197;
$L__BB2_112:
	setp.le.f32 	%p112, %f43, %f44;
	selp.f32 	%f714, %f43, %f44, %p112;
	bra.uni 	$L__BB2_197;
$L__BB2_113:
	setp.gt.s32 	%p32, %r7, 9;
	@%p32 bra 	$L__BB2_121;
	setp.eq.s32 	%p36, %r7, 7;
	@%p36 bra 	$L__BB2_157;
	setp.eq.s32 	%p37, %r7, 8;
	@%p37 bra 	$L__BB2_158;
	setp.eq.s32 	%p38, %r7, 9;
	@%p38 bra 	$L__BB2_117;
	bra.uni 	$L__BB2_197;
$L__BB2_117:
	setp.eq.f32 	%p85, %f43, 0f00000000;
	setp.eq.f32 	%p86, %f44, 0f00000000;
	and.pred  	%p87, %p85, %p86;
	@%p87 bra 	$L__BB2_197;
	abs.f32 	%f59, %f43;
	mul.f32 	%f294, %f44, 0f3F000000;
	cvt.rzi.f32.f32 	%f295, %f294;
	add.f32 	%f296, %f295, %f295;
	sub.f32 	%f297, %f44, %f296;
	abs.f32 	%f60, %f297;
	abs.f32 	%f61, %f59;
	setp.lt.f32 	%p89, %f61, 0f00800000;
	mul.f32 	%f298, %f61, 0f4B800000;
	selp.f32 	%f299, %f298, %f61, %p89;
	selp.f32 	%f300, 0fC1C00000, 0f00000000, %p89;
	mov.b32 	%r197, %f299;
	add.s32 	%r198, %r197, -1060439283;
	and.b32  	%r199, %r198, -8388608;
	sub.s32 	%r200, %r197, %r199;
	mov.b32 	%f301, %r200;
	cvt.rn.f32.s32 	%f302, %r199;
	fma.rn.f32 	%f303, %f302, 0f34000000, %f300;
	add.f32 	%f304, %f301, 0fBF800000;
	add.f32 	%f305, %f301, 0f3F800000;
	rcp.approx.ftz.f32 	%f306, %f305;
	add.f32 	%f307, %f304, %f304;
	mul.f32 	%f308, %f307, %f306;
	mul.f32 	%f309, %f308, %f308;
	sub.f32 	%f310, %f304, %f308;
	add.f32 	%f311, %f310, %f310;
	neg.f32 	%f312, %f308;
	fma.rn.f32 	%f313, %f312, %f304, %f311;
	mul.rn.f32 	%f314, %f306, %f313;
	fma.rn.f32 	%f315, %f309, 0f3A2C32E4, 0f3B52E7DB;
	fma.rn.f32 	%f316, %f315, %f309, 0f3C93BB73;
	fma.rn.f32 	%f317, %f316, %f309, 0f3DF6384F;
	mul.rn.f32 	%f318, %f317, %f309;
	fma.rn.f32 	%f319, %f308, 0f3FB8AA3B, %f303;
	sub.f32 	%f320, %f303, %f319;
	fma.rn.f32 	%f321, %f308, 0f3FB8AA3B, %f320;
	fma.rn.f32 	%f322, %f314, 0f3FB8AA3B, %f321;
	fma.rn.f32 	%f323, %f308, 0f32A55E34, %f322;
	mul.f32 	%f324, %f318, 0f40400000;
	fma.rn.f32 	%f325, %f324, %f314, %f323;
	fma.rn.f32 	%f326, %f318, %f308, %f325;
	add.rn.f32 	%f327, %f319, %f326;
	neg.f32 	%f328, %f319;
	add.rn.f32 	%f329, %f327, %f328;
	neg.f32 	%f330, %f329;
	add.rn.f32 	%f331, %f326, %f330;
	mul.rn.f32 	%f332, %f327, %f44;
	neg.f32 	%f333, %f332;
	fma.rn.f32 	%f334, %f327, %f44, %f333;
	fma.rn.f32 	%f335, %f331, %f44, %f334;
	cvt.rni.f32.f32 	%f336, %f332;
	sub.f32 	%f337, %f332, %f336;
	add.f32 	%f338, %f337, %f335;
	fma.rn.f32 	%f339, %f338, 0f391FCB8E, 0f3AAF85ED;
	fma.rn.f32 	%f340, %f339, %f338, 0f3C1D9856;
	fma.rn.f32 	%f341, %f340, %f338, 0f3D6357BB;
	fma.rn.f32 	%f342, %f341, %f338, 0f3E75FDEC;
	fma.rn.f32 	%f343, %f342, %f338, 0f3F317218;
	fma.rn.f32 	%f344, %f343, %f338, 0f3F800000;
	cvt.rzi.s32.f32 	%r201, %f336;
	setp.gt.f32 	%p90, %f336, 0f00000000;
	selp.b32 	%r202, 0, -2097152000, %p90;
	add.s32 	%r203, %r202, 2130706432;
	mov.b32 	%f345, %r203;
	mul.f32 	%f346, %f344, %f345;
	shl.b32 	%r204, %r201, 23;
	sub.s32 	%r205, %r204, %r202;
	mov.b32 	%f347, %r205;
	mul.f32 	%f348, %f346, %f347;
	abs.f32 	%f349, %f332;
	setp.gt.f32 	%p91, %f349, 0f43180000;
	setp.lt.f32 	%p92, %f332, 0f00000000;
	selp.f32 	%f350, 0f00000000, 0f7F800000, %p92;
	selp.f32 	%f62, %f350, %f348, %p91;
	setp.eq.f32 	%p93, %f59, 0f3F800000;
	or.pred  	%p94, %p93, %p86;
	mov.f32 	%f714, 0f3F800000;
	@%p94 bra 	$L__BB2_197;
	setp.num.f32 	%p95, %f61, %f61;
	abs.f32 	%f351, %f44;
	setp.num.f32 	%p96, %f351, %f351;
	and.pred  	%p97, %p95, %p96;
	@%p97 bra 	$L__BB2_159;
	add.rn.f32 	%f714, %f59, %f44;
	bra.uni 	$L__BB2_197;
$L__BB2_121:
	setp.eq.s32 	%p33, %r7, 10;
	@%p33 bra 	$L__BB2_164;
	setp.eq.s32 	%p34, %r7, 11;
	@%p34 bra 	$L__BB2_173;
	setp.eq.s32 	%p35, %r7, 12;
	@%p35 bra 	$L__BB2_124;
	bra.uni 	$L__BB2_197;
$L__BB2_124:
	mul.f32 	%f235, %f43, 0f3F22F983;
	cvt.rni.s32.f32 	%r350, %f235;
	cvt.rn.f32.s32 	%f236, %r350;
	fma.rn.f32 	%f237, %f236, 0fBFC90FDA, %f43;
	fma.rn.f32 	%f238, %f236, 0fB3A22168, %f237;
	fma.rn.f32 	%f713, %f236, 0fA7C234C5, %f238;
	abs.f32 	%f80, %f43;
	setp.ltu.f32 	%p61, %f80, 0f47CE4780;
	@%p61 bra 	$L__BB2_187;
	setp.neu.f32 	%p62, %f80, 0f7F800000;
	@%p62 bra 	$L__BB2_182;
	mov.f32 	%f241, 0f00000000;
	mul.rn.f32 	%f713, %f43, %f241;
	mov.b32 	%r350, 0;
	bra.uni 	$L__BB2_187;
$L__BB2_127:
	setp.gt.s32 	%p16, %r7, 18;
	@%p16 bra 	$L__BB2_137;
	setp.gt.s32 	%p24, %r7, 15;
	@%p24 bra 	$L__BB2_133;
	setp.eq.s32 	%p28, %r7, 13;
	@%p28 bra 	$L__BB2_188;
	setp.eq.s32 	%p29, %r7, 14;
	@%p29 bra 	$L__BB2_189;
	setp.eq.s32 	%p30, %r7, 15;
	@%p30 bra 	$L__BB2_132;
	bra.uni 	$L__BB2_197;
$L__BB2_132:
	abs.f32 	%f179, %f43;
	mul.f32 	%f180, %f179, 0f4038AA3B;
	ex2.approx.ftz.f32 	%f181, %f180;
	add.f32 	%f182, %f181, 0f3F800000;
	rcp.approx.ftz.f32 	%f183, %f182;
	fma.rn.f32 	%f184, %f183, 0fC0000000, 0f3F800000;
	setp.ge.f32 	%p56, %f179, 0f41102CB4;
	selp.f32 	%f185, 0f3F800000, %f184, %p56;
	copysign.f32 	%f186, %f43, %f185;
	mul.f32 	%f187, %f43, %f43;
	fma.rn.f32 	%f188, %f187, 0f3C80F082, 0fBD563CAE;
	fma.rn.f32 	%f189, %f188, %f187, 0f3E085941;
	fma.rn.f32 	%f190, %f189, %f187, 0fBEAAA9ED;
	fma.rn.f32 	%f191, %f190, %f187, 0f00000000;
	fma.rn.f32 	%f192, %f191, %f43, %f43;
	setp.ge.f32 	%p57, %f179, 0f3F19999A;
	selp.f32 	%f714, %f186, %f192, %p57;
	bra.uni 	$L__BB2_197;
$L__BB2_133:
	setp.eq.s32 	%p25, %r7, 16;
	@%p25 bra 	$L__BB2_190;
	setp.eq.s32 	%p26, %r7, 17;
	@%p26 bra 	$L__BB2_191;
	setp.eq.s32 	%p27, %r7, 18;
	@%p27 bra 	$L__BB2_136;
	bra.uni 	$L__BB2_197;
$L__BB2_136:
	setp.eq.f32 	%p52, %f43, 0f00000000;
	rcp.rn.f32 	%f147, %f43;
	selp.f32 	%f714, 0f7FC00000, %f147, %p52;
	bra.uni 	$L__BB2_197;
$L__BB2_137:
	setp.gt.s32 	%p17, %r7, 21;
	@%p17 bra 	$L__BB2_142;
	setp.eq.s32 	%p21, %r7, 19;
	@%p21 bra 	$L__BB2_192;
	setp.eq.s32 	%p22, %r7, 20;
	@%p22 bra 	$L__BB2_193;
	setp.eq.s32 	%p23, %r7, 21;
	@%p23 bra 	$L__BB2_141;
	bra.uni 	$L__BB2_197;
$L__BB2_141:
	abs.f32 	%f424, %f43;
	setp.gt.f32 	%p134, %f424, 0f3F800000;
	rcp.approx.ftz.f32 	%f425, %f424;
	selp.f32 	%f426, %f425, %f424, %p134;
	mul.f32 	%f427, %f426, %f426;
	fma.rn.f32 	%f428, %f427, 0f3B2090AA, 0fBC6BE14F;
	fma.rn.f32 	%f429, %f428, %f427, 0f3D23397E;
	fma.rn.f32 	%f430, %f429, %f427, 0fBD948A7A;
	fma.rn.f32 	%f431, %f430, %f427, 0f3DD76B21;
	fma.rn.f32 	%f432, %f431, %f427, 0fBE111E88;
	fma.rn.f32 	%f433, %f432, %f427, 0f3E4CAF60;
	fma.rn.f32 	%f434, %f433, %f427, 0fBEAAAA27;
	mul.f32 	%f435, %f427, %f434;
	fma.rn.f32 	%f436, %f435, %f426, %f426;
	neg.f32 	%f437, %f436;
	fma.rn.f32 	%f438, 0f3F6EE581, 0f3FD774EB, %f437;
	selp.f32 	%f439, %f438, %f436, %p134;
	setp.num.f32 	%p135, %f424, %f424;
	copysign.f32 	%f440, %f43, %f439;
	selp.f32 	%f714, %f440, %f439, %p135;
	bra.uni 	$L__BB2_197;
$L__BB2_142:
	setp.eq.s32 	%p18, %r7, 22;
	@%p18 bra 	$L__BB2_194;
	setp.eq.s32 	%p19, %r7, 23;
	@%p19 bra 	$L__BB2_196;
	setp.eq.s32 	%p20, %r7, 24;
	@%p20 bra 	$L__BB2_145;
	bra.uni 	$L__BB2_197;
$L__BB2_145:
	abs.f32 	%f714, %f43;
	bra.uni 	$L__BB2_197;
$L__BB2_146:
	add.f32 	%f714, %f43, %f44;
	bra.uni 	$L__BB2_197;
$L__BB2_147:
	sub.f32 	%f714, %f43, %f44;
	bra.uni 	$L__BB2_197;
$L__BB2_148:
	setp.eq.f32 	%p142, %f44, 0f00000000;
	div.rn.f32 	%f466, %f43, %f44;
	selp.f32 	%f714, 0f7FC00000, %f466, %p142;
	bra.uni 	$L__BB2_197;
$L__BB2_149:
	mul.f32 	%f361, %f44, 0f3F000000;
	cvt.rzi.f32.f32 	%f362, %f361;
	add.f32 	%f363, %f362, %f362;
	sub.f32 	%f364, %f44, %f363;
	abs.f32 	%f49, %f364;
	abs.f32 	%f50, %f43;
	setp.lt.f32 	%p113, %f50, 0f00800000;
	mul.f32 	%f365, %f50, 0f4B800000;
	selp.f32 	%f366, %f365, %f50, %p113;
	selp.f32 	%f367, 0fC1C00000, 0f00000000, %p113;
	mov.b32 	%r211, %f366;
	add.s32 	%r212, %r211, -1060439283;
	and.b32  	%r213, %r212, -8388608;
	sub.s32 	%r214, %r211, %r213;
	mov.b32 	%f368, %r214;
	cvt.rn.f32.s32 	%f369, %r213;
	fma.rn.f32 	%f370, %f369, 0f34000000, %f367;
	add.f32 	%f371, %f368, 0fBF800000;
	add.f32 	%f372, %f368, 0f3F800000;
	rcp.approx.ftz.f32 	%f373, %f372;
	add.f32 	%f374, %f371, %f371;
	mul.f32 	%f375, %f374, %f373;
	mul.f32 	%f376, %f375, %f375;
	sub.f32 	%f377, %f371, %f375;
	add.f32 	%f378, %f377, %f377;
	neg.f32 	%f379, %f375;
	fma.rn.f32 	%f380, %f379, %f371, %f378;
	mul.rn.f32 	%f381, %f373, %f380;
	fma.rn.f32 	%f382, %f376, 0f3A2C32E4, 0f3B52E7DB;
	fma.rn.f32 	%f383, %f382, %f376, 0f3C93BB73;
	fma.rn.f32 	%f384, %f383, %f376, 0f3DF6384F;
	mul.rn.f32 	%f385, %f384, %f376;
	fma.rn.f32 	%f386, %f375, 0f3FB8AA3B, %f370;
	sub.f32 	%f387, %f370, %f386;
	fma.rn.f32 	%f388, %f375, 0f3FB8AA3B, %f387;
	fma.rn.f32 	%f389, %f381, 0f3FB8AA3B, %f388;
	fma.rn.f32 	%f390, %f375, 0f32A55E34, %f389;
	mul.f32 	%f391, %f385, 0f40400000;
	fma.rn.f32 	%f392, %f391, %f381, %f390;
	fma.rn.f32 	%f393, %f385, %f375, %f392;
	add.rn.f32 	%f394, %f386, %f393;
	neg.f32 	%f395, %f386;
	add.rn.f32 	%f396, %f394, %f395;
	neg.f32 	%f397, %f396;
	add.rn.f32 	%f398, %f393, %f397;
	mul.rn.f32 	%f399, %f394, %f44;
	neg.f32 	%f400, %f399;
	fma.rn.f32 	%f401, %f394, %f44, %f400;
	fma.rn.f32 	%f402, %f398, %f44, %f401;
	cvt.rni.f32.f32 	%f403, %f399;
	sub.f32 	%f404, %f399, %f403;
	add.f32 	%f405, %f404, %f402;
	fma.rn.f32 	%f406, %f405, 0f391FCB8E, 0f3AAF85ED;
	fma.rn.f32 	%f407, %f406, %f405, 0f3C1D9856;
	fma.rn.f32 	%f408, %f407, %f405, 0f3D6357BB;
	fma.rn.f32 	%f409, %f408, %f405, 0f3E75FDEC;
	fma.rn.f32 	%f410, %f409, %f405, 0f3F317218;
	fma.rn.f32 	%f411, %f410, %f405, 0f3F800000;
	cvt.rzi.s32.f32 	%r215, %f403;
	setp.gt.f32 	%p114, %f403, 0f00000000;
	selp.b32 	%r216, 0, -2097152000, %p114;
	add.s32 	%r217, %r216, 2130706432;
	mov.b32 	%f412, %r217;
	mul.f32 	%f413, %f411, %f412;
	shl.b32 	%r218, %r215, 23;
	sub.s32 	%r219, %r218, %r216;
	mov.b32 	%f414, %r219;
	mul.f32 	%f415, %f413, %f414;
	abs.f32 	%f416, %f399;
	setp.gt.f32 	%p115, %f416, 0f43180000;
	setp.lt.f32 	%p116, %f399, 0f00000000;
	selp.f32 	%f417, 0f00000000, 0f7F800000, %p116;
	selp.f32 	%f51, %f417, %f415, %p115;
	setp.eq.f32 	%p117, %f43, 0f3F800000;
	setp.eq.f32 	%p118, %f44, 0f00000000;
	or.pred  	%p119, %p117, %p118;
	mov.f32 	%f714, 0f3F800000;
	@%p119 bra 	$L__BB2_197;
	setp.num.f32 	%p120, %f50, %f50;
	abs.f32 	%f418, %f44;
	setp.num.f32 	%p121, %f418, %f418;
	and.pred  	%p122, %p120, %p121;
	@%p122 bra 	$L__BB2_152;
	add.rn.f32 	%f714, %f43, %f44;
	bra.uni 	$L__BB2_197;
$L__BB2_152:
	setp.neu.f32 	%p123, %f43, 0f00000000;
	setp.neu.f32 	%p124, %f50, 0f7F800000;
	and.pred  	%p125, %p123, %p124;
	@%p125 bra 	$L__BB2_154;
	setp.neu.f32 	%p132, %f49, 0f3F800000;
	add.f32 	%f423, %f43, %f43;
	mov.b32 	%r220, %f423;
	setp.lt.f32 	%p133, %f44, 0f00000000;
	xor.b32  	%r221, %r220, 2139095040;
	selp.b32 	%r222, %r221, %r220, %p133;
	and.b32  	%r223, %r222, 2147483647;
	selp.b32 	%r224, %r223, %r222, %p132;
	mov.b32 	%f714, %r224;
	bra.uni 	$L__BB2_197;
$L__BB2_154:
	setp.eq.f32 	%p126, %f43, 0fBF800000;
	setp.eq.f32 	%p127, %f418, 0f7F800000;
	and.pred  	%p128, %p126, %p127;
	@%p128 bra 	$L__BB2_197;
	setp.geu.f32 	%p129, %f43, 0f00000000;
	mov.f32 	%f714, %f51;
	@%p129 bra 	$L__BB2_197;
	setp.neu.f32 	%p130, %f49, 0f3F800000;
	neg.f32 	%f420, %f51;
	selp.f32 	%f421, %f51, %f420, %p130;
	cvt.rmi.f32.f32 	%f422, %f44;
	setp.neu.f32 	%p131, %f44, %f422;
	selp.f32 	%f714, 0f7FFFFFFF, %f421, %p131;
	bra.uni 	$L__BB2_197;
$L__BB2_157:
	setp.ge.f32 	%p111, %f43, %f44;
	selp.f32 	%f714, %f43, %f44, %p111;
	bra.uni 	$L__BB2_197;
$L__BB2_158:
	abs.f32 	%f357, %f44;
	setp.le.f32 	%p109, %f357, 0f3089705F;
	setp.lt.f32 	%p110, %f44, 0f00000000;
	selp.f32 	%f358, 0fB089705F, 0f3089705F, %p110;
	selp.f32 	%f359, %f358, %f44, %p109;
	div.rn.f32 	%f714, %f43, %f359;
	bra.uni 	$L__BB2_197;
$L__BB2_159:
	setp.neu.f32 	%p98, %f59, 0f00000000;
	setp.neu.f32 	%p99, %f61, 0f7F800000;
	and.pred  	%p100, %p98, %p99;
	@%p100 bra 	$L__BB2_161;
	setp.neu.f32 	%p107, %f60, 0f3F800000;
	add.f32 	%f356, %f59, %f59;
	mov.b32 	%r206, %f356;
	setp.lt.f32 	%p108, %f44, 0f00000000;
	xor.b32  	%r207, %r206, 2139095040;
	selp.b32 	%r208, %r207, %r206, %p108;
	and.b32  	%r209, %r208, 2147483647;
	selp.b32 	%r210, %r209, %r208, %p107;
	mov.b32 	%f714, %r210;
	bra.uni 	$L__BB2_197;
$L__BB2_161:
	setp.eq.f32 	%p101, %f59, 0fBF800000;
	setp.eq.f32 	%p102, %f351, 0f7F800000;
	and.pred  	%p103, %p101, %p102;
	@%p103 bra 	$L__BB2_197;
	setp.geu.f32 	%p104, %f59, 0f00000000;
	mov.f32 	%f714, %f62;
	@%p104 bra 	$L__BB2_197;
	setp.neu.f32 	%p105, %f60, 0f3F800000;
	neg.f32 	%f353, %f62;
	selp.f32 	%f354, %f62, %f353, %p105;
	cvt.rmi.f32.f32 	%f355, %f44;
	setp.neu.f32 	%p106, %f44, %f355;
	selp.f32 	%f714, 0f7FFFFFFF, %f354, %p106;
	bra.uni 	$L__BB2_197;
$L__BB2_164:
	mul.f32 	%f273, %f43, 0f3F22F983;
	cvt.rni.s32.f32 	%r342, %f273;
	cvt.rn.f32.s32 	%f274, %r342;
	fma.rn.f32 	%f275, %f274, 0fBFC90FDA, %f43;
	fma.rn.f32 	%f276, %f274, 0fB3A22168, %f275;
	fma.rn.f32 	%f711, %f274, 0fA7C234C5, %f276;
	abs.f32 	%f68, %f43;
	setp.ltu.f32 	%p77, %f68, 0f47CE4780;
	@%p77 bra 	$L__BB2_172;
	setp.neu.f32 	%p78, %f68, 0f7F800000;
	@%p78 bra 	$L__BB2_167;
	mov.f32 	%f279, 0f00000000;
	mul.rn.f32 	%f711, %f43, %f279;
	mov.b32 	%r342, 0;
	bra.uni 	$L__BB2_172;
$L__BB2_167:
	mov.b32 	%r53, %f43;
	mov.b64 	%rd121, 0;
	mov.b32 	%r339, 0;
$L__BB2_168:
	.pragma "nounroll";
	mul.wide.u32 	%rd70, %r339, 4;
	mov.u64 	%rd71, __cudart_i2opi_f;
	add.s64 	%rd72, %rd71, %rd70;
	ld.global.nc.u32 	%r176, [%rd72];
	shl.b32 	%r177, %r53, 8;
	or.b32  	%r178, %r177, -2147483648;
	mad.wide.u32 	%rd73, %r176, %r178, %rd121;
	shr.u64 	%rd121, %rd73, 32;
	add.s64 	%rd74, %rd3, %rd70;
	st.local.u32 	[%rd74], %rd73;
	add.s32 	%r339, %r339, 1;
	setp.ne.s32 	%p79, %r339, 6;
	@%p79 bra 	$L__BB2_168;
	shr.u32 	%r179, %r53, 23;
	st.local.u32 	[%rd3+24], %rd121;
	and.b32  	%r56, %r179, 31;
	and.b32  	%r180, %r179, 224;
	add.s32 	%r181, %r180, -128;
	shr.u32 	%r182, %r181, 5;
	mul.wide.u32 	%rd75, %r182, 4;
	sub.s64 	%rd19, %rd3, %rd75;
	ld.local.u32 	%r340, [%rd19+24];
	ld.local.u32 	%r341, [%rd19+20];
	setp.eq.s32 	%p80, %r56, 0;
	@%p80 bra 	$L__BB2_171;
	shf.l.wrap.b32 	%r340, %r341, %r340, %r56;
	ld.local.u32 	%r183, [%rd19+16];
	shf.l.wrap.b32 	%r341, %r183, %r341, %r56;
$L__BB2_171:
	shr.u32 	%r184, %r340, 30;
	shf.l.wrap.b32 	%r185, %r341, %r340, 2;
	shl.b32 	%r186, %r341, 2;
	shr.u32 	%r187, %r185, 31;
	add.s32 	%r188, %r187, %r184;
	neg.s32 	%r189, %r188;
	setp.lt.s32 	%p81, %r53, 0;
	selp.b32 	%r342, %r189, %r188, %p81;
	xor.b32  	%r190, %r185, %r53;
	shr.s32 	%r191, %r185, 31;
	xor.b32  	%r192, %r191, %r185;
	xor.b32  	%r193, %r191, %r186;
	cvt.u64.u32 	%rd76, %r192;
	shl.b64 	%rd77, %rd76, 32;
	cvt.u64.u32 	%rd78, %r193;
	or.b64  	%rd79, %rd77, %rd78;
	cvt.rn.f64.s64 	%fd5, %rd79;
	mul.f64 	%fd6, %fd5, 0d3BF921FB54442D19;
	cvt.rn.f32.f64 	%f277, %fd6;
	neg.f32 	%f278, %f277;
	setp.lt.s32 	%p82, %r190, 0;
	selp.f32 	%f711, %f278, %f277, %p82;
$L__BB2_172:
	mul.rn.f32 	%f280, %f711, %f711;
	and.b32  	%r195, %r342, 1;
	setp.eq.b32 	%p83, %r195, 1;
	selp.f32 	%f281, 0f3F800000, %f711, %p83;
	fma.rn.f32 	%f282, %f280, %f281, 0f00000000;
	fma.rn.f32 	%f283, %f280, 0f37CBAC00, 0fBAB607ED;
	selp.f32 	%f284, %f283, 0fB94D4153, %p83;
	selp.f32 	%f285, 0f3D2AAABB, 0f3C0885E4, %p83;
	fma.rn.f32 	%f286, %f284, %f280, %f285;
	selp.f32 	%f287, 0fBEFFFFFF, 0fBE2AAAA8, %p83;
	fma.rn.f32 	%f288, %f286, %f280, %f287;
	fma.rn.f32 	%f289, %f288, %f282, %f281;
	and.b32  	%r196, %r342, 2;
	setp.eq.s32 	%p84, %r196, 0;
	mov.f32 	%f290, 0f00000000;
	sub.f32 	%f291, %f290, %f289;
	selp.f32 	%f714, %f289, %f291, %p84;
	bra.uni 	$L__BB2_197;
$L__BB2_173:
	mul.f32 	%f254, %f43, 0f3F22F983;
	cvt.rni.s32.f32 	%r346, %f254;
	cvt.rn.f32.s32 	%f255, %r346;
	fma.rn.f32 	%f256, %f255, 0fBFC90FDA, %f43;
	fma.rn.f32 	%f257, %f255, 0fB3A22168, %f256;
	fma.rn.f32 	%f712, %f255, 0fA7C234C5, %f257;
	abs.f32 	%f74, %f43;
	setp.ltu.f32 	%p69, %f74, 0f47CE4780;
	@%p69 bra 	$L__BB2_181;
	setp.neu.f32 	%p70, %f74, 0f7F800000;
	@%p70 bra 	$L__BB2_176;
	mov.f32 	%f260, 0f00000000;
	mul.rn.f32 	%f712, %f43, %f260;
	mov.b32 	%r346, 0;
	bra.uni 	$L__BB2_181;
$L__BB2_176:
	mov.b32 	%r66, %f43;
	mov.b64 	%rd122, 0;
	mov.b32 	%r343, 0;
$L__BB2_177:
	.pragma "nounroll";
	mul.wide.u32 	%rd59, %r343, 4;
	mov.u64 	%rd60, __cudart_i2opi_f;
	add.s64 	%rd61, %rd60, %rd59;
	ld.global.nc.u32 	%r153, [%rd61];
	shl.b32 	%r154, %r66, 8;
	or.b32  	%r155, %r154, -2147483648;
	mad.wide.u32 	%rd62, %r153, %r155, %rd122;
	shr.u64 	%rd122, %rd62, 32;
	add.s64 	%rd63, %rd2, %rd59;
	st.local.u32 	[%rd63], %rd62;
	add.s32 	%r343, %r343, 1;
	setp.ne.s32 	%p71, %r343, 6;
	@%p71 bra 	$L__BB2_177;
	shr.u32 	%r156, %r66, 23;
	st.local.u32 	[%rd2+24], %rd122;
	and.b32  	%r69, %r156, 31;
	and.b32  	%r157, %r156, 224;
	add.s32 	%r158, %r157, -128;
	shr.u32 	%r159, %r158, 5;
	mul.wide.u32 	%rd64, %r159, 4;
	sub.s64 	%rd22, %rd2, %rd64;
	ld.local.u32 	%r344, [%rd22+24];
	ld.local.u32 	%r345, [%rd22+20];
	setp.eq.s32 	%p72, %r69, 0;
	@%p72 bra 	$L__BB2_180;
	shf.l.wrap.b32 	%r344, %r345, %r344, %r69;
	ld.local.u32 	%r160, [%rd22+16];
	shf.l.wrap.b32 	%r345, %r160, %r345, %r69;
$L__BB2_180:
	shr.u32 	%r161, %r344, 30;
	shf.l.wrap.b32 	%r162, %r345, %r344, 2;
	shl.b32 	%r163, %r345, 2;
	shr.u32 	%r164, %r162, 31;
	add.s32 	%r165, %r164, %r161;
	neg.s32 	%r166, %r165;
	setp.lt.s32 	%p73, %r66, 0;
	selp.b32 	%r346, %r166, %r165, %p73;
	xor.b32  	%r167, %r162, %r66;
	shr.s32 	%r168, %r162, 31;
	xor.b32  	%r169, %r168, %r162;
	xor.b32  	%r170, %r168, %r163;
	cvt.u64.u32 	%rd65, %r169;
	shl.b64 	%rd66, %rd65, 32;
	cvt.u64.u32 	%rd67, %r170;
	or.b64  	%rd68, %rd66, %rd67;
	cvt.rn.f64.s64 	%fd3, %rd68;
	mul.f64 	%fd4, %fd3, 0d3BF921FB54442D19;
	cvt.rn.f32.f64 	%f258, %fd4;
	neg.f32 	%f259, %f258;
	setp.lt.s32 	%p74, %r167, 0;
	selp.f32 	%f712, %f259, %f258, %p74;
$L__BB2_181:
	add.s32 	%r172, %r346, 1;
	mul.rn.f32 	%f261, %f712, %f712;
	and.b32  	%r173, %r346, 1;
	setp.eq.b32 	%p75, %r173, 1;
	selp.f32 	%f262, %f712, 0f3F800000, %p75;
	fma.rn.f32 	%f263, %f261, %f262, 0f00000000;
	fma.rn.f32 	%f264, %f261, 0f37CBAC00, 0fBAB607ED;
	selp.f32 	%f265, 0fB94D4153, %f264, %p75;
	selp.f32 	%f266, 0f3C0885E4, 0f3D2AAABB, %p75;
	fma.rn.f32 	%f267, %f265, %f261, %f266;
	selp.f32 	%f268, 0fBE2AAAA8, 0fBEFFFFFF, %p75;
	fma.rn.f32 	%f269, %f267, %f261, %f268;
	fma.rn.f32 	%f270, %f269, %f263, %f262;
	and.b32  	%r174, %r172, 2;
	setp.eq.s32 	%p76, %r174, 0;
	mov.f32 	%f271, 0f00000000;
	sub.f32 	%f272, %f271, %f270;
	selp.f32 	%f714, %f270, %f272, %p76;
	bra.uni 	$L__BB2_197;
$L__BB2_182:
	mov.b32 	%r79, %f43;
	mov.b64 	%rd125, 0;
	mov.b32 	%r347, 0;
	mov.u64 	%rd123, __cudart_i2opi_f;
	mov.u64 	%rd124, %rd1;
$L__BB2_183:
	.pragma "nounroll";
	ld.global.nc.u32 	%r132, [%rd123];
	shl.b32 	%r133, %r79, 8;
	or.b32  	%r134, %r133, -2147483648;
	mad.wide.u32 	%rd52, %r132, %r134, %rd125;
	shr.u64 	%rd125, %rd52, 32;
	st.local.u32 	[%rd124], %rd52;
	add.s32 	%r347, %r347, 1;
	add.s64 	%rd124, %rd124, 4;
	add.s64 	%rd123, %rd123, 4;
	setp.ne.s32 	%p63, %r347, 6;
	@%p63 bra 	$L__BB2_183;
	shr.u32 	%r135, %r79, 23;
	st.local.u32 	[%rd1+24], %rd125;
	and.b32  	%r82, %r135, 31;
	and.b32  	%r136, %r135, 224;
	add.s32 	%r137, %r136, -128;
	shr.u32 	%r138, %r137, 5;
	mul.wide.u32 	%rd53, %r138, 4;
	sub.s64 	%rd29, %rd1, %rd53;
	ld.local.u32 	%r348, [%rd29+24];
	ld.local.u32 	%r349, [%rd29+20];
	setp.eq.s32 	%p64, %r82, 0;
	@%p64 bra 	$L__BB2_186;
	shf.l.wrap.b32 	%r348, %r349, %r348, %r82;
	ld.local.u32 	%r139, [%rd29+16];
	shf.l.wrap.b32 	%r349, %r139, %r349, %r82;
$L__BB2_186:
	shr.u32 	%r140, %r348, 30;
	shf.l.wrap.b32 	%r141, %r349, %r348, 2;
	shl.b32 	%r142, %r349, 2;
	shr.u32 	%r143, %r141, 31;
	add.s32 	%r144, %r143, %r140;
	neg.s32 	%r145, %r144;
	setp.lt.s32 	%p65, %r79, 0;
	selp.b32 	%r350, %r145, %r144, %p65;
	xor.b32  	%r146, %r141, %r79;
	shr.s32 	%r147, %r141, 31;
	xor.b32  	%r148, %r147, %r141;
	xor.b32  	%r149, %r147, %r142;
	cvt.u64.u32 	%rd54, %r148;
	shl.b64 	%rd55, %rd54, 32;
	cvt.u64.u32 	%rd56, %r149;
	or.b64  	%rd57, %rd55, %rd56;
	cvt.rn.f64.s64 	%fd1, %rd57;
	mul.f64 	%fd2, %fd1, 0d3BF921FB54442D19;
	cvt.rn.f32.f64 	%f239, %fd2;
	neg.f32 	%f240, %f239;
	setp.lt.s32 	%p66, %r146, 0;
	selp.f32 	%f713, %f240, %f239, %p66;
$L__BB2_187:
	mul.f32 	%f242, %f713, %f713;
	fma.rn.f32 	%f243, %f242, 0f3C190000, 0f3B560000;
	fma.rn.f32 	%f244, %f243, %f242, 0f3CC70000;
	fma.rn.f32 	%f245, %f244, %f242, 0f3D5B0000;
	fma.rn.f32 	%f246, %f245, %f242, 0f3E089438;
	fma.rn.f32 	%f247, %f246, %f242, 0f3EAAAA88;
	mul.rn.f32 	%f248, %f242, %f713;
	fma.rn.f32 	%f249, %f247, %f248, %f713;
	abs.f32 	%f250, %f713;
	setp.eq.f32 	%p67, %f250, 0f3A00B43C;
	selp.f32 	%f251, %f713, %f249, %p67;
	and.b32  	%r151, %r350, 1;
	setp.eq.b32 	%p68, %r151, 1;
	neg.f32 	%f252, %f251;
	rcp.approx.ftz.f32 	%f253, %f252;
	selp.f32 	%f714, %f253, %f251, %p68;
	bra.uni 	$L__BB2_197;
$L__BB2_188:
	abs.f32 	%f210, %f43;
	mov.f32 	%f211, 0f3FB8AA3B;
	mul.rn.f32 	%f212, %f210, %f211;
	cvt.rzi.f32.f32 	%f213, %f212;
	abs.f32 	%f214, %f213;
	setp.gt.f32 	%p59, %f214, 0f42FC0000;
	mov.f32 	%f215, 0f42FC0000;
	copysign.f32 	%f216, %f213, %f215;
	selp.f32 	%f217, %f216, %f213, %p59;
	fma.rn.f32 	%f218, %f217, 0fBF317218, %f210;
	fma.rn.f32 	%f219, %f217, 0f3102E308, %f218;
	mul.f32 	%f220, %f219, 0f3FB8AA3B;
	add.f32 	%f221, %f217, 0f4B40007D;
	mov.b32 	%r129, %f221;
	shl.b32 	%r130, %r129, 23;
	mov.b32 	%f222, %r130;
	ex2.approx.ftz.f32 	%f223, %f220;
	mul.f32 	%f224, %f223, %f222;
	mov.f32 	%f225, 0fBE000000;
	div.approx.ftz.f32 	%f226, %f225, %f224;
	fma.rn.f32 	%f227, %f224, 0f40000000, %f226;
	mul.f32 	%f228, %f43, %f43;
	fma.rn.f32 	%f229, %f228, 0f363D0ADA, 0f394FFF49;
	fma.rn.f32 	%f230, %f229, %f228, 0f3C08889A;
	fma.rn.f32 	%f231, %f230, %f228, 0f3E2AAAAB;
	mul.f32 	%f232, %f228, %f231;
	fma.rn.f32 	%f233, %f232, %f43, %f43;
	setp.ge.f32 	%p60, %f210, 0f3F800000;
	copysign.f32 	%f234, %f43, %f227;
	selp.f32 	%f714, %f234, %f233, %p60;
	bra.uni 	$L__BB2_197;
$L__BB2_189:
	abs.f32 	%f193, %f43;
	mov.f32 	%f194, 0f3FB8AA3B;
	mul.rn.f32 	%f195, %f193, %f194;
	cvt.rzi.f32.f32 	%f196, %f195;
	abs.f32 	%f197, %f196;
	setp.gt.f32 	%p58, %f197, 0f42FC0000;
	mov.f32 	%f198, 0f42FC0000;
	copysign.f32 	%f199, %f196, %f198;
	selp.f32 	%f200, %f199, %f196, %p58;
	fma.rn.f32 	%f201, %f200, 0fBF317218, %f193;
	fma.rn.f32 	%f202, %f200, 0f3102E308, %f201;
	mul.f32 	%f203, %f202, 0f3FB8AA3B;
	add.f32 	%f204, %f200, 0f4B40007D;
	mov.b32 	%r127, %f204;
	shl.b32 	%r128, %r127, 23;
	mov.b32 	%f205, %r128;
	ex2.approx.ftz.f32 	%f206, %f203;
	mul.f32 	%f207, %f206, %f205;
	mov.f32 	%f208, 0f3E000000;
	div.approx.ftz.f32 	%f209, %f208, %f207;
	fma.rn.f32 	%f714, %f207, 0f40000000, %f209;
	bra.uni 	$L__BB2_197;
$L__BB2_190:
	fma.rn.f32 	%f168, %f43, 0f3BBB989D, 0f3F000000;
	cvt.sat.f32.f32 	%f169, %f168;
	mov.f32 	%f170, 0f4B400001;
	mov.f32 	%f171, 0f437C0000;
	fma.rm.f32 	%f172, %f169, %f171, %f170;
	add.f32 	%f173, %f172, 0fCB40007F;
	neg.f32 	%f174, %f173;
	fma.rn.f32 	%f175, %f43, 0f3FB8AA3B, %f174;
	fma.rn.f32 	%f176, %f43, 0f32A57060, %f175;
	mov.b32 	%r125, %f172;
	shl.b32 	%r126, %r125, 23;
	mov.b32 	%f177, %r126;
	ex2.approx.ftz.f32 	%f178, %f176;
	mul.f32 	%f714, %f178, %f177;
	bra.uni 	$L__BB2_197;
$L__BB2_191:
	setp.lt.f32 	%p53, %f43, 0f00800000;
	mul.f32 	%f148, %f43, 0f4B000000;
	selp.f32 	%f149, %f148, %f43, %p53;
	selp.f32 	%f150, 0fC1B80000, 0f00000000, %p53;
	mov.b32 	%r121, %f149;
	add.s32 	%r122, %r121, -1059760811;
	and.b32  	%r123, %r122, -8388608;
	sub.s32 	%r124, %r121, %r123;
	mov.b32 	%f151, %r124;
	cvt.rn.f32.s32 	%f152, %r123;
	fma.rn.f32 	%f153, %f152, 0f34000000, %f150;
	add.f32 	%f154, %f151, 0fBF800000;
	fma.rn.f32 	%f155, %f154, 0fBE055027, 0f3E1039F6;
	fma.rn.f32 	%f156, %f155, %f154, 0fBDF8CDCC;
	fma.rn.f32 	%f157, %f156, %f154, 0f3E0F2955;
	fma.rn.f32 	%f158, %f157, %f154, 0fBE2AD8B9;
	fma.rn.f32 	%f159, %f158, %f154, 0f3E4CED0B;
	fma.rn.f32 	%f160, %f159, %f154, 0fBE7FFF22;
	fma.rn.f32 	%f161, %f160, %f154, 0f3EAAAA78;
	fma.rn.f32 	%f162, %f161, %f154, 0fBF000000;
	mul.f32 	%f163, %f154, %f162;
	fma.rn.f32 	%f164, %f163, %f154, %f154;
	fma.rn.f32 	%f165, %f153, 0f3F317218, %f164;
	setp.gt.u32 	%p54, %r121, 2139095039;
	fma.rn.f32 	%f166, %f149, 0f7F800000, 0f7F800000;
	selp.f32 	%f167, %f166, %f165, %p54;
	setp.eq.f32 	%p55, %f149, 0f00000000;
	selp.f32 	%f714, 0fFF800000, %f167, %p55;
	bra.uni 	$L__BB2_197;
$L__BB2_192:
	abs.f32 	%f127, %f43;
	fma.rn.f32 	%f128, %f127, 0fBF000000, 0f3F000000;
	rsqrt.approx.ftz.f32 	%f129, %f128;
	mul.f32 	%f130, %f128, %f129;
	mul.f32 	%f131, %f129, 0fBF000000;
	fma.rn.f32 	%f132, %f130, %f131, 0f3F000000;
	fma.rn.f32 	%f133, %f130, %f132, %f130;
	setp.eq.f32 	%p49, %f127, 0f3F800000;
	selp.f32 	%f134, 0f00000000, %f133, %p49;
	setp.gt.f32 	%p50, %f127, 0f3F0F5C29;
	selp.f32 	%f135, %f134, %f127, %p50;
	mul.f32 	%f136, %f135, %f135;
	fma.rn.f32 	%f137, %f136, 0f3D4DD2F7, 0f3C99CA97;
	fma.rn.f32 	%f138, %f137, %f136, 0f3D3F90E8;
	fma.rn.f32 	%f139, %f138, %f136, 0f3D993CCF;
	fma.rn.f32 	%f140, %f139, %f136, 0f3E2AAC04;
	mul.f32 	%f141, %f136, %f140;
	fma.rn.f32 	%f142, %f141, %f135, %f135;
	mul.f32 	%f143, %f142, 0fC0000000;
	fma.rn.f32 	%f144, 0f3F6EE581, 0f3FD774EB, %f143;
	selp.f32 	%f145, %f144, %f142, %p50;
	setp.num.f32 	%p51, %f145, %f145;
	copysign.f32 	%f146, %f43, %f145;
	selp.f32 	%f714, %f146, %f145, %p51;
	bra.uni 	$L__BB2_197;
$L__BB2_193:
	abs.f32 	%f104, %f43;
	fma.rn.f32 	%f105, %f104, 0fBF000000, 0f3F000000;
	rsqrt.approx.ftz.f32 	%f106, %f105;
	mul.f32 	%f107, %f105, %f106;
	mul.f32 	%f108, %f106, 0fBF000000;
	fma.rn.f32 	%f109, %f107, %f108, 0f3F000000;
	fma.rn.f32 	%f110, %f107, %f109, %f107;
	setp.eq.f32 	%p46, %f104, 0f3F800000;
	selp.f32 	%f111, 0f00000000, %f110, %p46;
	setp.gt.f32 	%p47, %f104, 0f3F0F5C29;
	selp.f32 	%f112, %f111, %f104, %p47;
	copysign.f32 	%f113, %f43, %f112;
	mul.f32 	%f114, %f113, %f113;
	fma.rn.f32 	%f115, %f114, 0f3D10ECEF, 0f3C8B1ABB;
	fma.rn.f32 	%f116, %f115, %f114, 0f3CFC028C;
	fma.rn.f32 	%f117, %f116, %f114, 0f3D372139;
	fma.rn.f32 	%f118, %f117, %f114, 0f3D9993DB;
	fma.rn.f32 	%f119, %f118, %f114, 0f3E2AAAC6;
	mul.f32 	%f120, %f114, %f119;
	fma.rn.f32 	%f121, %f120, %f113, %f113;
	neg.f32 	%f122, %f121;
	selp.f32 	%f123, %f121, %f122, %p47;
	fma.rn.f32 	%f124, 0f3F6EE581, 0f3FD774EB, %f123;
	setp.gt.f32 	%p48, %f43, 0f3F0F5C29;
	selp.f32 	%f125, %f121, %f124, %p48;
	add.f32 	%f126, %f125, %f125;
	selp.f32 	%f714, %f126, %f125, %p47;
	bra.uni 	$L__BB2_197;
$L__BB2_194:
	setp.eq.f32 	%p136, %f43, 0f00000000;
	mov.f32 	%f714, 0fCE6E6B28;
	@%p136 bra 	$L__BB2_197;
	abs.f32 	%f442, %f43;
	setp.lt.f32 	%p137, %f442, 0f00800000;
	mul.f32 	%f443, %f442, 0f4B000000;
	selp.f32 	%f444, %f443, %f442, %p137;
	selp.f32 	%f445, 0fC1B80000, 0f00000000, %p137;
	mov.b32 	%r225, %f444;
	add.s32 	%r226, %r225, -1059760811;
	and.b32  	%r227, %r226, -8388608;
	sub.s32 	%r228, %r225, %r227;
	mov.b32 	%f446, %r228;
	cvt.rn.f32.s32 	%f447, %r227;
	fma.rn.f32 	%f448, %f447, 0f34000000, %f445;
	add.f32 	%f449, %f446, 0fBF800000;
	fma.rn.f32 	%f450, %f449, 0fBE055027, 0f3E1039F6;
	fma.rn.f32 	%f451, %f450, %f449, 0fBDF8CDCC;
	fma.rn.f32 	%f452, %f451, %f449, 0f3E0F2955;
	fma.rn.f32 	%f453, %f452, %f449, 0fBE2AD8B9;
	fma.rn.f32 	%f454, %f453, %f449, 0f3E4CED0B;
	fma.rn.f32 	%f455, %f454, %f449, 0fBE7FFF22;
	fma.rn.f32 	%f456, %f455, %f449, 0f3EAAAA78;
	fma.rn.f32 	%f457, %f456, %f449, 0fBF000000;
	mul.f32 	%f458, %f449, %f457;
	fma.rn.f32 	%f459, %f458, %f449, %f449;
	fma.rn.f32 	%f460, %f448, 0f3F317218, %f459;
	setp.gt.u32 	%p138, %r225, 2139095039;
	fma.rn.f32 	%f461, %f444, 0f7F800000, 0f7F800000;
	selp.f32 	%f462, %f461, %f460, %p138;
	setp.eq.f32 	%p139, %f444, 0f00000000;
	selp.f32 	%f714, 0fFF800000, %f462, %p139;
	bra.uni 	$L__BB2_197;
$L__BB2_196:
	abs.f32 	%f463, %f43;
	setp.le.f32 	%p140, %f463, 0f3089705F;
	setp.lt.f32 	%p141, %f43, 0f00000000;
	selp.f32 	%f464, 0fB089705F, 0f3089705F, %p141;
	selp.f32 	%f465, %f464, %f43, %p140;
	rcp.rn.f32 	%f714, %f465;
$L__BB2_197:
	st.shared.f32 	[%r51+-8], %f714;
	shl.b32 	%r229, %r351, 2;
	add.s32 	%r230, %r1, %r229;
	mov.b32 	%r231, 0;
	st.shared.u32 	[%r230+-8], %r231;
	add.s32 	%r232, %r2, %r229;
	st.shared.u32 	[%r232+-8], %r231;
	add.s32 	%r233, %r3, %r229;
	st.shared.u32 	[%r233+-8], %r231;
	add.s32 	%r351, %r351, -1;
$L__BB2_198:
	setp.gt.u32 	%p230, %r4, 1;
	@%p230 bra 	$L__BB2_3;
$L__BB2_199:
	setp.lt.s32 	%p231, %r351, 1;
	mov.f32 	%f715, 0f00000000;
	@%p231 bra 	$L__BB2_201;
	shl.b32 	%r321, %r351, 2;
	mov.u32 	%r322, smem;
	add.s32 	%r323, %r322, %r321;
	ld.shared.f32 	%f715, [%r323+-4];
$L__BB2_201:
	ld.param.u64 	%rd117, [_Z18eval_prefix_kernelPKiPKfS2_iiPf_param_5];
	cvta.to.global.u64 	%rd113, %rd117;
	st.global.f32 	[%rd113], %f715;
$L__BB2_202:
	ret;

}
	// .globl	_Z17eval_async_kernelILi128ELi4EEvPKiPKfS3_iiiPf
.visible .entry _Z17eval_async_kernelILi128ELi4EEvPKiPKfS3_iiiPf(
	.param .u64 .ptr .align 1 _Z17eval_async_kernelILi128ELi4EEvPKiPKfS3_iiiPf_param_0,
	.param .u64 .ptr .align 1 _Z17eval_async_kernelILi128ELi4EEvPKiPKfS3_iiiPf_param_1,
	.param .u64 .ptr .align 1 _Z17eval_async_kernelILi128ELi4EEvPKiPKfS3_iiiPf_param_2,
	.param .u32 _Z17eval_async_kernelILi128ELi4EEvPKiPKfS3_iiiPf_param_3,
	.param .u32 _Z17eval_async_kernelILi128ELi4EEvPKiPKfS3_iiiPf_param_4,
	.param .u32 _Z17eval_async_kernelILi128ELi4EEvPKiPKfS3_iiiPf_param_5,
	.param .u64 .ptr .align 1 _Z17eval_async_kernelILi128ELi4EEvPKiPKfS3_iiiPf_param_6
)
{
	.local .align 4 .b8 	__local_depot3[28];
	.reg .b64 	%SP;
	.reg .b64 	%SPL;
	.reg .pred 	%p<264>;
	.reg .b32 	%r<497>;
	.reg .b32 	%f<715>;
	.reg .b64 	%rd<182>;
	.reg .b64 	%fd<13>;

	mov.u64 	%SPL, __local_depot3;
	ld.param.u64 	%rd37, [_Z17eval_async_kernelILi128ELi4EEvPKiPKfS3_iiiPf_param_2];
	ld.param.u32 	%r138, [_Z17eval_async_kernelILi128ELi4EEvPKiPKfS3_iiiPf_param_3];
	ld.param.u32 	%r139, [_Z17eval_async_kernelILi128ELi4EEvPKiPKfS3_iiiPf_param_4];
	ld.param.u32 	%r140, [_Z17eval_async_kernelILi128ELi4EEvPKiPKfS3_iiiPf_param_5];
	ld.param.u64 	%rd38, [_Z17eval_async_kernelILi128ELi4EEvPKiPKfS3_iiiPf_param_6];
	cvta.to.global.u64 	%rd1, %rd38;
	add.u64 	%rd2, %SPL, 0;
	add.u64 	%rd3, %SPL, 0;
	add.u64 	%rd4, %SPL, 0;
	add.u64 	%rd5, %SPL, 0;
	add.u64 	%rd6, %SPL, 0;
	add.u64 	%rd7, %SPL, 0;
	setp.lt.s32 	%p2, %r138, 9;
	@%p2 bra 	$L__BB3_3;
	mov.u32 	%r454, %ctaid.x;
	mov.u32 	%r455, %tid.x;
	or.b32  	%r456, %r454, %r455;
	setp.ne.s32 	%p262, %r456, 0;
	@%p262 bra 	$L__BB3_242;
	mov.b32 	%r457, 2143289344;
	st.global.u32 	[%rd1], %r457;
	bra.uni 	$L__BB3_242;
$L__BB3_3:
	add.s32 	%r141, %r139, -17;
	setp.lt.u32 	%p3, %r141, -16;
	min.s32 	%r142, %r138, %r140;
	setp.lt.s32 	%p4, %r142, 1;
	or.pred  	%p5, %p4, %p3;
	@%p5 bra 	$L__BB3_242;
	mov.u32 	%r1, %tid.x;
	mov.u32 	%r2, %ntid.x;
	shl.b32 	%r3, %r2, 2;
	mov.u32 	%r143, %ctaid.x;
	mul.lo.s32 	%r4, %r3, %r143;
	add.s32 	%r144, %r4, %r3;
	min.s32 	%r5, %r140, %r144;
	setp.le.s32 	%p6, %r140, %r4;
	@%p6 bra 	$L__BB3_242;
	sub.s32 	%r145, %r5, %r4;
	min.s32 	%r146, %r3, %r145;
	max.s32 	%r6, %r146, 0;
	mul.lo.s32 	%r7, %r6, %r139;
	and.b32  	%r8, %r7, 2147483644;
	shl.b32 	%r458, %r1, 2;
	setp.ge.u32 	%p7, %r458, %r8;
	@%p7 bra 	$L__BB3_15;
	cvt.u64.u32 	%rd8, %r139;
$L__BB3_7:
	div.u32 	%r147, %r458, %r139;
	mul.lo.s32 	%r148, %r147, %r139;
	sub.s32 	%r12, %r458, %r148;
	add.s32 	%r149, %r147, %r4;
	cvt.s64.s32 	%rd45, %r149;
	cvt.u64.u32 	%rd46, %r12;
	mad.lo.s64 	%rd47, %rd45, %rd8, %rd46;
	shl.b64 	%rd48, %rd47, 2;
	add.s64 	%rd9, %rd37, %rd48;
	cvt.u64.u32 	%rd49, %r147;
	mad.lo.s64 	%rd10, %rd49, %rd8, %rd46;
	shl.b64 	%rd50, %rd10, 2;
	mov.u32 	%r150, shmem;
	cvt.u64.u32 	%rd51, %r150;
	cvta.shared.u64 	%rd52, %rd51;
	add.s64 	%rd53, %rd52, %rd50;
	or.b64  	%rd54, %rd9, %rd53;
	and.b64  	%rd55, %rd54, 15;
	setp.ne.s64 	%p8, %rd55, 0;
	sub.s32 	%r151, %r139, %r12;
	setp.lt.s32 	%p9, %r151, 4;
	or.pred  	%p10, %p8, %p9;
	@%p10 bra 	$L__BB3_9;
	cvt.u32.u64 	%r172, %rd10;
	shl.b32 	%r173, %r172, 2;
	mov.u32 	%r174, shmem;
	add.s32 	%r171, %r174, %r173;
	// begin inline asm
	{
   cp.async.cg.shared.global [%r171], [%rd9], 16;
}

	// end inline asm
	bra.uni 	$L__BB3_14;
$L__BB3_9:
	setp.ge.s32 	%p11, %r458, %r7;
	@%p11 bra 	$L__BB3_14;
	mad.lo.s32 	%r153, %r147, %r139, %r12;
	shl.b32 	%r154, %r153, 2;
	mov.u32 	%r155, shmem;
	add.s32 	%r152, %r155, %r154;
	// begin inline asm
	{
	cp.async.ca.shared.global [%r152], [%rd9], 4;
}
	// end inline asm
	add.s32 	%r14, %r458, 1;
	setp.ge.s32 	%p12, %r14, %r7;
	@%p12 bra 	$L__BB3_14;
	div.u32 	%r157, %r14, %r139;
	mul.lo.s32 	%r158, %r157, %r139;
	sub.s32 	%r159, %r14, %r158;
	cvt.u64.u32 	%rd58, %r159;
	add.s32 	%r160, %r157, %r4;
	cvt.s64.s32 	%rd59, %r160;
	mad.lo.s64 	%rd60, %rd59, %rd8, %rd58;
	shl.b64 	%rd61, %rd60, 2;
	add.s64 	%rd57, %rd37, %rd61;
	add.s32 	%r156, %r152, 4;
	// begin inline asm
	{
	cp.async.ca.shared.global [%r156], [%rd57], 4;
}
	// end inline asm
	add.s32 	%r15, %r458, 2;
	setp.ge.s32 	%p13, %r15, %r7;
	@%p13 bra 	$L__BB3_14;
	div.u32 	%r162, %r15, %r139;
	mul.lo.s32 	%r163, %r162, %r139;
	sub.s32 	%r164, %r15, %r163;
	cvt.u64.u32 	%rd63, %r164;
	add.s32 	%r165, %r162, %r4;
	cvt.s64.s32 	%rd64, %r165;
	mad.lo.s64 	%rd65, %rd64, %rd8, %rd63;
	shl.b64 	%rd66, %rd65, 2;
	add.s64 	%rd62, %rd37, %rd66;
	add.s32 	%r161, %r152, 8;
	// begin inline asm
	{
	cp.async.ca.shared.global [%r161], [%rd62], 4;
}
	// end inline asm
	add.s32 	%r16, %r458, 3;
	setp.ge.s32 	%p14, %r16, %r7;
	@%p14 bra 	$L__BB3_14;
	div.u32 	%r167, %r16, %r139;
	mul.lo.s32 	%r168, %r167, %r139;
	sub.s32 	%r169, %r16, %r168;
	cvt.u64.u32 	%rd68, %r169;
	add.s32 	%r170, %r167, %r4;
	cvt.s64.s32 	%rd69, %r170;
	mad.lo.s64 	%rd70, %rd69, %rd8, %rd68;
	shl.b64 	%rd71, %rd70, 2;
	add.s64 	%rd67, %rd37, %rd71;
	add.s32 	%r166, %r152, 12;
	// begin inline asm
	{
	cp.async.ca.shared.global [%r166], [%rd67], 4;
}
	// end inline asm
$L__BB3_14:
	add.s32 	%r458, %r458, 512;
	setp.lt.u32 	%p15, %r458, %r8;
	@%p15 bra 	$L__BB3_7;
$L__BB3_15:
	add.s32 	%r461, %r8, %r1;
	setp.ge.s32 	%p16, %r461, %r7;
	@%p16 bra 	$L__BB3_22;
	cvt.u64.u32 	%rd11, %r139;
	add.s32 	%r175, %r461, 128;
	max.s32 	%r176, %r7, %r175;
	not.b32 	%r177, %r1;
	add.s32 	%r178, %r176, %r177;
	sub.s32 	%r19, %r178, %r8;
	and.b32  	%r179, %r19, 384;
	setp.eq.s32 	%p17, %r179, 384;
	@%p17 bra 	$L__BB3_19;
	mov.b32 	%r460, 0;
$L__BB3_18:
	.pragma "nounroll";
	div.u32 	%r182, %r461, %r139;
	mul.lo.s32 	%r183, %r182, %r139;
	sub.s32 	%r184, %r461, %r183;
	cvt.u64.u32 	%rd74, %r184;
	add.s32 	%r185, %r182, %r4;
	cvt.s64.s32 	%rd75, %r185;
	mad.lo.s64 	%rd76, %rd75, %rd11, %rd74;
	shl.b64 	%rd77, %rd76, 2;
	add.s64 	%rd73, %rd37, %rd77;
	shl.b32 	%r186, %r461, 2;
	mov.u32 	%r187, shmem;
	add.s32 	%r181, %r187, %r186;
	// begin inline asm
	{
	cp.async.ca.shared.global [%r181], [%rd73], 4;
}
	// end inline asm
	add.s32 	%r461, %r461, 128;
	add.s32 	%r460, %r460, 1;
	shr.u32 	%r188, %r19, 7;
	add.s32 	%r189, %r188, 1;
	and.b32  	%r190, %r189, 3;
	setp.ne.s32 	%p18, %r460, %r190;
	@%p18 bra 	$L__BB3_18;
$L__BB3_19:
	setp.lt.u32 	%p19, %r19, 384;
	@%p19 bra 	$L__BB3_22;
	mov.u32 	%r200, shmem;
$L__BB3_21:
	div.u32 	%r195, %r461, %r139;
	mul.lo.s32 	%r196, %r195, %r139;
	sub.s32 	%r197, %r461, %r196;
	cvt.u64.u32 	%rd82, %r197;
	add.s32 	%r198, %r195, %r4;
	cvt.s64.s32 	%rd83, %r198;
	mad.lo.s64 	%rd84, %rd83, %rd11, %rd82;
	shl.b64 	%rd85, %rd84, 2;
	add.s64 	%rd78, %rd37, %rd85;
	shl.b32 	%r199, %r461, 2;
	add.s32 	%r191, %r200, %r199;
	// begin inline asm
	{
	cp.async.ca.shared.global [%r191], [%rd78], 4;
}
	// end inline asm
	add.s32 	%r201, %r461, 128;
	div.u32 	%r202, %r201, %r139;
	mul.lo.s32 	%r203, %r202, %r139;
	sub.s32 	%r204, %r201, %r203;
	cvt.u64.u32 	%rd86, %r204;
	add.s32 	%r205, %r202, %r4;
	cvt.s64.s32 	%rd87, %r205;
	mad.lo.s64 	%rd88, %rd87, %rd11, %rd86;
	shl.b64 	%rd89, %rd88, 2;
	add.s64 	%rd79, %rd37, %rd89;
	add.s32 	%r192, %r191, 512;
	// begin inline asm
	{
	cp.async.ca.shared.global [%r192], [%rd79], 4;
}
	// end inline asm
	add.s32 	%r206, %r461, 256;
	div.u32 	%r207, %r206, %r139;
	mul.lo.s32 	%r208, %r207, %r139;
	sub.s32 	%r209, %r206, %r208;
	cvt.u64.u32 	%rd90, %r209;
	add.s32 	%r210, %r207, %r4;
	cvt.s64.s32 	%rd91, %r210;
	mad.lo.s64 	%rd92, %rd91, %rd11, %rd90;
	shl.b64 	%rd93, %rd92, 2;
	add.s64 	%rd80, %rd37, %rd93;
	add.s32 	%r193, %r191, 1024;
	// begin inline asm
	{
	cp.async.ca.shared.global [%r193], [%rd80], 4;
}
	// end inline asm
	add.s32 	%r211, %r461, 384;
	div.u32 	%r212, %r211, %r139;
	mul.lo.s32 	%r213, %r212, %r139;
	sub.s32 	%r214, %r211, %r213;
	cvt.u64.u32 	%rd94, %r214;
	add.s32 	%r215, %r212, %r4;
	cvt.s64.s32 	%rd95, %r215;
	mad.lo.s64 	%rd96, %rd95, %rd11, %rd94;
	shl.b64 	%rd97, %rd96, 2;
	add.s64 	%rd81, %rd37, %rd97;
	add.s32 	%r194, %r191, 1536;
	// begin inline asm
	{
	cp.async.ca.shared.global [%r194], [%rd81], 4;
}
	// end inline asm
	add.s32 	%r461, %r461, 512;
	setp.lt.s32 	%p20, %r461, %r7;
	@%p20 bra 	$L__BB3_21;
$L__BB3_22:
	// begin inline asm
	cp.async.commit_group;

	// end inline asm
	add.s32 	%r463, %r6, %r1;
	setp.ge.u32 	%p21, %r463, %r3;
	setp.lt.s32 	%p22, %r139, 1;
	or.pred  	%p23, %p21, %p22;
	@%p23 bra 	$L__BB3_38;
	and.b32  	%r28, %r139, 15;
	add.s32 	%r29, %r28, -1;
	and.b32  	%r30, %r139, 7;
	add.s32 	%r31, %r30, -1;
	and.b32  	%r32, %r139, 16;
	and.b32  	%r33, %r139, 3;
$L__BB3_24:
	setp.lt.u32 	%p24, %r139, 16;
	mul.lo.s32 	%r35, %r463, %r139;
	mov.b32 	%r466, 0;
	@%p24 bra 	$L__BB3_27;
	mov.b32 	%r464, 0;
$L__BB3_26:
	.pragma "nounroll";
	add.s32 	%r218, %r464, %r35;
	shl.b32 	%r219, %r218, 2;
	mov.u32 	%r220, shmem;
	add.s32 	%r221, %r220, %r219;
	mov.b32 	%r222, 0;
	st.shared.u32 	[%r221], %r222;
	st.shared.u32 	[%r221+4], %r222;
	st.shared.u32 	[%r221+8], %r222;
	st.shared.u32 	[%r221+12], %r222;
	st.shared.u32 	[%r221+16], %r222;
	st.shared.u32 	[%r221+20], %r222;
	st.shared.u32 	[%r221+24], %r222;
	st.shared.u32 	[%r221+28], %r222;
	st.shared.u32 	[%r221+32], %r222;
	st.shared.u32 	[%r221+36], %r222;
	st.shared.u32 	[%r221+40], %r222;
	st.shared.u32 	[%r221+44], %r222;
	st.shared.u32 	[%r221+48], %r222;
	st.shared.u32 	[%r221+52], %r222;
	st.shared.u32 	[%r221+56], %r222;
	st.shared.u32 	[%r221+60], %r222;
	add.s32 	%r464, %r464, 16;
	setp.ne.s32 	%p25, %r464, %r32;
	mov.u32 	%r466, %r32;
	@%p25 bra 	$L__BB3_26;
$L__BB3_27:
	setp.eq.s32 	%p26, %r28, 0;
	@%p26 bra 	$L__BB3_37;
	setp.lt.u32 	%p27, %r29, 7;
	@%p27 bra 	$L__BB3_30;
	add.s32 	%r223, %r466, %r35;
	shl.b32 	%r224, %r223, 2;
	mov.u32 	%r225, shmem;
	add.s32 	%r226, %r225, %r224;
	mov.b32 	%r227, 0;
	st.shared.u32 	[%r226], %r227;
	st.shared.u32 	[%r226+4], %r227;
	st.shared.u32 	[%r226+8], %r227;
	st.shared.u32 	[%r226+12], %r227;
	st.shared.u32 	[%r226+16], %r227;
	st.shared.u32 	[%r226+20], %r227;
	st.shared.u32 	[%r226+24], %r227;
	st.shared.u32 	[%r226+28], %r227;
	add.s32 	%r466, %r466, 8;
$L__BB3_30:
	setp.eq.s32 	%p28, %r30, 0;
	@%p28 bra 	$L__BB3_37;
	setp.lt.u32 	%p29, %r31, 3;
	@%p29 bra 	$L__BB3_33;
	add.s32 	%r228, %r466, %r35;
	shl.b32 	%r229, %r228, 2;
	mov.u32 	%r230, shmem;
	add.s32 	%r231, %r230, %r229;
	mov.b32 	%r232, 0;
	st.shared.u32 	[%r231], %r232;
	st.shared.u32 	[%r231+4], %r232;
	st.shared.u32 	[%r231+8], %r232;
	st.shared.u32 	[%r231+12], %r232;
	add.s32 	%r466, %r466, 4;
$L__BB3_33:
	setp.eq.s32 	%p30, %r33, 0;
	@%p30 bra 	$L__BB3_37;
	setp.eq.s32 	%p31, %r33, 1;
	add.s32 	%r233, %r466, %r35;
	shl.b32 	%r234, %r233, 2;
	mov.u32 	%r235, shmem;
	add.s32 	%r43, %r235, %r234;
	mov.b32 	%r236, 0;
	st.shared.u32 	[%r43], %r236;
	@%p31 bra 	$L__BB3_37;
	setp.eq.s32 	%p32, %r33, 2;
	mov.b32 	%r237, 0;
	st.shared.u32 	[%r43+4], %r237;
	@%p32 bra 	$L__BB3_37;
	mov.b32 	%r238, 0;
	st.shared.u32 	[%r43+8], %r238;
$L__BB3_37:
	add.s32 	%r463, %r463, 128;
	setp.lt.u32 	%p33, %r463, %r3;
	@%p33 bra 	$L__BB3_24;
$L__BB3_38:
	shl.b32 	%r240, %r1, 5;
	shl.b32 	%r241, %r139, 12;
	add.s32 	%r242, %r241, %r240;
	mov.u32 	%r243, shmem;
	add.s32 	%r45, %r243, %r242;
	// begin inline asm
	cp.async.wait_group 0;

	// end inline asm
	bar.sync 	0;
	mov.b32 	%r468, 0;
	mov.u64 	%rd159, __cudart_i2opi_f;
$L__BB3_39:
	mad.lo.s32 	%r244, %r468, %r2, %r4;
	sub.s32 	%r245, %r5, %r244;
	min.s32 	%r246, %r2, %r245;
	setp.le.s32 	%p34, %r246, %r1;
	@%p34 bra 	$L__BB3_241;
	setp.lt.s32 	%p35, %r138, 1;
	mov.b32 	%r495, 0;
	@%p35 bra 	$L__BB3_238;
	mov.b32 	%r495, 0;
	mov.u32 	%r469, %r138;
$L__BB3_42:
	mov.u32 	%r47, %r469;
	ld.param.u64 	%rd172, [_Z17eval_async_kernelILi128ELi4EEvPKiPKfS3_iiiPf_param_1];
	ld.param.u64 	%rd171, [_Z17eval_async_kernelILi128ELi4EEvPKiPKfS3_iiiPf_param_0];
	cvta.to.global.u64 	%rd12, %rd172;
	add.s32 	%r469, %r47, -1;
	cvta.to.global.u64 	%rd98, %rd171;
	mul.wide.u32 	%rd99, %r469, 4;
	add.s64 	%rd100, %rd98, %rd99;
	ld.global.nc.u32 	%r50, [%rd100];
	mov.pred 	%p263, -1;
	add.s32 	%r249, %r50, -10;
	setp.lt.u32 	%p37, %r249, 15;
	@%p37 bra 	$L__BB3_50;
	setp.eq.s32 	%p38, %r50, -1;
	@%p38 bra 	$L__BB3_46;
	setp.ne.s32 	%p39, %r50, 0;
	@%p39 bra 	$L__BB3_49;
	mul.wide.u32 	%rd103, %r469, 4;
	add.s64 	%rd104, %rd12, %rd103;
	ld.global.nc.f32 	%f102, [%rd104];
	add.s32 	%r51, %r495, 1;
	shl.b32 	%r257, %r495, 2;
	add.s32 	%r258, %r45, %r257;
	st.shared.f32 	[%r258], %f102;
	mov.u32 	%r495, %r51;
	bra.uni 	$L__BB3_237;
$L__BB3_46:
	mul.wide.u32 	%rd101, %r469, 4;
	add.s64 	%rd102, %rd12, %rd101;
	ld.global.nc.f32 	%f101, [%rd102];
	cvt.rzi.s32.f32 	%r52, %f101;
	setp.ge.u32 	%p40, %r52, %r139;
	mov.f32 	%f705, 0f00000000;
	@%p40 bra 	$L__BB3_48;
	mad.lo.s32 	%r250, %r468, %r2, %r1;
	mad.lo.s32 	%r251, %r250, %r139, %r52;
	shl.b32 	%r252, %r251, 2;
	mov.u32 	%r253, shmem;
	add.s32 	%r254, %r253, %r252;
	ld.shared.f32 	%f705, [%r254];
$L__BB3_48:
	add.s32 	%r53, %r495, 1;
	shl.b32 	%r255, %r495, 2;
	add.s32 	%r256, %r45, %r255;
	st.shared.f32 	[%r256], %f705;
	mov.u32 	%r495, %r53;
	bra.uni 	$L__BB3_237;
$L__BB3_49:
	mov.pred 	%p263, 0;
$L__BB3_50:
	add.s32 	%r259, %r50, -25;
	setp.gt.u32 	%p42, %r259, 2;
	not.pred 	%p43, %p263;
	and.pred  	%p44, %p42, %p43;
	mov.f32 	%f703, 0f00000000;
	mov.f32 	%f713, 0f00000000;
	@%p44 bra 	$L__BB3_141;
	shl.b32 	%r369, %r495, 2;
	add.s32 	%r54, %r45, %r369;
	ld.shared.f32 	%f3, [%r54+-4];
	setp.gt.s32 	%p172, %r50, 13;
	@%p172 bra 	$L__BB3_77;
	setp.gt.s32 	%p192, %r50, 6;
	@%p192 bra 	$L__BB3_62;
	setp.gt.s32 	%p202, %r50, 3;
	@%p202 bra 	$L__BB3_58;
	setp.eq.s32 	%p206, %r50, 1;
	@%p206 bra 	$L__BB3_102;
	setp.eq.s32 	%p207, %r50, 2;
	mov.f32 	%f709, %f3;
	@%p207 bra 	$L__BB3_140;
	setp.eq.s32 	%p208, %r50, 3;
	mov.f32 	%f709, %f703;
	@%p208 bra 	$L__BB3_57;
	bra.uni 	$L__BB3_140;
$L__BB3_57:
	mul.f32 	%f709, %f3, 0f00000000;
	bra.uni 	$L__BB3_140;
$L__BB3_58:
	setp.eq.s32 	%p203, %r50, 4;
	@%p203 bra 	$L__BB3_103;
	setp.eq.s32 	%p204, %r50, 5;
	@%p204 bra 	$L__BB3_104;
	setp.eq.s32 	%p205, %r50, 6;
	mov.f32 	%f709, %f703;
	@%p205 bra 	$L__BB3_61;
	bra.uni 	$L__BB3_140;
$L__BB3_61:
	setp.le.f32 	%p258, %f3, 0f00000000;
	selp.f32 	%f709, %f3, 0f00000000, %p258;
	bra.uni 	$L__BB3_140;
$L__BB3_62:
	setp.gt.s32 	%p193, %r50, 9;
	@%p193 bra 	$L__BB3_68;
	setp.eq.s32 	%p199, %r50, 7;
	@%p199 bra 	$L__BB3_105;
	setp.eq.s32 	%p200, %r50, 8;
	@%p200 bra 	$L__BB3_106;
	setp.eq.s32 	%p201, %r50, 9;
	mov.f32 	%f709, %f703;
	@%p201 bra 	$L__BB3_66;
	bra.uni 	$L__BB3_140;
$L__BB3_66:
	setp.eq.f32 	%p256, %f3, 0f00000000;
	mov.f32 	%f709, %f703;
	@%p256 bra 	$L__BB3_140;
	mov.f32 	%f709, 0f3F800000;
	bra.uni 	$L__BB3_140;
$L__BB3_68:
	setp.gt.s32 	%p194, %r50, 11;
	@%p194 bra 	$L__BB3_74;
	setp.eq.s32 	%p197, %r50, 10;
	@%p197 bra 	$L__BB3_107;
	setp.eq.s32 	%p198, %r50, 11;
	mov.f32 	%f709, %f703;
	@%p198 bra 	$L__BB3_71;
	bra.uni 	$L__BB3_140;
$L__BB3_71:
	mul.f32 	%f660, %f3, 0f3F22F983;
	cvt.rni.s32.f32 	%r478, %f660;
	cvt.rn.f32.s32 	%f661, %r478;
	fma.rn.f32 	%f662, %f661, 0fBFC90FDA, %f3;
	fma.rn.f32 	%f663, %f661, 0fB3A22168, %f662;
	fma.rn.f32 	%f707, %f661, 0fA7C234C5, %f663;
	abs.f32 	%f16, %f3;
	setp.ltu.f32 	%p240, %f16, 0f47CE4780;
	@%p240 bra 	$L__BB3_121;
	setp.neu.f32 	%p241, %f16, 0f7F800000;
	@%p241 bra 	$L__BB3_116;
	mov.f32 	%f666, 0f00000000;
	mul.rn.f32 	%f707, %f3, %f666;
	mov.b32 	%r478, 0;
	bra.uni 	$L__BB3_121;
$L__BB3_74:
	setp.eq.s32 	%p195, %r50, 12;
	@%p195 bra 	$L__BB3_122;
	setp.eq.s32 	%p196, %r50, 13;
	mov.f32 	%f709, %f703;
	@%p196 bra 	$L__BB3_76;
	bra.uni 	$L__BB3_140;
$L__BB3_76:
	abs.f32 	%f616, %f3;
	mov.f32 	%f617, 0f3FB8AA3B;
	mul.rn.f32 	%f618, %f616, %f617;
	cvt.rzi.f32.f32 	%f619, %f618;
	abs.f32 	%f620, %f619;
	setp.gt.f32 	%p230, %f620, 0f42FC0000;
	mov.f32 	%f621, 0f42FC0000;
	copysign.f32 	%f622, %f619, %f621;
	selp.f32 	%f623, %f622, %f619, %p230;
	fma.rn.f32 	%f624, %f623, 0fBF317218, %f616;
	fma.rn.f32 	%f625, %f623, 0f3102E308, %f624;
	mul.f32 	%f626, %f625, 0f3FB8AA3B;
	add.f32 	%f627, %f623, 0f4B40007D;
	mov.b32 	%r382, %f627;
	shl.b32 	%r383, %r382, 23;
	mov.b32 	%f628, %r383;
	ex2.approx.ftz.f32 	%f629, %f626;
	mul.f32 	%f630, %f629, %f628;
	mov.f32 	%f631, 0fBE000000;
	div.approx.ftz.f32 	%f632, %f631, %f630;
	fma.rn.f32 	%f633, %f630, 0f40000000, %f632;
	mul.f32 	%f634, %f3, %f3;
	fma.rn.f32 	%f635, %f634, 0f363D0ADA, 0f394FFF49;
	fma.rn.f32 	%f636, %f635, %f634, 0f3C08889A;
	fma.rn.f32 	%f637, %f636, %f634, 0f3E2AAAAB;
	mul.f32 	%f638, %f634, %f637;
	fma.rn.f32 	%f639, %f638, %f3, %f3;
	setp.ge.f32 	%p231, %f616, 0f3F800000;
	copysign.f32 	%f640, %f3, %f633;
	selp.f32 	%f709, %f640, %f639, %p231;
	bra.uni 	$L__BB3_140;
$L__BB3_77:
	setp.gt.s32 	%p173, %r50, 20;
	@%p173 bra 	$L__BB3_90;
	setp.gt.s32 	%p183, %r50, 16;
	@%p183 bra 	$L__BB3_83;
	setp.eq.s32 	%p189, %r50, 14;
	@%p189 bra 	$L__BB3_131;
	setp.eq.s32 	%p190, %r50, 15;
	@%p190 bra 	$L__BB3_132;
	setp.eq.s32 	%p191, %r50, 16;
	mov.f32 	%f709, %f703;
	@%p191 bra 	$L__BB3_82;
	bra.uni 	$L__BB3_140;
$L__BB3_82:
	fma.rn.f32 	%f574, %f3, 0f3BBB989D, 0f3F000000;
	cvt.sat.f32.f32 	%f575, %f574;
	mov.f32 	%f576, 0f4B400001;
	mov.f32 	%f577, 0f437C0000;
	fma.rm.f32 	%f578, %f575, %f577, %f576;
	add.f32 	%f579, %f578, 0fCB40007F;
	neg.f32 	%f580, %f579;
	fma.rn.f32 	%f581, %f3, 0f3FB8AA3B, %f580;
	fma.rn.f32 	%f582, %f3, 0f32A57060, %f581;
	mov.b32 	%r378, %f578;
	shl.b32 	%r379, %r378, 23;
	mov.b32 	%f583, %r379;
	ex2.approx.ftz.f32 	%f584, %f582;
	mul.f32 	%f709, %f584, %f583;
	bra.uni 	$L__BB3_140;
$L__BB3_83:
	setp.gt.s32 	%p184, %r50, 18;
	@%p184 bra 	$L__BB3_87;
	setp.eq.s32 	%p187, %r50, 17;
	@%p187 bra 	$L__BB3_133;
	setp.eq.s32 	%p188, %r50, 18;
	mov.f32 	%f709, %f703;
	@%p188 bra 	$L__BB3_86;
	bra.uni 	$L__BB3_140;
$L__BB3_86:
	setp.eq.f32 	%p223, %f3, 0f00000000;
	rcp.rn.f32 	%f553, %f3;
	selp.f32 	%f709, 0f7FC00000, %f553, %p223;
	bra.uni 	$L__BB3_140;
$L__BB3_87:
	setp.eq.s32 	%p185, %r50, 19;
	@%p185 bra 	$L__BB3_134;
	setp.eq.s32 	%p186, %r50, 20;
	mov.f32 	%f709, %f703;
	@%p186 bra 	$L__BB3_89;
	bra.uni 	$L__BB3_140;
$L__BB3_89:
	abs.f32 	%f510, %f3;
	fma.rn.f32 	%f511, %f510, 0fBF000000, 0f3F000000;
	rsqrt.approx.ftz.f32 	%f512, %f511;
	mul.f32 	%f513, %f511, %f512;
	mul.f32 	%f514, %f512, 0fBF000000;
	fma.rn.f32 	%f515, %f513, %f514, 0f3F000000;
	fma.rn.f32 	%f516, %f513, %f515, %f513;
	setp.eq.f32 	%p217, %f510, 0f3F800000;
	selp.f32 	%f517, 0f00000000, %f516, %p217;
	setp.gt.f32 	%p218, %f510, 0f3F0F5C29;
	selp.f32 	%f518, %f517, %f510, %p218;
	copysign.f32 	%f519, %f3, %f518;
	mul.f32 	%f520, %f519, %f519;
	fma.rn.f32 	%f521, %f520, 0f3D10ECEF, 0f3C8B1ABB;
	fma.rn.f32 	%f522, %f521, %f520, 0f3CFC028C;
	fma.rn.f32 	%f523, %f522, %f520, 0f3D372139;
	fma.rn.f32 	%f524, %f523, %f520, 0f3D9993DB;
	fma.rn.f32 	%f525, %f524, %f520, 0f3E2AAAC6;
	mul.f32 	%f526, %f520, %f525;
	fma.rn.f32 	%f527, %f526, %f519, %f519;
	neg.f32 	%f528, %f527;
	selp.f32 	%f529, %f527, %f528, %p218;
	fma.rn.f32 	%f530, 0f3F6EE581, 0f3FD774EB, %f529;
	setp.gt.f32 	%p219, %f3, 0f3F0F5C29;
	selp.f32 	%f531, %f527, %f530, %p219;
	add.f32 	%f532, %f531, %f531;
	selp.f32 	%f709, %f532, %f531, %p218;
	bra.uni 	$L__BB3_140;
$L__BB3_90:
	setp.gt.s32 	%p174, %r50, 23;
	@%p174 bra 	$L__BB3_95;
	setp.eq.s32 	%p180, %r50, 21;
	@%p180 bra 	$L__BB3_135;
	setp.eq.s32 	%p181, %r50, 22;
	@%p181 bra 	$L__BB3_136;
	setp.eq.s32 	%p182, %r50, 23;
	mov.f32 	%f709, %f703;
	@%p182 bra 	$L__BB3_94;
	bra.uni 	$L__BB3_140;
$L__BB3_94:
	abs.f32 	%f468, %f3;
	setp.le.f32 	%p209, %f468, 0f3089705F;
	setp.lt.f32 	%p210, %f3, 0f00000000;
	selp.f32 	%f469, 0fB089705F, 0f3089705F, %p210;
	selp.f32 	%f470, %f469, %f3, %p209;
	rcp.rn.f32 	%f709, %f470;
	bra.uni 	$L__BB3_140;
$L__BB3_95:
	setp.gt.s32 	%p175, %r50, 25;
	@%p175 bra 	$L__BB3_99;
	setp.eq.s32 	%p178, %r50, 24;
	@%p178 bra 	$L__BB3_138;
	setp.eq.s32 	%p179, %r50, 25;
	mov.f32 	%f709, %f703;
	@%p179 bra 	$L__BB3_98;
	bra.uni 	$L__BB3_140;
$L__BB3_98:
	neg.f32 	%f709, %f3;
	bra.uni 	$L__BB3_140;
$L__BB3_99:
	setp.eq.s32 	%p176, %r50, 26;
	@%p176 bra 	$L__BB3_139;
	setp.eq.s32 	%p177, %r50, 27;
	mov.f32 	%f709, %f703;
	@%p177 bra 	$L__BB3_101;
	bra.uni 	$L__BB3_140;
$L__BB3_101:
	abs.f32 	%f467, %f3;
	sqrt.rn.f32 	%f709, %f467;
	bra.uni 	$L__BB3_140;
$L__BB3_102:
	add.f32 	%f709, %f3, 0f00000000;
	bra.uni 	$L__BB3_140;
$L__BB3_103:
	mov.f32 	%f709, 0f7FC00000;
	bra.uni 	$L__BB3_140;
$L__BB3_104:
	mov.f32 	%f709, 0f3F800000;
	bra.uni 	$L__BB3_140;
$L__BB3_105:
	setp.ge.f32 	%p257, %f3, 0f00000000;
	selp.f32 	%f709, %f3, 0f00000000, %p257;
	bra.uni 	$L__BB3_140;
$L__BB3_106:
	div.rn.f32 	%f709, %f3, 0f3089705F;
	bra.uni 	$L__BB3_140;
$L__BB3_107:
	mul.f32 	%f679, %f3, 0f3F22F983;
	cvt.rni.s32.f32 	%r474, %f679;
	cvt.rn.f32.s32 	%f680, %r474;
	fma.rn.f32 	%f681, %f680, 0fBFC90FDA, %f3;
	fma.rn.f32 	%f682, %f680, 0fB3A22168, %f681;
	fma.rn.f32 	%f706, %f680, 0fA7C234C5, %f682;
	abs.f32 	%f10, %f3;
	setp.ltu.f32 	%p248, %f10, 0f47CE4780;
	@%p248 bra 	$L__BB3_115;
	setp.neu.f32 	%p249, %f10, 0f7F800000;
	@%p249 bra 	$L__BB3_110;
	mov.f32 	%f685, 0f00000000;
	mul.rn.f32 	%f706, %f3, %f685;
	mov.b32 	%r474, 0;
	bra.uni 	$L__BB3_115;
$L__BB3_110:
	mov.b32 	%r56, %f3;
	mov.b64 	%rd174, 0;
	mov.b32 	%r471, 0;
$L__BB3_111:
	.pragma "nounroll";
	mul.wide.u32 	%rd158, %r471, 4;
	add.s64 	%rd160, %rd159, %rd158;
	ld.global.nc.u32 	%r429, [%rd160];
	shl.b32 	%r430, %r56, 8;
	or.b32  	%r431, %r430, -2147483648;
	mad.wide.u32 	%rd161, %r429, %r431, %rd174;
	shr.u64 	%rd174, %rd161, 32;
	add.s64 	%rd162, %rd7, %rd158;
	st.local.u32 	[%rd162], %rd161;
	add.s32 	%r471, %r471, 1;
	setp.ne.s32 	%p250, %r471, 6;
	@%p250 bra 	$L__BB3_111;
	shr.u32 	%r432, %r56, 23;
	st.local.u32 	[%rd7+24], %rd174;
	and.b32  	%r59, %r432, 31;
	and.b32  	%r433, %r432, 224;
	add.s32 	%r434, %r433, -128;
	shr.u32 	%r435, %r434, 5;
	mul.wide.u32 	%rd163, %r435, 4;
	sub.s64 	%rd15, %rd7, %rd163;
	ld.local.u32 	%r472, [%rd15+24];
	ld.local.u32 	%r473, [%rd15+20];
	setp.eq.s32 	%p251, %r59, 0;
	@%p251 bra 	$L__BB3_114;
	shf.l.wrap.b32 	%r472, %r473, %r472, %r59;
	ld.local.u32 	%r436, [%rd15+16];
	shf.l.wrap.b32 	%r473, %r436, %r473, %r59;
$L__BB3_114:
	shr.u32 	%r437, %r472, 30;
	shf.l.wrap.b32 	%r438, %r473, %r472, 2;
	shl.b32 	%r439, %r473, 2;
	shr.u32 	%r440, %r438, 31;
	add.s32 	%r441, %r440, %r437;
	neg.s32 	%r442, %r441;
	setp.lt.s32 	%p252, %r56, 0;
	selp.b32 	%r474, %r442, %r441, %p252;
	xor.b32  	%r443, %r438, %r56;
	shr.s32 	%r444, %r438, 31;
	xor.b32  	%r445, %r444, %r438;
	xor.b32  	%r446, %r444, %r439;
	cvt.u64.u32 	%rd164, %r445;
	shl.b64 	%rd165, %rd164, 32;
	cvt.u64.u32 	%rd166, %r446;
	or.b64  	%rd167, %rd165, %rd166;
	cvt.rn.f64.s64 	%fd11, %rd167;
	mul.f64 	%fd12, %fd11, 0d3BF921FB54442D19;
	cvt.rn.f32.f64 	%f683, %fd12;
	neg.f32 	%f684, %f683;
	setp.lt.s32 	%p253, %r443, 0;
	selp.f32 	%f706, %f684, %f683, %p253;
$L__BB3_115:
	mul.rn.f32 	%f686, %f706, %f706;
	and.b32  	%r448, %r474, 1;
	setp.eq.b32 	%p254, %r448, 1;
	selp.f32 	%f687, 0f3F800000, %f706, %p254;
	fma.rn.f32 	%f688, %f686, %f687, 0f00000000;
	fma.rn.f32 	%f689, %f686, 0f37CBAC00, 0fBAB607ED;
	selp.f32 	%f690, %f689, 0fB94D4153, %p254;
	selp.f32 	%f691, 0f3D2AAABB, 0f3C0885E4, %p254;
	fma.rn.f32 	%f692, %f690, %f686, %f691;
	selp.f32 	%f693, 0fBEFFFFFF, 0fBE2AAAA8, %p254;
	fma.rn.f32 	%f694, %f692, %f686, %f693;
	fma.rn.f32 	%f695, %f694, %f688, %f687;
	and.b32  	%r449, %r474, 2;
	setp.eq.s32 	%p255, %r449, 0;
	mov.f32 	%f696, 0f00000000;
	sub.f32 	%f697, %f696, %f695;
	selp.f32 	%f709, %f695, %f697, %p255;
	bra.uni 	$L__BB3_140;
$L__BB3_116:
	mov.b32 	%r69, %f3;
	mov.b64 	%rd175, 0;
	mov.b32 	%r475, 0;
$L__BB3_117:
	.pragma "nounroll";
	mul.wide.u32 	%rd147, %r475, 4;
	mov.u64 	%rd148, __cudart_i2opi_f;
	add.s64 	%rd149, %rd148, %rd147;
	ld.global.nc.u32 	%r406, [%rd149];
	shl.b32 	%r407, %r69, 8;
	or.b32  	%r408, %r407, -2147483648;
	mad.wide.u32 	%rd150, %r406, %r408, %rd175;
	shr.u64 	%rd175, %rd150, 32;
	add.s64 	%rd151, %rd6, %rd147;
	st.local.u32 	[%rd151], %rd150;
	add.s32 	%r475, %r475, 1;
	setp.ne.s32 	%p242, %r475, 6;
	@%p242 bra 	$L__BB3_117;
	shr.u32 	%r409, %r69, 23;
	st.local.u32 	[%rd6+24], %rd175;
	and.b32  	%r72, %r409, 31;
	and.b32  	%r410, %r409, 224;
	add.s32 	%r411, %r410, -128;
	shr.u32 	%r412, %r411, 5;
	mul.wide.u32 	%rd152, %r412, 4;
	sub.s64 	%rd18, %rd6, %rd152;
	ld.local.u32 	%r476, [%rd18+24];
	ld.local.u32 	%r477, [%rd18+20];
	setp.eq.s32 	%p243, %r72, 0;
	@%p243 bra 	$L__BB3_120;
	shf.l.wrap.b32 	%r476, %r477, %r476, %r72;
	ld.local.u32 	%r413, [%rd18+16];
	shf.l.wrap.b32 	%r477, %r413, %r477, %r72;
$L__BB3_120:
	shr.u32 	%r414, %r476, 30;
	shf.l.wrap.b32 	%r415, %r477, %r476, 2;
	shl.b32 	%r416, %r477, 2;
	shr.u32 	%r417, %r415, 31;
	add.s32 	%r418, %r417, %r414;
	neg.s32 	%r419, %r418;
	setp.lt.s32 	%p244, %r69, 0;
	selp.b32 	%r478, %r419, %r418, %p244;
	xor.b32  	%r420, %r415, %r69;
	shr.s32 	%r421, %r415, 31;
	xor.b32  	%r422, %r421, %r415;
	xor.b32  	%r423, %r421, %r416;
	cvt.u64.u32 	%rd153, %r422;
	shl.b64 	%rd154, %rd153, 32;
	cvt.u64.u32 	%rd155, %r423;
	or.b64  	%rd156, %rd154, %rd155;
	cvt.rn.f64.s64 	%fd9, %rd156;
	mul.f64 	%fd10, %fd9, 0d3BF921FB54442D19;
	cvt.rn.f32.f64 	%f664, %fd10;
	neg.f32 	%f665, %f664;
	setp.lt.s32 	%p245, %r420, 0;
	selp.f32 	%f707, %f665, %f664, %p245;
$L__BB3_121:
	add.s32 	%r425, %r478, 1;
	mul.rn.f32 	%f667, %f707, %f707;
	and.b32  	%r426, %r478, 1;
	setp.eq.b32 	%p246, %r426, 1;
	selp.f32 	%f668, %f707, 0f3F800000, %p246;
	fma.rn.f32 	%f669, %f667, %f668, 0f00000000;
	fma.rn.f32 	%f670, %f667, 0f37CBAC00, 0fBAB607ED;
	selp.f32 	%f671, 0fB94D4153, %f670, %p246;
	selp.f32 	%f672, 0f3C0885E4, 0f3D2AAABB, %p246;
	fma.rn.f32 	%f673, %f671, %f667, %f672;
	selp.f32 	%f674, 0fBE2AAAA8, 0fBEFFFFFF, %p246;
	fma.rn.f32 	%f675, %f673, %f667, %f674;
	fma.rn.f32 	%f676, %f675, %f669, %f668;
	and.b32  	%r427, %r425, 2;
	setp.eq.s32 	%p247, %r427, 0;
	mov.f32 	%f677, 0f00000000;
	sub.f32 	%f678, %f677, %f676;
	selp.f32 	%f709, %f676, %f678, %p247;
	bra.uni 	$L__BB3_140;
$L__BB3_122:
	mul.f32 	%f641, %f3, 0f3F22F983;
	cvt.rni.s32.f32 	%r482, %f641;
	cvt.rn.f32.s32 	%f642, %r482;
	fma.rn.f32 	%f643, %f642, 0fBFC90FDA, %f3;
	fma.rn.f32 	%f644, %f642, 0fB3A22168, %f643;
	fma.rn.f32 	%f708, %f642, 0fA7C234C5, %f644;
	abs.f32 	%f22, %f3;
	setp.ltu.f32 	%p232, %f22, 0f47CE4780;
	@%p232 bra 	$L__BB3_130;
	setp.neu.f32 	%p233, %f22, 0f7F800000;
	@%p233 bra 	$L__BB3_125;
	mov.f32 	%f647, 0f00000000;
	mul.rn.f32 	%f708, %f3, %f647;
	mov.b32 	%r482, 0;
	bra.uni 	$L__BB3_130;
$L__BB3_125:
	mov.b32 	%r82, %f3;
	mov.b64 	%rd176, 0;
	mov.b32 	%r479, 0;
$L__BB3_126:
	.pragma "nounroll";
	mul.wide.u32 	%rd136, %r479, 4;
	mov.u64 	%rd137, __cudart_i2opi_f;
	add.s64 	%rd138, %rd137, %rd136;
	ld.global.nc.u32 	%r385, [%rd138];
	shl.b32 	%r386, %r82, 8;
	or.b32  	%r387, %r386, -2147483648;
	mad.wide.u32 	%rd139, %r385, %r387, %rd176;
	shr.u64 	%rd176, %rd139, 32;
	add.s64 	%rd140, %rd5, %rd136;
	st.local.u32 	[%rd140], %rd139;
	add.s32 	%r479, %r479, 1;
	setp.ne.s32 	%p234, %r479, 6;
	@%p234 bra 	$L__BB3_126;
	shr.u32 	%r388, %r82, 23;
	st.local.u32 	[%rd5+24], %rd176;
	and.b32  	%r85, %r388, 31;
	and.b32  	%r389, %r388, 224;
	add.s32 	%r390, %r389, -128;
	shr.u32 	%r391, %r390, 5;
	mul.wide.u32 	%rd141, %r391, 4;
	sub.s64 	%rd21, %rd5, %rd141;
	ld.local.u32 	%r480, [%rd21+24];
	ld.local.u32 	%r481, [%rd21+20];
	setp.eq.s32 	%p235, %r85, 0;
	@%p235 bra 	$L__BB3_129;
	shf.l.wrap.b32 	%r480, %r481, %r480, %r85;
	ld.local.u32 	%r392, [%rd21+16];
	shf.l.wrap.b32 	%r481, %r392, %r481, %r85;
$L__BB3_129:
	shr.u32 	%r393, %r480, 30;
	shf.l.wrap.b32 	%r394, %r481, %r480, 2;
	shl.b32 	%r395, %r481, 2;
	shr.u32 	%r396, %r394, 31;
	add.s32 	%r397, %r396, %r393;
	neg.s32 	%r398, %r397;
	setp.lt.s32 	%p236, %r82, 0;
	selp.b32 	%r482, %r398, %r397, %p236;
	xor.b32  	%r399, %r394, %r82;
	shr.s32 	%r400, %r394, 31;
	xor.b32  	%r401, %r400, %r394;
	xor.b32  	%r402, %r400, %r395;
	cvt.u64.u32 	%rd142, %r401;
	shl.b64 	%rd143, %rd142, 32;
	cvt.u64.u32 	%rd144, %r402;
	or.b64  	%rd145, %rd143, %rd144;
	cvt.rn.f64.s64 	%fd7, %rd145;
	mul.f64 	%fd8, %fd7, 0d3BF921FB54442D19;
	cvt.rn.f32.f64 	%f645, %fd8;
	neg.f32 	%f646, %f645;
	setp.lt.s32 	%p237, %r399, 0;
	selp.f32 	%f708, %f646, %f645, %p237;
$L__BB3_130:
	mul.f32 	%f648, %f708, %f708;
	fma.rn.f32 	%f649, %f648, 0f3C190000, 0f3B560000;
	fma.rn.f32 	%f650, %f649, %f648, 0f3CC70000;
	fma.rn.f32 	%f651, %f650, %f648, 0f3D5B0000;
	fma.rn.f32 	%f652, %f651, %f648, 0f3E089438;
	fma.rn.f32 	%f653, %f652, %f648, 0f3EAAAA88;
	mul.rn.f32 	%f654, %f648, %f708;
	fma.rn.f32 	%f655, %f653, %f654, %f708;
	abs.f32 	%f656, %f708;
	setp.eq.f32 	%p238, %f656, 0f3A00B43C;
	selp.f32 	%f657, %f708, %f655, %p238;
	and.b32  	%r404, %r482, 1;
	setp.eq.b32 	%p239, %r404, 1;
	neg.f32 	%f658, %f657;
	rcp.approx.ftz.f32 	%f659, %f658;
	selp.f32 	%f709, %f659, %f657, %p239;
	bra.uni 	$L__BB3_140;
$L__BB3_131:
	abs.f32 	%f599, %f3;
	mov.f32 	%f600, 0f3FB8AA3B;
	mul.rn.f32 	%f601, %f599, %f600;
	cvt.rzi.f32.f32 	%f602, %f601;
	abs.f32 	%f603, %f602;
	setp.gt.f32 	%p229, %f603, 0f42FC0000;
	mov.f32 	%f604, 0f42FC0000;
	copysign.f32 	%f605, %f602, %f604;
	selp.f32 	%f606, %f605, %f602, %p229;
	fma.rn.f32 	%f607, %f606, 0fBF317218, %f599;
	fma.rn.f32 	%f608, %f606, 0f3102E308, %f607;
	mul.f32 	%f609, %f608, 0f3FB8AA3B;
	add.f32 	%f610, %f606, 0f4B40007D;
	mov.b32 	%r380, %f610;
	shl.b32 	%r381, %r380, 23;
	mov.b32 	%f611, %r381;
	ex2.approx.ftz.f32 	%f612, %f609;
	mul.f32 	%f613, %f612, %f611;
	mov.f32 	%f614, 0f3E000000;
	div.approx.ftz.f32 	%f615, %f614, %f613;
	fma.rn.f32 	%f709, %f613, 0f40000000, %f615;
	bra.uni 	$L__BB3_140;
$L__BB3_132:
	abs.f32 	%f585, %f3;
	mul.f32 	%f586, %f585, 0f4038AA3B;
	ex2.approx.ftz.f32 	%f587, %f586;
	add.f32 	%f588, %f587, 0f3F800000;
	rcp.approx.ftz.f32 	%f589, %f588;
	fma.rn.f32 	%f590, %f589, 0fC0000000, 0f3F800000;
	setp.ge.f32 	%p227, %f585, 0f41102CB4;
	selp.f32 	%f591, 0f3F800000, %f590, %p227;
	copysign.f32 	%f592, %f3, %f591;
	mul.f32 	%f593, %f3, %f3;
	fma.rn.f32 	%f594, %f593, 0f3C80F082, 0fBD563CAE;
	fma.rn.f32 	%f595, %f594, %f593, 0f3E085941;
	fma.rn.f32 	%f596, %f595, %f593, 0fBEAAA9ED;
	fma.rn.f32 	%f597, %f596, %f593, 0f00000000;
	fma.rn.f32 	%f598, %f597, %f3, %f3;
	setp.ge.f32 	%p228, %f585, 0f3F19999A;
	selp.f32 	%f709, %f592, %f598, %p228;
	bra.uni 	$L__BB3_140;
$L__BB3_133:
	setp.lt.f32 	%p224, %f3, 0f00800000;
	mul.f32 	%f554, %f3, 0f4B000000;
	selp.f32 	%f555, %f554, %f3, %p224;
	selp.f32 	%f556, 0fC1B80000, 0f00000000, %p224;
	mov.b32 	%r374, %f555;
	add.s32 	%r375, %r374, -1059760811;
	and.b32  	%r376, %r375, -8388608;
	sub.s32 	%r377, %r374, %r376;
	mov.b32 	%f557, %r377;
	cvt.rn.f32.s32 	%f558, %r376;
	fma.rn.f32 	%f559, %f558, 0f34000000, %f556;
	add.f32 	%f560, %f557, 0fBF800000;
	fma.rn.f32 	%f561, %f560, 0fBE055027, 0f3E1039F6;
	fma.rn.f32 	%f562, %f561, %f560, 0fBDF8CDCC;
	fma.rn.f32 	%f563, %f562, %f560, 0f3E0F2955;
	fma.rn.f32 	%f564, %f563, %f560, 0fBE2AD8B9;
	fma.rn.f32 	%f565, %f564, %f560, 0f3E4CED0B;
	fma.rn.f32 	%f566, %f565, %f560, 0fBE7FFF22;
	fma.rn.f32 	%f567, %f566, %f560, 0f3EAAAA78;
	fma.rn.f32 	%f568, %f567, %f560, 0fBF000000;
	mul.f32 	%f569, %f560, %f568;
	fma.rn.f32 	%f570, %f569, %f560, %f560;
	fma.rn.f32 	%f571, %f559, 0f3F317218, %f570;
	setp.gt.u32 	%p225, %r374, 2139095039;
	fma.rn.f32 	%f572, %f555, 0f7F800000, 0f7F800000;
	selp.f32 	%f573, %f572, %f571, %p225;
	setp.eq.f32 	%p226, %f555, 0f00000000;
	selp.f32 	%f709, 0fFF800000, %f573, %p226;
	bra.uni 	$L__BB3_140;
$L__BB3_134:
	abs.f32 	%f533, %f3;
	fma.rn.f32 	%f534, %f533, 0fBF000000, 0f3F000000;
	rsqrt.approx.ftz.f32 	%f535, %f534;
	mul.f32 	%f536, %f534, %f535;
	mul.f32 	%f537, %f535, 0fBF000000;
	fma.rn.f32 	%f538, %f536, %f537, 0f3F000000;
	fma.rn.f32 	%f539, %f536, %f538, %f536;
	setp.eq.f32 	%p220, %f533, 0f3F800000;
	selp.f32 	%f540, 0f00000000, %f539, %p220;
	setp.gt.f32 	%p221, %f533, 0f3F0F5C29;
	selp.f32 	%f541, %f540, %f533, %p221;
	mul.f32 	%f542, %f541, %f541;
	fma.rn.f32 	%f543, %f542, 0f3D4DD2F7, 0f3C99CA97;
	fma.rn.f32 	%f544, %f543, %f542, 0f3D3F90E8;
	fma.rn.f32 	%f545, %f544, %f542, 0f3D993CCF;
	fma.rn.f32 	%f546, %f545, %f542, 0f3E2AAC04;
	mul.f32 	%f547, %f542, %f546;
	fma.rn.f32 	%f548, %f547, %f541, %f541;
	mul.f32 	%f549, %f548, 0fC0000000;
	fma.rn.f32 	%f550, 0f3F6EE581, 0f3FD774EB, %f549;
	selp.f32 	%f551, %f550, %f548, %p221;
	setp.num.f32 	%p222, %f551, %f551;
	copysign.f32 	%f552, %f3, %f551;
	selp.f32 	%f709, %f552, %f551, %p222;
	bra.uni 	$L__BB3_140;
$L__BB3_135:
	abs.f32 	%f493, %f3;
	setp.gt.f32 	%p215, %f493, 0f3F800000;
	rcp.approx.ftz.f32 	%f494, %f493;
	selp.f32 	%f495, %f494, %f493, %p215;
	mul.f32 	%f496, %f495, %f495;
	fma.rn.f32 	%f497, %f496, 0f3B2090AA, 0fBC6BE14F;
	fma.rn.f32 	%f498, %f497, %f496, 0f3D23397E;
	fma.rn.f32 	%f499, %f498, %f496, 0fBD948A7A;
	fma.rn.f32 	%f500, %f499, %f496, 0f3DD76B21;
	fma.rn.f32 	%f501, %f500, %f496, 0fBE111E88;
	fma.rn.f32 	%f502, %f501, %f496, 0f3E4CAF60;
	fma.rn.f32 	%f503, %f502, %f496, 0fBEAAAA27;
	mul.f32 	%f504, %f496, %f503;
	fma.rn.f32 	%f505, %f504, %f495, %f495;
	neg.f32 	%f506, %f505;
	fma.rn.f32 	%f507, 0f3F6EE581, 0f3FD774EB, %f506;
	selp.f32 	%f508, %f507, %f505, %p215;
	setp.num.f32 	%p216, %f493, %f493;
	copysign.f32 	%f509, %f3, %f508;
	selp.f32 	%f709, %f509, %f508, %p216;
	bra.uni 	$L__BB3_140;
$L__BB3_136:
	setp.eq.f32 	%p211, %f3, 0f00000000;
	mov.f32 	%f709, 0fCE6E6B28;
	@%p211 bra 	$L__BB3_140;
	abs.f32 	%f472, %f3;
	setp.lt.f32 	%p212, %f472, 0f00800000;
	mul.f32 	%f473, %f472, 0f4B000000;
	selp.f32 	%f474, %f473, %f472, %p212;
	selp.f32 	%f475, 0fC1B80000, 0f00000000, %p212;
	mov.b32 	%r370, %f474;
	add.s32 	%r371, %r370, -1059760811;
	and.b32  	%r372, %r371, -8388608;
	sub.s32 	%r373, %r370, %r372;
	mov.b32 	%f476, %r373;
	cvt.rn.f32.s32 	%f477, %r372;
	fma.rn.f32 	%f478, %f477, 0f34000000, %f475;
	add.f32 	%f479, %f476, 0fBF800000;
	fma.rn.f32 	%f480, %f479, 0fBE055027, 0f3E1039F6;
	fma.rn.f32 	%f481, %f480, %f479, 0fBDF8CDCC;
	fma.rn.f32 	%f482, %f481, %f479, 0f3E0F2955;
	fma.rn.f32 	%f483, %f482, %f479, 0fBE2AD8B9;
	fma.rn.f32 	%f484, %f483, %f479, 0f3E4CED0B;
	fma.rn.f32 	%f485, %f484, %f479, 0fBE7FFF22;
	fma.rn.f32 	%f486, %f485, %f479, 0f3EAAAA78;
	fma.rn.f32 	%f487, %f486, %f479, 0fBF000000;
	mul.f32 	%f488, %f479, %f487;
	fma.rn.f32 	%f489, %f488, %f479, %f479;
	fma.rn.f32 	%f490, %f478, 0f3F317218, %f489;
	setp.gt.u32 	%p213, %r370, 2139095039;
	fma.rn.f32 	%f491, %f474, 0f7F800000, 0f7F800000;
	selp.f32 	%f492, %f491, %f490, %p213;
	setp.eq.f32 	%p214, %f474, 0f00000000;
	selp.f32 	%f709, 0fFF800000, %f492, %p214;
	bra.uni 	$L__BB3_140;
$L__BB3_138:
	abs.f32 	%f709, %f3;
	bra.uni 	$L__BB3_140;
$L__BB3_139:
	sqrt.rn.f32 	%f709, %f3;
$L__BB3_140:
	st.shared.f32 	[%r54+-4], %f709;
	bra.uni 	$L__BB3_237;
$L__BB3_141:
	shl.b32 	%r260, %r495, 2;
	add.s32 	%r94, %r45, %r260;
	ld.shared.f32 	%f43, [%r94+-4];
	ld.shared.f32 	%f44, [%r94+-8];
	setp.gt.s32 	%p45, %r50, 12;
	@%p45 bra 	$L__BB3_166;
	setp.gt.s32 	%p61, %r50, 6;
	@%p61 bra 	$L__BB3_152;
	setp.gt.s32 	%p69, %r50, 3;
	@%p69 bra 	$L__BB3_148;
	setp.eq.s32 	%p73, %r50, 1;
	@%p73 bra 	$L__BB3_185;
	setp.eq.s32 	%p74, %r50, 2;
	@%p74 bra 	$L__BB3_186;
	setp.eq.s32 	%p75, %r50, 3;
	@%p75 bra 	$L__BB3_147;
	bra.uni 	$L__BB3_236;
$L__BB3_147:
	mul.f32 	%f713, %f43, %f44;
	bra.uni 	$L__BB3_236;
$L__BB3_148:
	setp.eq.s32 	%p70, %r50, 4;
	@%p70 bra 	$L__BB3_187;
	setp.eq.s32 	%p71, %r50, 5;
	@%p71 bra 	$L__BB3_188;
	setp.eq.s32 	%p72, %r50, 6;
	@%p72 bra 	$L__BB3_151;
	bra.uni 	$L__BB3_236;
$L__BB3_151:
	setp.le.f32 	%p142, %f43, %f44;
	selp.f32 	%f713, %f43, %f44, %p142;
	bra.uni 	$L__BB3_236;
$L__BB3_152:
	setp.gt.s32 	%p62, %r50, 9;
	@%p62 bra 	$L__BB3_160;
	setp.eq.s32 	%p66, %r50, 7;
	@%p66 bra 	$L__BB3_196;
	setp.eq.s32 	%p67, %r50, 8;
	@%p67 bra 	$L__BB3_197;
	setp.eq.s32 	%p68, %r50, 9;
	@%p68 bra 	$L__BB3_156;
	bra.uni 	$L__BB3_236;
$L__BB3_156:
	setp.eq.f32 	%p115, %f43, 0f00000000;
	setp.eq.f32 	%p116, %f44, 0f00000000;
	and.pred  	%p117, %p115, %p116;
	@%p117 bra 	$L__BB3_236;
	abs.f32 	%f59, %f43;
	mul.f32 	%f294, %f44, 0f3F000000;
	cvt.rzi.f32.f32 	%f295, %f294;
	add.f32 	%f296, %f295, %f295;
	sub.f32 	%f297, %f44, %f296;
	abs.f32 	%f60, %f297;
	abs.f32 	%f61, %f59;
	setp.lt.f32 	%p119, %f61, 0f00800000;
	mul.f32 	%f298, %f61, 0f4B800000;
	selp.f32 	%f299, %f298, %f61, %p119;
	selp.f32 	%f300, 0fC1C00000, 0f00000000, %p119;
	mov.b32 	%r337, %f299;
	add.s32 	%r338, %r337, -1060439283;
	and.b32  	%r339, %r338, -8388608;
	sub.s32 	%r340, %r337, %r339;
	mov.b32 	%f301, %r340;
	cvt.rn.f32.s32 	%f302, %r339;
	fma.rn.f32 	%f303, %f302, 0f34000000, %f300;
	add.f32 	%f304, %f301, 0fBF800000;
	add.f32 	%f305, %f301, 0f3F800000;
	rcp.approx.ftz.f32 	%f306, %f305;
	add.f32 	%f307, %f304, %f304;
	mul.f32 	%f308, %f307, %f306;
	mul.f32 	%f309, %f308, %f308;
	sub.f32 	%f310, %f304, %f308;
	add.f32 	%f311, %f310, %f310;
	neg.f32 	%f312, %f308;
	fma.rn.f32 	%f313, %f312, %f304, %f311;
	mul.rn.f32 	%f314, %f306, %f313;
	fma.rn.f32 	%f315, %f309, 0f3A2C32E4, 0f3B52E7DB;
	fma.rn.f32 	%f316, %f315, %f309, 0f3C93BB73;
	fma.rn.f32 	%f317, %f316, %f309, 0f3DF6384F;
	mul.rn.f32 	%f318, %f317, %f309;
	fma.rn.f32 	%f319, %f308, 0f3FB8AA3B, %f303;
	sub.f32 	%f320, %f303, %f319;
	fma.rn.f32 	%f321, %f308, 0f3FB8AA3B, %f320;
	fma.rn.f32 	%f322, %f314, 0f3FB8AA3B, %f321;
	fma.rn.f32 	%f323, %f308, 0f32A55E34, %f322;
	mul.f32 	%f324, %f318, 0f40400000;
	fma.rn.f32 	%f325, %f324, %f314, %f323;
	fma.rn.f32 	%f326, %f318, %f308, %f325;
	add.rn.f32 	%f327, %f319, %f326;
	neg.f32 	%f328, %f319;
	add.rn.f32 	%f329, %f327, %f328;
	neg.f32 	%f330, %f329;
	add.rn.f32 	%f331, %f326, %f330;
	mul.rn.f32 	%f332, %f327, %f44;
	neg.f32 	%f333, %f332;
	fma.rn.f32 	%f334, %f327, %f44, %f333;
	fma.rn.f32 	%f335, %f331, %f44, %f334;
	cvt.rni.f32.f32 	%f336, %f332;
	sub.f32 	%f337, %f332, %f336;
	add.f32 	%f338, %f337, %f335;
	fma.rn.f32 	%f339, %f338, 0f391FCB8E, 0f3AAF85ED;
	fma.rn.f32 	%f340, %f339, %f338, 0f3C1D9856;
	fma.rn.f32 	%f341, %f340, %f338, 0f3D6357BB;
	fma.rn.f32 	%f342, %f341, %f338, 0f3E75FDEC;
	fma.rn.f32 	%f343, %f342, %f338, 0f3F317218;
	fma.rn.f32 	%f344, %f343, %f338, 0f3F800000;
	cvt.rzi.s32.f32 	%r341, %f336;
	setp.gt.f32 	%p120, %f336, 0f00000000;
	selp.b32 	%r342, 0, -2097152000, %p120;
	add.s32 	%r343, %r342, 2130706432;
	mov.b32 	%f345, %r343;
	mul.f32 	%f346, %f344, %f345;
	shl.b32 	%r344, %r341, 23;
	sub.s32 	%r345, %r344, %r342;
	mov.b32 	%f347, %r345;
	mul.f32 	%f348, %f346, %f347;
	abs.f32 	%f349, %f332;
	setp.gt.f32 	%p121, %f349, 0f43180000;
	setp.lt.f32 	%p122, %f332, 0f00000000;
	selp.f32 	%f350, 0f00000000, 0f7F800000, %p122;
	selp.f32 	%f62, %f350, %f348, %p121;
	setp.eq.f32 	%p123, %f59, 0f3F800000;
	or.pred  	%p124, %p123, %p116;
	mov.f32 	%f713, 0f3F800000;
	@%p124 bra 	$L__BB3_236;
	setp.num.f32 	%p125, %f61, %f61;
	abs.f32 	%f351, %f44;
	setp.num.f32 	%p126, %f351, %f351;
	and.pred  	%p127, %p125, %p126;
	@%p127 bra 	$L__BB3_198;
	add.rn.f32 	%f713, %f59, %f44;
	bra.uni 	$L__BB3_236;
$L__BB3_160:
	setp.eq.s32 	%p63, %r50, 10;
	@%p63 bra 	$L__BB3_203;
	setp.eq.s32 	%p64, %r50, 11;
	@%p64 bra 	$L__BB3_212;
	setp.eq.s32 	%p65, %r50, 12;
	@%p65 bra 	$L__BB3_163;
	bra.uni 	$L__BB3_236;
$L__BB3_163:
	mul.f32 	%f235, %f43, 0f3F22F983;
	cvt.rni.s32.f32 	%r494, %f235;
	cvt.rn.f32.s32 	%f236, %r494;
	fma.rn.f32 	%f237, %f236, 0fBFC90FDA, %f43;
	fma.rn.f32 	%f238, %f236, 0fB3A22168, %f237;
	fma.rn.f32 	%f712, %f236, 0fA7C234C5, %f238;
	abs.f32 	%f80, %f43;
	setp.ltu.f32 	%p91, %f80, 0f47CE4780;
	@%p91 bra 	$L__BB3_226;
	setp.neu.f32 	%p92, %f80, 0f7F800000;
	@%p92 bra 	$L__BB3_221;
	mov.f32 	%f241, 0f00000000;
	mul.rn.f32 	%f712, %f43, %f241;
	mov.b32 	%r494, 0;
	bra.uni 	$L__BB3_226;
$L__BB3_166:
	setp.gt.s32 	%p46, %r50, 18;
	@%p46 bra 	$L__BB3_176;
	setp.gt.s32 	%p54, %r50, 15;
	@%p54 bra 	$L__BB3_172;
	setp.eq.s32 	%p58, %r50, 13;
	@%p58 bra 	$L__BB3_227;
	setp.eq.s32 	%p59, %r50, 14;
	@%p59 bra 	$L__BB3_228;
	setp.eq.s32 	%p60, %r50, 15;
	@%p60 bra 	$L__BB3_171;
	bra.uni 	$L__BB3_236;
$L__BB3_171:
	abs.f32 	%f179, %f43;
	mul.f32 	%f180, %f179, 0f4038AA3B;
	ex2.approx.ftz.f32 	%f181, %f180;
	add.f32 	%f182, %f181, 0f3F800000;
	rcp.approx.ftz.f32 	%f183, %f182;
	fma.rn.f32 	%f184, %f183, 0fC0000000, 0f3F800000;
	setp.ge.f32 	%p86, %f179, 0f41102CB4;
	selp.f32 	%f185, 0f3F800000, %f184, %p86;
	copysign.f32 	%f186, %f43, %f185;
	mul.f32 	%f187, %f43, %f43;
	fma.rn.f32 	%f188, %f187, 0f3C80F082, 0fBD563CAE;
	fma.rn.f32 	%f189, %f188, %f187, 0f3E085941;
	fma.rn.f32 	%f190, %f189, %f187, 0fBEAAA9ED;
	fma.rn.f32 	%f191, %f190, %f187, 0f00000000;
	fma.rn.f32 	%f192, %f191, %f43, %f43;
	setp.ge.f32 	%p87, %f179, 0f3F19999A;
	selp.f32 	%f713, %f186, %f192, %p87;
	bra.uni 	$L__BB3_236;
$L__BB3_172:
	setp.eq.s32 	%p55, %r50, 16;
	@%p55 bra 	$L__BB3_229;
	setp.eq.s32 	%p56, %r50, 17;
	@%p56 bra 	$L__BB3_230;
	setp.eq.s32 	%p57, %r50, 18;
	@%p57 bra 	$L__BB3_175;
	bra.uni 	$L__BB3_236;
$L__BB3_175:
	setp.eq.f32 	%p82, %f43, 0f00000000;
	rcp.rn.f32 	%f147, %f43;
	selp.f32 	%f713, 0f7FC00000, %f147, %p82;
	bra.uni 	$L__BB3_236;
$L__BB3_176:
	setp.gt.s32 	%p47, %r50, 21;
	@%p47 bra 	$L__BB3_181;
	setp.eq.s32 	%p51, %r50, 19;
	@%p51 bra 	$L__BB3_231;
	setp.eq.s32 	%p52, %r50, 20;
	@%p52 bra 	$L__BB3_232;
	setp.eq.s32 	%p53, %r50, 21;
	@%p53 bra 	$L__BB3_180;
	bra.uni 	$L__BB3_236;
$L__BB3_180:
	abs.f32 	%f424, %f43;
	setp.gt.f32 	%p164, %f424, 0f3F800000;
	rcp.approx.ftz.f32 	%f425, %f424;
	selp.f32 	%f426, %f425, %f424, %p164;
	mul.f32 	%f427, %f426, %f426;
	fma.rn.f32 	%f428, %f427, 0f3B2090AA, 0fBC6BE14F;
	fma.rn.f32 	%f429, %f428, %f427, 0f3D23397E;
	fma.rn.f32 	%f430, %f429, %f427, 0fBD948A7A;
	fma.rn.f32 	%f431, %f430, %f427, 0f3DD76B21;
	fma.rn.f32 	%f432, %f431, %f427, 0fBE111E88;
	fma.rn.f32 	%f433, %f432, %f427, 0f3E4CAF60;
	fma.rn.f32 	%f434, %f433, %f427, 0fBEAAAA27;
	mul.f32 	%f435, %f427, %f434;
	fma.rn.f32 	%f436, %f435, %f426, %f426;
	neg.f32 	%f437, %f436;
	fma.rn.f32 	%f438, 0f3F6EE581, 0f3FD774EB, %f437;
	selp.f32 	%f439, %f438, %f436, %p164;
	setp.num.f32 	%p165, %f424, %f424;
	copysign.f32 	%f440, %f43, %f439;
	selp.f32 	%f713, %f440, %f439, %p165;
	bra.uni 	$L__BB3_236;
$L__BB3_181:
	setp.eq.s32 	%p48, %r50, 22;
	@%p48 bra 	$L__BB3_233;
	setp.eq.s32 	%p49, %r50, 23;
	@%p49 bra 	$L__BB3_235;
	setp.eq.s32 	%p50, %r50, 24;
	@%p50 bra 	$L__BB3_184;
	bra.uni 	$L__BB3_236;
$L__BB3_184:
	abs.f32 	%f713, %f43;
	bra.uni 	$L__BB3_236;
$L__BB3_185:
	add.f32 	%f713, %f43, %f44;
	bra.uni 	$L__BB3_236;
$L__BB3_186:
	sub.f32 	%f713, %f43, %f44;
	bra.uni 	$L__BB3_236;
$L__BB3_187:
	div.rn.f32 	%f713, %f43, %f44;
	bra.uni 	$L__BB3_236;
$L__BB3_188:
	mul.f32 	%f361, %f44, 0f3F000000;
	cvt.rzi.f32.f32 	%f362, %f361;
	add.f32 	%f363, %f362, %f362;
	sub.f32 	%f364, %f44, %f363;
	abs.f32 	%f49, %f364;
	abs.f32 	%f50, %f43;
	setp.lt.f32 	%p143, %f50, 0f00800000;
	mul.f32 	%f365, %f50, 0f4B800000;
	selp.f32 	%f366, %f365, %f50, %p143;
	selp.f32 	%f367, 0fC1C00000, 0f00000000, %p143;
	mov.b32 	%r351, %f366;
	add.s32 	%r352, %r351, -1060439283;
	and.b32  	%r353, %r352, -8388608;
	sub.s32 	%r354, %r351, %r353;
	mov.b32 	%f368, %r354;
	cvt.rn.f32.s32 	%f369, %r353;
	fma.rn.f32 	%f370, %f369, 0f34000000, %f367;
	add.f32 	%f371, %f368, 0fBF800000;
	add.f32 	%f372, %f368, 0f3F800000;
	rcp.approx.ftz.f32 	%f373, %f372;
	add.f32 	%f374, %f371, %f371;
	mul.f32 	%f375, %f374, %f373;
	mul.f32 	%f376, %f375, %f375;
	sub.f32 	%f377, %f371, %f375;
	add.f32 	%f378, %f377, %f377;
	neg.f32 	%f379, %f375;
	fma.rn.f32 	%f380, %f379, %f371, %f378;
	mul.rn.f32 	%f381, %f373, %f380;
	fma.rn.f32 	%f382, %f376, 0f3A2C32E4, 0f3B52E7DB;
	fma.rn.f32 	%f383, %f382, %f376, 0f3C93BB73;
	fma.rn.f32 	%f384, %f383, %f376, 0f3DF6384F;
	mul.rn.f32 	%f385, %f384, %f376;
	fma.rn.f32 	%f386, %f375, 0f3FB8AA3B, %f370;
	sub.f32 	%f387, %f370, %f386;
	fma.rn.f32 	%f388, %f375, 0f3FB8AA3B, %f387;
	fma.rn.f32 	%f389, %f381, 0f3FB8AA3B, %f388;
	fma.rn.f32 	%f390, %f375, 0f32A55E34, %f389;
	mul.f32 	%f391, %f385, 0f40400000;
	fma.rn.f32 	%f392, %f391, %f381, %f390;
	fma.rn.f32 	%f393, %f385, %f375, %f392;
	add.rn.f32 	%f394, %f386, %f393;
	neg.f32 	%f395, %f386;
	add.rn.f32 	%f396, %f394, %f395;
	neg.f32 	%f397, %f396;
	add.rn.f32 	%f398, %f393, %f397;
	mul.rn.f32 	%f399, %f394, %f44;
	neg.f32 	%f400, %f399;
	fma.rn.f32 	%f401, %f394, %f44, %f400;
	fma.rn.f32 	%f402, %f398, %f44, %f401;
	cvt.rni.f32.f32 	%f403, %f399;
	sub.f32 	%f404, %f399, %f403;
	add.f32 	%f405, %f404, %f402;
	fma.rn.f32 	%f406, %f405, 0f391FCB8E, 0f3AAF85ED;
	fma.rn.f32 	%f407, %f406, %f405, 0f3C1D9856;
	fma.rn.f32 	%f408, %f407, %f405, 0f3D6357BB;
	fma.rn.f32 	%f409, %f408, %f405, 0f3E75FDEC;
	fma.rn.f32 	%f410, %f409, %f405, 0f3F317218;
	fma.rn.f32 	%f411, %f410, %f405, 0f3F800000;
	cvt.rzi.s32.f32 	%r355, %f403;
	setp.gt.f32 	%p144, %f403, 0f00000000;
	selp.b32 	%r356, 0, -2097152000, %p144;
	add.s32 	%r357, %r356, 2130706432;
	mov.b32 	%f412, %r357;
	mul.f32 	%f413, %f411, %f412;
	shl.b32 	%r358, %r355, 23;
	sub.s32 	%r359, %r358, %r356;
	mov.b32 	%f414, %r359;
	mul.f32 	%f415, %f413, %f414;
	abs.f32 	%f416, %f399;
	setp.gt.f32 	%p145, %f416, 0f43180000;
	setp.lt.f32 	%p146, %f399, 0f00000000;
	selp.f32 	%f417, 0f00000000, 0f7F800000, %p146;
	selp.f32 	%f51, %f417, %f415, %p145;
	setp.eq.f32 	%p147, %f43, 0f3F800000;
	setp.eq.f32 	%p148, %f44, 0f00000000;
	or.pred  	%p149, %p147, %p148;
	mov.f32 	%f713, 0f3F800000;
	@%p149 bra 	$L__BB3_236;
	setp.num.f32 	%p150, %f50, %f50;
	abs.f32 	%f418, %f44;
	setp.num.f32 	%p151, %f418, %f418;
	and.pred  	%p152, %p150, %p151;
	@%p152 bra 	$L__BB3_191;
	add.rn.f32 	%f713, %f43, %f44;
	bra.uni 	$L__BB3_236;
$L__BB3_191:
	setp.neu.f32 	%p153, %f43, 0f00000000;
	setp.neu.f32 	%p154, %f50, 0f7F800000;
	and.pred  	%p155, %p153, %p154;
	@%p155 bra 	$L__BB3_193;
	setp.neu.f32 	%p162, %f49, 0f3F800000;
	add.f32 	%f423, %f43, %f43;
	mov.b32 	%r360, %f423;
	setp.lt.f32 	%p163, %f44, 0f00000000;
	xor.b32  	%r361, %r360, 2139095040;
	selp.b32 	%r362, %r361, %r360, %p163;
	and.b32  	%r363, %r362, 2147483647;
	selp.b32 	%r364, %r363, %r362, %p162;
	mov.b32 	%f713, %r364;
	bra.uni 	$L__BB3_236;
$L__BB3_193:
	setp.eq.f32 	%p156, %f43, 0fBF800000;
	setp.eq.f32 	%p157, %f418, 0f7F800000;
	and.pred  	%p158, %p156, %p157;
	@%p158 bra 	$L__BB3_236;
	setp.geu.f32 	%p159, %f43, 0f00000000;
	mov.f32 	%f713, %f51;
	@%p159 bra 	$L__BB3_236;
	setp.neu.f32 	%p160, %f49, 0f3F800000;
	neg.f32 	%f420, %f51;
	selp.f32 	%f421, %f51, %f420, %p160;
	cvt.rmi.f32.f32 	%f422, %f44;
	setp.neu.f32 	%p161, %f44, %f422;
	selp.f32 	%f713, 0f7FFFFFFF, %f421, %p161;
	bra.uni 	$L__BB3_236;
$L__BB3_196:
	setp.ge.f32 	%p141, %f43, %f44;
	selp.f32 	%f713, %f43, %f44, %p141;
	bra.uni 	$L__BB3_236;
$L__BB3_197:
	abs.f32 	%f357, %f44;
	setp.le.f32 	%p139, %f357, 0f3089705F;
	setp.lt.f32 	%p140, %f44, 0f00000000;
	selp.f32 	%f358, 0fB089705F, 0f3089705F, %p140;
	selp.f32 	%f359, %f358, %f44, %p139;
	div.rn.f32 	%f713, %f43, %f359;
	bra.uni 	$L__BB3_236;
$L__BB3_198:
	setp.neu.f32 	%p128, %f59, 0f00000000;
	setp.neu.f32 	%p129, %f61, 0f7F800000;
	and.pred  	%p130, %p128, %p129;
	@%p130 bra 	$L__BB3_200;
	setp.neu.f32 	%p137, %f60, 0f3F800000;
	add.f32 	%f356, %f59, %f59;
	mov.b32 	%r346, %f356;
	setp.lt.f32 	%p138, %f44, 0f00000000;
	xor.b32  	%r347, %r346, 2139095040;
	selp.b32 	%r348, %r347, %r346, %p138;
	and.b32  	%r349, %r348, 2147483647;
	selp.b32 	%r350, %r349, %r348, %p137;
	mov.b32 	%f713, %r350;
	bra.uni 	$L__BB3_236;
$L__BB3_200:
	setp.eq.f32 	%p131, %f59, 0fBF800000;
	setp.eq.f32 	%p132, %f351, 0f7F800000;
	and.pred  	%p133, %p131, %p132;
	@%p133 bra 	$L__BB3_236;
	setp.geu.f32 	%p134, %f59, 0f00000000;
	mov.f32 	%f713, %f62;
	@%p134 bra 	$L__BB3_236;
	setp.neu.f32 	%p135, %f60, 0f3F800000;
	neg.f32 	%f353, %f62;
	selp.f32 	%f354, %f62, %f353, %p135;
	cvt.rmi.f32.f32 	%f355, %f44;
	setp.neu.f32 	%p136, %f44, %f355;
	selp.f32 	%f713, 0f7FFFFFFF, %f354, %p136;
	bra.uni 	$L__BB3_236;
$L__BB3_203:
	mul.f32 	%f273, %f43, 0f3F22F983;
	cvt.rni.s32.f32 	%r486, %f273;
	cvt.rn.f32.s32 	%f274, %r486;
	fma.rn.f32 	%f275, %f274, 0fBFC90FDA, %f43;
	fma.rn.f32 	%f276, %f274, 0fB3A22168, %f275;
	fma.rn.f32 	%f710, %f274, 0fA7C234C5, %f276;
	abs.f32 	%f68, %f43;
	setp.ltu.f32 	%p107, %f68, 0f47CE4780;
	@%p107 bra 	$L__BB3_211;
	setp.neu.f32 	%p108, %f68, 0f7F800000;
	@%p108 bra 	$L__BB3_206;
	mov.f32 	%f279, 0f00000000;
	mul.rn.f32 	%f710, %f43, %f279;
	mov.b32 	%r486, 0;
	bra.uni 	$L__BB3_211;
$L__BB3_206:
	mov.b32 	%r96, %f43;
	mov.b64 	%rd177, 0;
	mov.b32 	%r483, 0;
$L__BB3_207:
	.pragma "nounroll";
	mul.wide.u32 	%rd125, %r483, 4;
	mov.u64 	%rd126, __cudart_i2opi_f;
	add.s64 	%rd127, %rd126, %rd125;
	ld.global.nc.u32 	%r316, [%rd127];
	shl.b32 	%r317, %r96, 8;
	or.b32  	%r318, %r317, -2147483648;
	mad.wide.u32 	%rd128, %r316, %r318, %rd177;
	shr.u64 	%rd177, %rd128, 32;
	add.s64 	%rd129, %rd4, %rd125;
	st.local.u32 	[%rd129], %rd128;
	add.s32 	%r483, %r483, 1;
	setp.ne.s32 	%p109, %r483, 6;
	@%p109 bra 	$L__BB3_207;
	shr.u32 	%r319, %r96, 23;
	st.local.u32 	[%rd4+24], %rd177;
	and.b32  	%r99, %r319, 31;
	and.b32  	%r320, %r319, 224;
	add.s32 	%r321, %r320, -128;
	shr.u32 	%r322, %r321, 5;
	mul.wide.u32 	%rd130, %r322, 4;
	sub.s64 	%rd24, %rd4, %rd130;
	ld.local.u32 	%r484, [%rd24+24];
	ld.local.u32 	%r485, [%rd24+20];
	setp.eq.s32 	%p110, %r99, 0;
	@%p110 bra 	$L__BB3_210;
	shf.l.wrap.b32 	%r484, %r485, %r484, %r99;
	ld.local.u32 	%r323, [%rd24+16];
	shf.l.wrap.b32 	%r485, %r323, %r485, %r99;
$L__BB3_210:
	shr.u32 	%r324, %r484, 30;
	shf.l.wrap.b32 	%r325, %r485, %r484, 2;
	shl.b32 	%r326, %r485, 2;
	shr.u32 	%r327, %r325, 31;
	add.s32 	%r328, %r327, %r324;
	neg.s32 	%r329, %r328;
	setp.lt.s32 	%p111, %r96, 0;
	selp.b32 	%r486, %r329, %r328, %p111;
	xor.b32  	%r330, %r325, %r96;
	shr.s32 	%r331, %r325, 31;
	xor.b32  	%r332, %r331, %r325;
	xor.b32  	%r333, %r331, %r326;
	cvt.u64.u32 	%rd131, %r332;
	shl.b64 	%rd132, %rd131, 32;
	cvt.u64.u32 	%rd133, %r333;
	or.b64  	%rd134, %rd132, %rd133;
	cvt.rn.f64.s64 	%fd5, %rd134;
	mul.f64 	%fd6, %fd5, 0d3BF921FB54442D19;
	cvt.rn.f32.f64 	%f277, %fd6;
	neg.f32 	%f278, %f277;
	setp.lt.s32 	%p112, %r330, 0;
	selp.f32 	%f710, %f278, %f277, %p112;
$L__BB3_211:
	mul.rn.f32 	%f280, %f710, %f710;
	and.b32  	%r335, %r486, 1;
	setp.eq.b32 	%p113, %r335, 1;
	selp.f32 	%f281, 0f3F800000, %f710, %p113;
	fma.rn.f32 	%f282, %f280, %f281, 0f00000000;
	fma.rn.f32 	%f283, %f280, 0f37CBAC00, 0fBAB607ED;
	selp.f32 	%f284, %f283, 0fB94D4153, %p113;
	selp.f32 	%f285, 0f3D2AAABB, 0f3C0885E4, %p113;
	fma.rn.f32 	%f286, %f284, %f280, %f285;
	selp.f32 	%f287, 0fBEFFFFFF, 0fBE2AAAA8, %p113;
	fma.rn.f32 	%f288, %f286, %f280, %f287;
	fma.rn.f32 	%f289, %f288, %f282, %f281;
	and.b32  	%r336, %r486, 2;
	setp.eq.s32 	%p114, %r336, 0;
	mov.f32 	%f290, 0f00000000;
	sub.f32 	%f291, %f290, %f289;
	selp.f32 	%f713, %f289, %f291, %p114;
	bra.uni 	$L__BB3_236;
$L__BB3_212:
	mul.f32 	%f254, %f43, 0f3F22F983;
	cvt.rni.s32.f32 	%r490, %f254;
	cvt.rn.f32.s32 	%f255, %r490;
	fma.rn.f32 	%f256, %f255, 0fBFC90FDA, %f43;
	fma.rn.f32 	%f257, %f255, 0fB3A22168, %f256;
	fma.rn.f32 	%f711, %f255, 0fA7C234C5, %f257;
	abs.f32 	%f74, %f43;
	setp.ltu.f32 	%p99, %f74, 0f47CE4780;
	@%p99 bra 	$L__BB3_220;
	setp.neu.f32 	%p100, %f74, 0f7F800000;
	@%p100 bra 	$L__BB3_215;
	mov.f32 	%f260, 0f00000000;
	mul.rn.f32 	%f711, %f43, %f260;
	mov.b32 	%r490, 0;
	bra.uni 	$L__BB3_220;
$L__BB3_215:
	mov.b32 	%r109, %f43;
	mov.b64 	%rd178, 0;
	mov.b32 	%r487, 0;
$L__BB3_216:
	.pragma "nounroll";
	mul.wide.u32 	%rd114, %r487, 4;
	mov.u64 	%rd115, __cudart_i2opi_f;
	add.s64 	%rd116, %rd115, %rd114;
	ld.global.nc.u32 	%r293, [%rd116];
	shl.b32 	%r294, %r109, 8;
	or.b32  	%r295, %r294, -2147483648;
	mad.wide.u32 	%rd117, %r293, %r295, %rd178;
	shr.u64 	%rd178, %rd117, 32;
	add.s64 	%rd118, %rd3, %rd114;
	st.local.u32 	[%rd118], %rd117;
	add.s32 	%r487, %r487, 1;
	setp.ne.s32 	%p101, %r487, 6;
	@%p101 bra 	$L__BB3_216;
	shr.u32 	%r296, %r109, 23;
	st.local.u32 	[%rd3+24], %rd178;
	and.b32  	%r112, %r296, 31;
	and.b32  	%r297, %r296, 224;
	add.s32 	%r298, %r297, -128;
	shr.u32 	%r299, %r298, 5;
	mul.wide.u32 	%rd119, %r299, 4;
	sub.s64 	%rd27, %rd3, %rd119;
	ld.local.u32 	%r488, [%rd27+24];
	ld.local.u32 	%r489, [%rd27+20];
	setp.eq.s32 	%p102, %r112, 0;
	@%p102 bra 	$L__BB3_219;
	shf.l.wrap.b32 	%r488, %r489, %r488, %r112;
	ld.local.u32 	%r300, [%rd27+16];
	shf.l.wrap.b32 	%r489, %r300, %r489, %r112;
$L__BB3_219:
	shr.u32 	%r301, %r488, 30;
	shf.l.wrap.b32 	%r302, %r489, %r488, 2;
	shl.b32 	%r303, %r489, 2;
	shr.u32 	%r304, %r302, 31;
	add.s32 	%r305, %r304, %r301;
	neg.s32 	%r306, %r305;
	setp.lt.s32 	%p103, %r109, 0;
	selp.b32 	%r490, %r306, %r305, %p103;
	xor.b32  	%r307, %r302, %r109;
	shr.s32 	%r308, %r302, 31;
	xor.b32  	%r309, %r308, %r302;
	xor.b32  	%r310, %r308, %r303;
	cvt.u64.u32 	%rd120, %r309;
	shl.b64 	%rd121, %rd120, 32;
	cvt.u64.u32 	%rd122, %r310;
	or.b64  	%rd123, %rd121, %rd122;
	cvt.rn.f64.s64 	%fd3, %rd123;
	mul.f64 	%fd4, %fd3, 0d3BF921FB54442D19;
	cvt.rn.f32.f64 	%f258, %fd4;
	neg.f32 	%f259, %f258;
	setp.lt.s32 	%p104, %r307, 0;
	selp.f32 	%f711, %f259, %f258, %p104;
$L__BB3_220:
	add.s32 	%r312, %r490, 1;
	mul.rn.f32 	%f261, %f711, %f711;
	and.b32  	%r313, %r490, 1;
	setp.eq.b32 	%p105, %r313, 1;
	selp.f32 	%f262, %f711, 0f3F800000, %p105;
	fma.rn.f32 	%f263, %f261, %f262, 0f00000000;
	fma.rn.f32 	%f264, %f261, 0f37CBAC00, 0fBAB607ED;
	selp.f32 	%f265, 0fB94D4153, %f264, %p105;
	selp.f32 	%f266, 0f3C0885E4, 0f3D2AAABB, %p105;
	fma.rn.f32 	%f267, %f265, %f261, %f266;
	selp.f32 	%f268, 0fBE2AAAA8, 0fBEFFFFFF, %p105;
	fma.rn.f32 	%f269, %f267, %f261, %f268;
	fma.rn.f32 	%f270, %f269, %f263, %f262;
	and.b32  	%r314, %r312, 2;
	setp.eq.s32 	%p106, %r314, 0;
	mov.f32 	%f271, 0f00000000;
	sub.f32 	%f272, %f271, %f270;
	selp.f32 	%f713, %f270, %f272, %p106;
	bra.uni 	$L__BB3_236;
$L__BB3_221:
	mov.b32 	%r122, %f43;
	mov.b64 	%rd181, 0;
	mov.b32 	%r491, 0;
	mov.u64 	%rd179, __cudart_i2opi_f;
	mov.u64 	%rd180, %rd2;
$L__BB3_222:
	.pragma "nounroll";
	ld.global.nc.u32 	%r272, [%rd179];
	shl.b32 	%r273, %r122, 8;
	or.b32  	%r274, %r273, -2147483648;
	mad.wide.u32 	%rd107, %r272, %r274, %rd181;
	shr.u64 	%rd181, %rd107, 32;
	st.local.u32 	[%rd180], %rd107;
	add.s32 	%r491, %r491, 1;
	add.s64 	%rd180, %rd180, 4;
	add.s64 	%rd179, %rd179, 4;
	setp.ne.s32 	%p93, %r491, 6;
	@%p93 bra 	$L__BB3_222;
	shr.u32 	%r275, %r122, 23;
	st.local.u32 	[%rd2+24], %rd181;
	and.b32  	%r125, %r275, 31;
	and.b32  	%r276, %r275, 224;
	add.s32 	%r277, %r276, -128;
	shr.u32 	%r278, %r277, 5;
	mul.wide.u32 	%rd108, %r278, 4;
	sub.s64 	%rd34, %rd2, %rd108;
	ld.local.u32 	%r492, [%rd34+24];
	ld.local.u32 	%r493, [%rd34+20];
	setp.eq.s32 	%p94, %r125, 0;
	@%p94 bra 	$L__BB3_225;
	shf.l.wrap.b32 	%r492, %r493, %r492, %r125;
	ld.local.u32 	%r279, [%rd34+16];
	shf.l.wrap.b32 	%r493, %r279, %r493, %r125;
$L__BB3_225:
	shr.u32 	%r280, %r492, 30;
	shf.l.wrap.b32 	%r281, %r493, %r492, 2;
	shl.b32 	%r282, %r493, 2;
	shr.u32 	%r283, %r281, 31;
	add.s32 	%r284, %r283, %r280;
	neg.s32 	%r285, %r284;
	setp.lt.s32 	%p95, %r122, 0;
	selp.b32 	%r494, %r285, %r284, %p95;
	xor.b32  	%r286, %r281, %r122;
	shr.s32 	%r287, %r281, 31;
	xor.b32  	%r288, %r287, %r281;
	xor.b32  	%r289, %r287, %r282;
	cvt.u64.u32 	%rd109, %r288;
	shl.b64 	%rd110, %rd109, 32;
	cvt.u64.u32 	%rd111, %r289;
	or.b64  	%rd112, %rd110, %rd111;
	cvt.rn.f64.s64 	%fd1, %rd112;
	mul.f64 	%fd2, %fd1, 0d3BF921FB54442D19;
	cvt.rn.f32.f64 	%f239, %fd2;
	neg.f32 	%f240, %f239;
	setp.lt.s32 	%p96, %r286, 0;
	selp.f32 	%f712, %f240, %f239, %p96;
$L__BB3_226:
	mul.f32 	%f242, %f712, %f712;
	fma.rn.f32 	%f243, %f242, 0f3C190000, 0f3B560000;
	fma.rn.f32 	%f244, %f243, %f242, 0f3CC70000;
	fma.rn.f32 	%f245, %f244, %f242, 0f3D5B0000;
	fma.rn.f32 	%f246, %f245, %f242, 0f3E089438;
	fma.rn.f32 	%f247, %f246, %f242, 0f3EAAAA88;
	mul.rn.f32 	%f248, %f242, %f712;
	fma.rn.f32 	%f249, %f247, %f248, %f712;
	abs.f32 	%f250, %f712;
	setp.eq.f32 	%p97, %f250, 0f3A00B43C;
	selp.f32 	%f251, %f712, %f249, %p97;
	and.b32  	%r291, %r494, 1;
	setp.eq.b32 	%p98, %r291, 1;
	neg.f32 	%f252, %f251;
	rcp.approx.ftz.f32 	%f253, %f252;
	selp.f32 	%f713, %f253, %f251, %p98;
	bra.uni 	$L__BB3_236;
$L__BB3_227:
	abs.f32 	%f210, %f43;
	mov.f32 	%f211, 0f3FB8AA3B;
	mul.rn.f32 	%f212, %f210, %f211;
	cvt.rzi.f32.f32 	%f213, %f212;
	abs.f32 	%f214, %f213;
	setp.gt.f32 	%p89, %f214, 0f42FC0000;
	mov.f32 	%f215, 0f42FC0000;
	copysign.f32 	%f216, %f213, %f215;
	selp.f32 	%f217, %f216, %f213, %p89;
	fma.rn.f32 	%f218, %f217, 0fBF317218, %f210;
	fma.rn.f32 	%f219, %f217, 0f3102E308, %f218;
	mul.f32 	%f220, %f219, 0f3FB8AA3B;
	add.f32 	%f221, %f217, 0f4B40007D;
	mov.b32 	%r269, %f221;
	shl.b32 	%r270, %r269, 23;
	mov.b32 	%f222, %r270;
	ex2.approx.ftz.f32 	%f223, %f220;
	mul.f32 	%f224, %f223, %f222;
	mov.f32 	%f225, 0fBE000000;
	div.approx.ftz.f32 	%f226, %f225, %f224;
	fma.rn.f32 	%f227, %f224, 0f40000000, %f226;
	mul.f32 	%f228, %f43, %f43;
	fma.rn.f32 	%f229, %f228, 0f363D0ADA, 0f394FFF49;
	fma.rn.f32 	%f230, %f229, %f228, 0f3C08889A;
	fma.rn.f32 	%f231, %f230, %f228, 0f3E2AAAAB;
	mul.f32 	%f232, %f228, %f231;
	fma.rn.f32 	%f233, %f232, %f43, %f43;
	setp.ge.f32 	%p90, %f210, 0f3F800000;
	copysign.f32 	%f234, %f43, %f227;
	selp.f32 	%f713, %f234, %f233, %p90;
	bra.uni 	$L__BB3_236;
$L__BB3_228:
	abs.f32 	%f193, %f43;
	mov.f32 	%f194, 0f3FB8AA3B;
	mul.rn.f32 	%f195, %f193, %f194;
	cvt.rzi.f32.f32 	%f196, %f195;
	abs.f32 	%f197, %f196;
	setp.gt.f32 	%p88, %f197, 0f42FC0000;
	mov.f32 	%f198, 0f42FC0000;
	copysign.f32 	%f199, %f196, %f198;
	selp.f32 	%f200, %f199, %f196, %p88;
	fma.rn.f32 	%f201, %f200, 0fBF317218, %f193;
	fma.rn.f32 	%f202, %f200, 0f3102E308, %f201;
	mul.f32 	%f203, %f202, 0f3FB8AA3B;
	add.f32 	%f204, %f200, 0f4B40007D;
	mov.b32 	%r267, %f204;
	shl.b32 	%r268, %r267, 23;
	mov.b32 	%f205, %r268;
	ex2.approx.ftz.f32 	%f206, %f203;
	mul.f32 	%f207, %f206, %f205;
	mov.f32 	%f208, 0f3E000000;
	div.approx.ftz.f32 	%f209, %f208, %f207;
	fma.rn.f32 	%f713, %f207, 0f40000000, %f209;
	bra.uni 	$L__BB3_236;
$L__BB3_229:
	fma.rn.f32 	%f168, %f43, 0f3BBB989D, 0f3F000000;
	cvt.sat.f32.f32 	%f169, %f168;
	mov.f32 	%f170, 0f4B400001;
	mov.f32 	%f171, 0f437C0000;
	fma.rm.f32 	%f172, %f169, %f171, %f170;
	add.f32 	%f173, %f172, 0fCB40007F;
	neg.f32 	%f174, %f173;
	fma.rn.f32 	%f175, %f43, 0f3FB8AA3B, %f174;
	fma.rn.f32 	%f176, %f43, 0f32A57060, %f175;
	mov.b32 	%r265, %f172;
	shl.b32 	%r266, %r265, 23;
	mov.b32 	%f177, %r266;
	ex2.approx.ftz.f32 	%f178, %f176;
	mul.f32 	%f713, %f178, %f177;
	bra.uni 	$L__BB3_236;
$L__BB3_230:
	setp.lt.f32 	%p83, %f43, 0f00800000;
	mul.f32 	%f148, %f43, 0f4B000000;
	selp.f32 	%f149, %f148, %f43, %p83;
	selp.f32 	%f150, 0fC1B80000, 0f00000000, %p83;
	mov.b32 	%r261, %f149;
	add.s32 	%r262, %r261, -1059760811;
	and.b32  	%r263, %r262, -8388608;
	sub.s32 	%r264, %r261, %r263;
	mov.b32 	%f151, %r264;
	cvt.rn.f32.s32 	%f152, %r263;
	fma.rn.f32 	%f153, %f152, 0f34000000, %f150;
	add.f32 	%f154, %f151, 0fBF800000;
	fma.rn.f32 	%f155, %f154, 0fBE055027, 0f3E1039F6;
	fma.rn.f32 	%f156, %f155, %f154, 0fBDF8CDCC;
	fma.rn.f32 	%f157, %f156, %f154, 0f3E0F2955;
	fma.rn.f32 	%f158, %f157, %f154, 0fBE2AD8B9;
	fma.rn.f32 	%f159, %f158, %f154, 0f3E4CED0B;
	fma.rn.f32 	%f160, %f159, %f154, 0fBE7FFF22;
	fma.rn.f32 	%f161, %f160, %f154, 0f3EAAAA78;
	fma.rn.f32 	%f162, %f161, %f154, 0fBF000000;
	mul.f32 	%f163, %f154, %f162;
	fma.rn.f32 	%f164, %f163, %f154, %f154;
	fma.rn.f32 	%f165, %f153, 0f3F317218, %f164;
	setp.gt.u32 	%p84, %r261, 2139095039;
	fma.rn.f32 	%f166, %f149, 0f7F800000, 0f7F800000;
	selp.f32 	%f167, %f166, %f165, %p84;
	setp.eq.f32 	%p85, %f149, 0f00000000;
	selp.f32 	%f713, 0fFF800000, %f167, %p85;
	bra.uni 	$L__BB3_236;
$L__BB3_231:
	abs.f32 	%f127, %f43;
	fma.rn.f32 	%f128, %f127, 0fBF000000, 0f3F000000;
	rsqrt.approx.ftz.f32 	%f129, %f128;
	mul.f32 	%f130, %f128, %f129;
	mul.f32 	%f131, %f129, 0fBF000000;
	fma.rn.f32 	%f132, %f130, %f131, 0f3F000000;
	fma.rn.f32 	%f133, %f130, %f132, %f130;
	setp.eq.f32 	%p79, %f127, 0f3F800000;
	selp.f32 	%f134, 0f00000000, %f133, %p79;
	setp.gt.f32 	%p80, %f127, 0f3F0F5C29;
	selp.f32 	%f135, %f134, %f127, %p80;
	mul.f32 	%f136, %f135, %f135;
	fma.rn.f32 	%f137, %f136, 0f3D4DD2F7, 0f3C99CA97;
	fma.rn.f32 	%f138, %f137, %f136, 0f3D3F90E8;
	fma.rn.f32 	%f139, %f138, %f136, 0f3D993CCF;
	fma.rn.f32 	%f140, %f139, %f136, 0f3E2AAC04;
	mul.f32 	%f141, %f136, %f140;
	fma.rn.f32 	%f142, %f141, %f135, %f135;
	mul.f32 	%f143, %f142, 0fC0000000;
	fma.rn.f32 	%f144, 0f3F6EE581, 0f3FD774EB, %f143;
	selp.f32 	%f145, %f144, %f142, %p80;
	setp.num.f32 	%p81, %f145, %f145;
	copysign.f32 	%f146, %f43, %f145;
	selp.f32 	%f713, %f146, %f145, %p81;
	bra.uni 	$L__BB3_236;
$L__BB3_232:
	abs.f32 	%f104, %f43;
	fma.rn.f32 	%f105, %f104, 0fBF000000, 0f3F000000;
	rsqrt.approx.ftz.f32 	%f106, %f105;
	mul.f32 	%f107, %f105, %f106;
	mul.f32 	%f108, %f106, 0fBF000000;
	fma.rn.f32 	%f109, %f107, %f108, 0f3F000000;
	fma.rn.f32 	%f110, %f107, %f109, %f107;
	setp.eq.f32 	%p76, %f104, 0f3F800000;
	selp.f32 	%f111, 0f00000000, %f110, %p76;
	setp.gt.f32 	%p77, %f104, 0f3F0F5C29;
	selp.f32 	%f112, %f111, %f104, %p77;
	copysign.f32 	%f113, %f43, %f112;
	mul.f32 	%f114, %f113, %f113;
	fma.rn.f32 	%f115, %f114, 0f3D10ECEF, 0f3C8B1ABB;
	fma.rn.f32 	%f116, %f115, %f114, 0f3CFC028C;
	fma.rn.f32 	%f117, %f116, %f114, 0f3D372139;
	fma.rn.f32 	%f118, %f117, %f114, 0f3D9993DB;
	fma.rn.f32 	%f119, %f118, %f114, 0f3E2AAAC6;
	mul.f32 	%f120, %f114, %f119;
	fma.rn.f32 	%f121, %f120, %f113, %f113;
	neg.f32 	%f122, %f121;
	selp.f32 	%f123, %f121, %f122, %p77;
	fma.rn.f32 	%f124, 0f3F6EE581, 0f3FD774EB, %f123;
	setp.gt.f32 	%p78, %f43, 0f3F0F5C29;
	selp.f32 	%f125, %f121, %f124, %p78;
	add.f32 	%f126, %f125, %f125;
	selp.f32 	%f713, %f126, %f125, %p77;
	bra.uni 	$L__BB3_236;
$L__BB3_233:
	setp.eq.f32 	%p166, %f43, 0f00000000;
	mov.f32 	%f713, 0fCE6E6B28;
	@%p166 bra 	$L__BB3_236;
	abs.f32 	%f442, %f43;
	setp.lt.f32 	%p167, %f442, 0f00800000;
	mul.f32 	%f443, %f442, 0f4B000000;
	selp.f32 	%f444, %f443, %f442, %p167;
	selp.f32 	%f445, 0fC1B80000, 0f00000000, %p167;
	mov.b32 	%r365, %f444;
	add.s32 	%r366, %r365, -1059760811;
	and.b32  	%r367, %r366, -8388608;
	sub.s32 	%r368, %r365, %r367;
	mov.b32 	%f446, %r368;
	cvt.rn.f32.s32 	%f447, %r367;
	fma.rn.f32 	%f448, %f447, 0f34000000, %f445;
	add.f32 	%f449, %f446, 0fBF800000;
	fma.rn.f32 	%f450, %f449, 0fBE055027, 0f3E1039F6;
	fma.rn.f32 	%f451, %f450, %f449, 0fBDF8CDCC;
	fma.rn.f32 	%f452, %f451, %f449, 0f3E0F2955;
	fma.rn.f32 	%f453, %f452, %f449, 0fBE2AD8B9;
	fma.rn.f32 	%f454, %f453, %f449, 0f3E4CED0B;
	fma.rn.f32 	%f455, %f454, %f449, 0fBE7FFF22;
	fma.rn.f32 	%f456, %f455, %f449, 0f3EAAAA78;
	fma.rn.f32 	%f457, %f456, %f449, 0fBF000000;
	mul.f32 	%f458, %f449, %f457;
	fma.rn.f32 	%f459, %f458, %f449, %f449;
	fma.rn.f32 	%f460, %f448, 0f3F317218, %f459;
	setp.gt.u32 	%p168, %r365, 2139095039;
	fma.rn.f32 	%f461, %f444, 0f7F800000, 0f7F800000;
	selp.f32 	%f462, %f461, %f460, %p168;
	setp.eq.f32 	%p169, %f444, 0f00000000;
	selp.f32 	%f713, 0fFF800000, %f462, %p169;
	bra.uni 	$L__BB3_236;
$L__BB3_235:
	abs.f32 	%f463, %f43;
	setp.le.f32 	%p170, %f463, 0f3089705F;
	setp.lt.f32 	%p171, %f43, 0f00000000;
	selp.f32 	%f464, 0fB089705F, 0f3089705F, %p171;
	selp.f32 	%f465, %f464, %f43, %p170;
	rcp.rn.f32 	%f713, %f465;
$L__BB3_236:
	st.shared.f32 	[%r94+-8], %f713;
	add.s32 	%r495, %r495, -1;
$L__BB3_237:
	setp.gt.u32 	%p259, %r47, 1;
	@%p259 bra 	$L__BB3_42;
$L__BB3_238:
	setp.lt.s32 	%p260, %r495, 1;
	mov.f32 	%f714, 0f00000000;
	@%p260 bra 	$L__BB3_240;
	shl.b32 	%r450, %r495, 2;
	add.s32 	%r451, %r45, %r450;
	ld.shared.f32 	%f714, [%r451+-4];
$L__BB3_240:
	ld.param.u64 	%rd173, [_Z17eval_async_kernelILi128ELi4EEvPKiPKfS3_iiiPf_param_6];
	mad.lo.s32 	%r452, %r468, %r2, %r1;
	add.s32 	%r453, %r452, %r4;
	cvta.to.global.u64 	%rd168, %rd173;
	mul.wide.s32 	%rd169, %r453, 4;
	add.s64 	%rd170, %rd168, %rd169;
	st.global.f32 	[%rd170], %f714;
$L__BB3_241:
	bar.sync 	0;
	add.s32 	%r468, %r468, 1;
	setp.ne.s32 	%p261, %r468, 4;
	@%p261 bra 	$L__BB3_39;
$L__BB3_242:
	ret;

}


// ===== COMPILED SASS (sm_100) =====

	.target	sm_100

	.elftype	@"ET_EXEC"


//--------------------- .note.nv.tkinfo           --------------------------
	.section	.note.nv.tkinfo,"",@"SHT_NOTE"
	.sectionflags	@"SHF_NOTE_NV_TKINFO"
	.tkinfo
        /*0018*/ 	.word	0x00000002
        /*0030*/ 	.string	""
        /*0030*/ 	.string	"ptxas"
        /*0030*/ 	.string	"Cuda compilation tools, release 13.0, V13.0.88"
        /*0030*/ 	.string	"Build cuda_13.0.r13.0/compiler.36424714_0"
        /*0030*/ 	.string	"-arch sm_100 -m 64 "



//--------------------- .note.nv.cuinfo           --------------------------
	.section	.note.nv.cuinfo,"",@"SHT_NOTE"
	.sectionflags	@"SHF_NOTE_NV_CUINFO"
        /*0018*/ 	.short	0x0002
        /*001a*/ 	.short	0x0064
        /*001c*/ 	.short	0x0082
	.zero		2


//--------------------- .nv.info                  --------------------------
	.section	.nv.info,"",@"SHT_CUDA_INFO"
	.align	4


	//----- nvinfo : EIATTR_REGCOUNT
	.align		4
        /*0000*/ 	.byte	0x04, 0x2f
        /*0002*/ 	.short	(.L_2 - .L_1)
	.align		4
.L_1:
        /*0004*/ 	.word	index@(_Z24eval_prefix_kernel_batchPKiPKfS2_iiiPf)
        /*0008*/ 	.word	0x00000020


	//----- nvinfo : EIATTR_FRAME_SIZE
	.align		4
.L_2:
        /*000c*/ 	.byte	0x04, 0x11
        /*000e*/ 	.short	(.L_4 - .L_3)
	.align		4
.L_3:
        /*0010*/ 	.word	index@($__internal_11_$__cuda_sm3x_div_rn_noftz_f32_slowpath)
        /*0014*/ 	.word	0x00000000


	//----- nvinfo : EIATTR_FRAME_SIZE
	.align		4
.L_4:
        /*0018*/ 	.byte	0x04, 0x11
        /*001a*/ 	.short	(.L_6 - .L_5)
	.align		4
.L_5:
        /*001c*/ 	.word	index@($__internal_10_$__cuda_sm20_sqrt_rn_f32_slowpath)
        /*0020*/ 	.word	0x00000000


	//----- nvinfo : EIATTR_FRAME_SIZE
	.align		4
.L_6:
        /*0024*/ 	.byte	0x04, 0x11
        /*0026*/ 	.short	(.L_8 - .L_7)
	.align		4
.L_7:
        /*0028*/ 	.word	index@($__internal_9_$__cuda_sm20_rcp_rn_f32_slowpath)
        /*002c*/ 	.word	0x00000000


	//----- nvinfo : EIATTR_FRAME_SIZE
	.align		4
.L_8:
        /*0030*/ 	.byte	0x04, 0x11
        /*0032*/ 	.short	(.L_10 - .L_9)
	.align		4
.L_9:
        /*0034*/ 	.word	index@(_Z24eval_prefix_kernel_batchPKiPKfS2_iiiPf)
        /*0038*/ 	.word	0x00000000


	//----- nvinfo : EIATTR_REGCOUNT
	.align		4
.L_10:
        /*003c*/ 	.byte	0x04, 0x2f
        /*003e*/ 	.short	(.L_12 - .L_11)
	.align		4
.L_11:
        /*0040*/ 	.word	index@(_Z30eval_prefix_kernel_batch_shmemPKiPKfS2_iiiPf)
        /*0044*/ 	.word	0x0000001c


	//----- nvinfo : EIATTR_FRAME_SIZE
	.align		4
.L_12:
        /*0048*/ 	.byte	0x04, 0x11
        /*004a*/ 	.short	(.L_14 - .L_13)
	.align		4
.L_13:
        /*004c*/ 	.word	index@($__internal_8_$__cuda_sm3x_div_rn_noftz_f32_slowpath)
        /*0050*/ 	.word	0x00000000


	//----- nvinfo : EIATTR_FRAME_SIZE
	.align		4
.L_14:
        /*0054*/ 	.byte	0x04, 0x11
        /*0056*/ 	.short	(.L_16 - .L_15)
	.align		4
.L_15:
        /*0058*/ 	.word	index@($__internal_7_$__cuda_sm20_sqrt_rn_f32_slowpath)
        /*005c*/ 	.word	0x00000000


	//----- nvinfo : EIATTR_FRAME_SIZE
	.align		4
.L_16:
        /*0060*/ 	.byte	0x04, 0x11
        /*0062*/ 	.short	(.L_18 - .L_17)
	.align		4
.L_17:
        /*0064*/ 	.word	index@($__internal_6_$__cuda_sm20_rcp_rn_f32_slowpath)
        /*0068*/ 	.word	0x00000000


	//----- nvinfo : EIATTR_FRAME_SIZE
	.align		4
.L_18:
        /*006c*/ 	.byte	0x04, 0x11
        /*006e*/ 	.short	(.L_20 - .L_19)
	.align		4
.L_19:
        /*0070*/ 	.word	index@(_Z30eval_prefix_kernel_batch_shmemPKiPKfS2_iiiPf)
        /*0074*/ 	.word	0x00000000


	//----- nvinfo : EIATTR_REGCOUNT
	.align		4
.L_20:
        /*0078*/ 	.byte	0x04, 0x2f
        /*007a*/ 	.short	(.L_22 - .L_21)
	.align		4
.L_21:
        /*007c*/ 	.word	index@(_Z18eval_prefix_kernelPKiPKfS2_iiPf)
        /*0080*/ 	.word	0x0000001c


	//----- nvinfo : EIATTR_FRAME_SIZE
	.align		4
.L_22:
        /*0084*/ 	.byte	0x04, 0x11
        /*0086*/ 	.short	(.L_24 - .L_23)
	.align		4
.L_23:
        /*0088*/ 	.word	index@($__internal_5_$__cuda_sm3x_div_rn_noftz_f32_slowpath)
        /*008c*/ 	.word	0x00000000


	//----- nvinfo : EIATTR_FRAME_SIZE
	.align		4
.L_24:
        /*0090*/ 	.byte	0x04, 0x11
        /*0092*/ 	.short	(.L_26 - .L_25)
	.align		4
.L_25:
        /*0094*/ 	.word	index@($__internal_4_$__cuda_sm20_sqrt_rn_f32_slowpath)
        /*0098*/ 	.word	0x00000000


	//----- nvinfo : EIATTR_FRAME_SIZE
	.align		4
.L_26:
        /*009c*/ 	.byte	0x04, 0x11
        /*009e*/ 	.short	(.L_28 - .L_27)
	.align		4
.L_27:
        /*00a0*/ 	.word	index@($__internal_3_$__cuda_sm20_rcp_rn_f32_slowpath)
        /*00a4*/ 	.word	0x00000000


	//----- nvinfo : EIATTR_FRAME_SIZE
	.align		4
.L_28:
        /*00a8*/ 	.byte	0x04, 0x11
        /*00aa*/ 	.short	(.L_30 - .L_29)
	.align		4
.L_29:
        /*00ac*/ 	.word	index@(_Z18eval_prefix_kernelPKiPKfS2_iiPf)
        /*00b0*/ 	.word	0x00000000


	//----- nvinfo : EIATTR_REGCOUNT
	.align		4
.L_30:
        /*00b4*/ 	.byte	0x04, 0x2f
        /*00b6*/ 	.short	(.L_32 - .L_31)
	.align		4
.L_31:
        /*00b8*/ 	.word	index@(_Z17eval_async_kernelILi128ELi4EEvPKiPKfS3_iiiPf)
        /*00bc*/ 	.word	0x00000020


	//----- nvinfo : EIATTR_FRAME_SIZE
	.align		4
.L_32:
        /*00c0*/ 	.byte	0x04, 0x11
        /*00c2*/ 	.short	(.L_34 - .L_33)
	.align		4
.L_33:
        /*00c4*/ 	.word	index@($__internal_2_$__cuda_sm3x_div_rn_noftz_f32_slowpath)
        /*00c8*/ 	.word	0x00000020


	//----- nvinfo : EIATTR_FRAME_SIZE
	.align		4
.L_34:
        /*00cc*/ 	.byte	0x04, 0x11
        /*00ce*/ 	.short	(.L_36 - .L_35)
	.align		4
.L_35:
        /*00d0*/ 	.word	index@($__internal_1_$__cuda_sm20_sqrt_rn_f32_slowpath)
        /*00d4*/ 	.word	0x00000020


	//----- nvinfo : EIATTR_FRAME_SIZE
	.align		4
.L_36:
        /*00d8*/ 	.byte	0x04, 0x11
        /*00da*/ 	.short	(.L_38 - .L_37)
	.align		4
.L_37:
        /*00dc*/ 	.word	index@($__internal_0_$__cuda_sm20_rcp_rn_f32_slowpath)
        /*00e0*/ 	.word	0x00000020


	//----- nvinfo : EIATTR_FRAME_SIZE
	.align		4
.L_38:
        /*00e4*/ 	.byte	0x04, 0x11
        /*00e6*/ 	.short	(.L_40 - .L_39)
	.align		4
.L_39:
        /*00e8*/ 	.word	index@(_Z17eval_async_kernelILi128ELi4EEvPKiPKfS3_iiiPf)
        /*00ec*/ 	.word	0x00000020


	//----- nvinfo : EIATTR_MIN_STACK_SIZE
	.align		4
.L_40:
        /*00f0*/ 	.byte	0x04, 0x12
        /*00f2*/ 	.short	(.L_42 - .L_41)
	.align		4
.L_41:
        /*00f4*/ 	.word	index@(_Z17eval_async_kernelILi128ELi4EEvPKiPKfS3_iiiPf)
        /*00f8*/ 	.word	0x00000020


	//----- nvinfo : EIATTR_MIN_STACK_SIZE
	.align		4
.L_42:
        /*00fc*/ 	.byte	0x04, 0x12
        /*00fe*/ 	.short	(.L_44 - .L_43)
	.align		4
.L_43:
        /*0100*/ 	.word	index@(_Z18eval_prefix_kernelPKiPKfS2_iiPf)
        /*0104*/ 	.word	0x00000000


	//----- nvinfo : EIATTR_MIN_STACK_SIZE
	.align		4
.L_44:
        /*0108*/ 	.byte	0x04, 0x12
        /*010a*/ 	.short	(.L_46 - .L_45)
	.align		4
.L_45:
        /*010c*/ 	.word	index@(_Z30eval_prefix_kernel_batch_shmemPKiPKfS2_iiiPf)
        /*0110*/ 	.word	0x00000000


	//----- nvinfo : EIATTR_MIN_STACK_SIZE
	.align		4
.L_46:
        /*0114*/ 	.byte	0x04, 0x12
        /*0116*/ 	.short	(.L_48 - .L_47)
	.align		4
.L_47:
        /*0118*/ 	.word	index@(_Z24eval_prefix_kernel_batchPKiPKfS2_iiiPf)
        /*011c*/ 	.word	0x00000000
.L_48:


//--------------------- .nv.compat                --------------------------
	.section	.nv.compat,"",@"SHT_CUDA_COMPAT_INFO"
	.align	4
        /*0000*/ 	.byte	0x02, 0x09, 0x00, 0x00, 0x02, 0x02, 0x01, 0x00, 0x02, 0x05, 0x05, 0x00, 0x03, 0x07, 0x01, 0x01
        /*0010*/ 	.byte	0x02, 0x03, 0x00, 0x00, 0x02, 0x06, 0x01, 0x00, 0x04, 0x0b, 0x08, 0x00, 0x01, 0x00, 0x00, 0x00
        /*0020*/ 	.byte	0x00, 0x00, 0x00, 0x00


//--------------------- .nv.info._Z17eval_async_kernelILi128ELi4EEvPKiPKfS3_iiiPf --------------------------
	.section	.nv.info._Z17eval_async_kernelILi128ELi4EEvPKiPKfS3_iiiPf,"",@"SHT_CUDA_INFO"
	.sectionflags	@""
	.align	4


	//----- nvinfo : EIATTR_CUDA_API_VERSION
	.align		4
        /*0000*/ 	.byte	0x04, 0x37
        /*0002*/ 	.short	(.L_50 - .L_49)
.L_49:
        /*0004*/ 	.word	0x00000082


	//----- nvinfo : EIATTR_KPARAM_INFO
	.align		4
.L_50:
        /*0008*/ 	.byte	0x04, 0x17
        /*000a*/ 	.short	(.L_52 - .L_51)
.L_51:
        /*000c*/ 	.word	0x00000000
        /*0010*/ 	.short	0x0006
        /*0012*/ 	.short	0x0028
        /*0014*/ 	.byte	0x00, 0xf5, 0x21, 0x00


	//----- nvinfo : EIATTR_KPARAM_INFO
	.align		4
.L_52:
        /*0018*/ 	.byte	0x04, 0x17
        /*001a*/ 	.short	(.L_54 - .L_53)
.L_53:
        /*001c*/ 	.word	0x00000000
        /*0020*/ 	.short	0x0005
        /*0022*/ 	.short	0x0020
        /*0024*/ 	.byte	0x00, 0xf0, 0x11, 0x00


	//----- nvinfo : EIATTR_KPARAM_INFO
	.align		4
.L_54:
        /*0028*/ 	.byte	0x04, 0x17
        /*002a*/ 	.short	(.L_56 - .L_55)
.L_55:
        /*002c*/ 	.word	0x00000000
        /*0030*/ 	.short	0x0004
        /*0032*/ 	.short	0x001c
        /*0034*/ 	.byte	0x00, 0xf0, 0x11, 0x00


	//----- nvinfo : EIATTR_KPARAM_INFO
	.align		4
.L_56:
        /*0038*/ 	.byte	0x04, 0x17
        /*003a*/ 	.short	(.L_58 - .L_57)
.L_57:
        /*003c*/ 	.word	0x00000000
        /*0040*/ 	.short	0x0003
        /*0042*/ 	.short	0x0018
        /*0044*/ 	.byte	0x00, 0xf0, 0x11, 0x00


	//----- nvinfo : EIATTR_KPARAM_INFO
	.align		4
.L_58:
        /*0048*/ 	.byte	0x04, 0x17
        /*004a*/ 	.short	(.L_60 - .L_59)
.L_59:
        /*004c*/ 	.word	0x00000000
        /*0050*/ 	.short	0x0002
        /*0052*/ 	.short	0x0010
        /*0054*/ 	.byte	0x00, 0xf5, 0x21, 0x00


	//----- nvinfo : EIATTR_KPARAM_INFO
	.align		4
.L_60:
        /*0058*/ 	.byte	0x04, 0x17
        /*005a*/ 	.short	(.L_62 - .L_61)
.L_61:
        /*005c*/ 	.word	0x00000000
        /*0060*/ 	.short	0x0001
        /*0062*/ 	.short	0x0008
        /*0064*/ 	.byte	0x00, 0xf5, 0x21, 0x00


	//----- nvinfo : EIATTR_KPARAM_INFO
	.align		4
.L_62:
        /*0068*/ 	.byte	0x04, 0x17
        /*006a*/ 	.short	(.L_64 - .L_63)
.L_63:
        /*006c*/ 	.word	0x00000000
        /*0070*/ 	.short	0x0000
        /*0072*/ 	.short	0x0000
        /*0074*/ 	.byte	0x00, 0xf5, 0x21, 0x00


	//----- nvinfo : EIATTR_SPARSE_MMA_MASK
	.align		4
.L_64:
        /*0078*/ 	.byte	0x03, 0x50
        /*007a*/ 	.short	0x0000


	//----- nvinfo : EIATTR_MAXREG_COUNT
	.align		4
        /*007c*/ 	.byte	0x03, 0x1b
        /*007e*/ 	.short	0x00ff


	//----- nvinfo : EIATTR_NUM_BARRIERS
	.align		4
        /*0080*/ 	.byte	0x02, 0x4c
        /*0082*/ 	.byte	0x01
	.zero		1


	//----- nvinfo : EIATTR_MERCURY_ISA_VERSION
	.align		4
        /*0084*/ 	.byte	0x03, 0x5f
        /*0086*/ 	.short	0x0101


	//----- nvinfo : EIATTR_VRC_CTA_INIT_COUNT
	.align		4
        /*0088*/ 	.byte	0x02, 0x4a
	.zero		1
	.zero		1


	//----- nvinfo : EIATTR_EXIT_INSTR_OFFSETS
	.align		4
        /*008c*/ 	.byte	0x04, 0x1c
        /*008e*/ 	.short	(.L_66 - .L_65)


	//   ....[0]....
.L_65:
        /*0090*/ 	.word	0x00000090


	//   ....[1]....
        /*0094*/ 	.word	0x000000d0


	//   ....[2]....
        /*0098*/ 	.word	0x00000150


	//   ....[3]....
        /*009c*/ 	.word	0x000001b0


	//   ....[4]....
        /*00a0*/ 	.word	0x00007ac0


	//----- nvinfo : EIATTR_INDIRECT_BRANCH_TARGETS
	.align		4
.L_66:
        /*00a4*/ 	.byte	0x04, 0x34
        /*00a6*/ 	.short	(.L_68 - .L_67)


	//   ....[0]....
.L_67:
        /*00a8*/ 	.word	.L_x_422@srel
        /*00ac*/ 	.short	0x0
        /*00ae*/ 	.short	0x0
        /*00b0*/ 	.word	0x3
        /*00b4*/ 	.word	.L_x_423@srel
        /*00b8*/ 	.word	.L_x_424@srel
        /*00bc*/ 	.word	.L_x_425@srel


	//   ....[1]....
        /*00c0*/ 	.word	.L_x_426@srel
        /*00c4*/ 	.short	0x0
        /*00c6*/ 	.short	0x0
        /*00c8*/ 	.word	0x3
        /*00cc*/ 	.word	.L_x_427@srel
        /*00d0*/ 	.word	.L_x_428@srel
        /*00d4*/ 	.word	.L_x_429@srel


	//   ....[2]....
        /*00d8*/ 	.word	.L_x_430@srel
        /*00dc*/ 	.short	0x0
        /*00de*/ 	.short	0x0
        /*00e0*/ 	.word	0x3
        /*00e4*/ 	.word	.L_x_431@srel
        /*00e8*/ 	.word	.L_x_432@srel
        /*00ec*/ 	.word	.L_x_433@srel


	//   ....[3]....
        /*00f0*/ 	.word	.L_x_434@srel
        /*00f4*/ 	.short	0x0
        /*00f6*/ 	.short	0x0
        /*00f8*/ 	.word	0x3
        /*00fc*/ 	.word	.L_x_435@srel
        /*0100*/ 	.word	.L_x_436@srel
        /*0104*/ 	.word	.L_x_437@srel


	//   ....[4]....
        /*0108*/ 	.word	.L_x_438@srel
        /*010c*/ 	.short	0x0
        /*010e*/ 	.short	0x0
        /*0110*/ 	.word	0x4
        /*0114*/ 	.word	.L_x_439@srel
        /*0118*/ 	.word	.L_x_440@srel
        /*011c*/ 	.word	.L_x_441@srel
        /*0120*/ 	.word	.L_x_78@srel


	//   ....[5]....
        /* <DEDUP_REMOVED lines=8> */


	//   ....[6]....
        /* <DEDUP_REMOVED lines=8> */


	//   ....[7]....
        /* <DEDUP_REMOVED lines=8> */


	//   ....[8]....
        /* <DEDUP_REMOVED lines=8> */


	//   ....[9]....
        /* <DEDUP_REMOVED lines=8> */


	//   ....[10]....
        /* <DEDUP_REMOVED lines=8> */


	//   ....[11]....
        /* <DEDUP_REMOVED lines=8> */


	//----- nvinfo : EIATTR_CRS_STACK_SIZE
	.align		4
.L_68:
        /*01e8*/ 	.byte	0x04, 0x1e
        /*01ea*/ 	.short	(.L_70 - .L_69)
.L_69:
        /*01ec*/ 	.word	0x00000000


	//----- nvinfo : EIATTR_CBANK_PARAM_SIZE
	.align		4
.L_70:
        /*01f0*/ 	.byte	0x03, 0x19
        /*01f2*/ 	.short	0x0030


	//----- nvinfo : EIATTR_PARAM_CBANK
	.align		4
        /*01f4*/ 	.byte	0x04, 0x0a
        /*01f6*/ 	.short	(.L_72 - .L_71)
	.align		4
.L_71:
        /*01f8*/ 	.word	index@(.nv.constant0._Z17eval_async_kernelILi128ELi4EEvPKiPKfS3_iiiPf)
        /*01fc*/ 	.short	0x0380
        /*01fe*/ 	.short	0x0030


	//----- nvinfo : EIATTR_SW_WAR
	.align		4
.L_72:
        /*0200*/ 	.byte	0x04, 0x36
        /*0202*/ 	.short	(.L_74 - .L_73)
.L_73:
        /*0204*/ 	.word	0x00000008
.L_74:


//--------------------- .nv.info._Z18eval_prefix_kernelPKiPKfS2_iiPf --------------------------
	.section	.nv.info._Z18eval_prefix_kernelPKiPKfS2_iiPf,"",@"SHT_CUDA_INFO"
	.sectionflags	@""
	.align	4


	//----- nvinfo : EIATTR_CUDA_API_VERSION
	.align		4
        /*0000*/ 	.byte	0x04, 0x37
        /*0002*/ 	.short	(.L_76 - .L_75)
.L_75:
        /*0004*/ 	.word	0x00000082


	//----- nvinfo : EIATTR_KPARAM_INFO
	.align		4
.L_76:
        /*0008*/ 	.byte	0x04, 0x17
        /*000a*/ 	.short	(.L_78 - .L_77)
.L_77:
        /*000c*/ 	.word	0x00000000
        /*0010*/ 	.short	0x0005
        /*0012*/ 	.short	0x0020
        /*0014*/ 	.byte	0x00, 0xf5, 0x21, 0x00


	//----- nvinfo : EIATTR_KPARAM_INFO
	.align		4
.L_78:
        /*0018*/ 	.byte	0x04, 0x17
        /*001a*/ 	.short	(.L_80 - .L_79)
.L_79:
        /*001c*/ 	.word	0x00000000
        /*0020*/ 	.short	0x0004
        /*0022*/ 	.short	0x001c
        /*0024*/ 	.byte	0x00, 0xf0, 0x11, 0x00


	//----- nvinfo : EIATTR_KPARAM_INFO
	.align		4
.L_80:
        /*0028*/ 	.byte	0x04, 0x17
        /*002a*/ 	.short	(.L_82 - .L_81)
.L_81:
        /*002c*/ 	.word	0x00000000
        /*0030*/ 	.short	0x0003
        /*0032*/ 	.short	0x0018
        /*0034*/ 	.byte	0x00, 0xf0, 0x11, 0x00


	//----- nvinfo : EIATTR_KPARAM_INFO
	.align		4
.L_82:
        /*0038*/ 	.byte	0x04, 0x17
        /*003a*/ 	.short	(.L_84 - .L_83)
.L_83:
        /*003c*/ 	.word	0x00000000
        /*0040*/ 	.short	0x0002
        /*0042*/ 	.short	0x0010
        /*0044*/ 	.byte	0x00, 0xf5, 0x21, 0x00


	//----- nvinfo : EIATTR_KPARAM_INFO
	.align		4
.L_84:
        /*0048*/ 	.byte	0x04, 0x17
        /*004a*/ 	.short	(.L_86 - .L_85)
.L_85:
        /*004c*/ 	.word	0x00000000
        /*0050*/ 	.short	0x0001
        /*0052*/ 	.short	0x0008
        /*0054*/ 	.byte	0x00, 0xf5, 0x21, 0x00


	//----- nvinfo : EIATTR_KPARAM_INFO
	.align		4
.L_86:
        /*0058*/ 	.byte	0x04, 0x17
        /*005a*/ 	.short	(.L_88 - .L_87)
.L_87:
        /*005c*/ 	.word	0x00000000
        /*0060*/ 	.short	0x0000
        /*0062*/ 	.short	0x0000
        /*0064*/ 	.byte	0x00, 0xf5, 0x21, 0x00


	//----- nvinfo : EIATTR_SPARSE_MMA_MASK
	.align		4
.L_88:
        /*0068*/ 	.byte	0x03, 0x50
        /*006a*/ 	.short	0x0000


	//----- nvinfo : EIATTR_MAXREG_COUNT
	.align		4
        /*006c*/ 	.byte	0x03, 0x1b
        /*006e*/ 	.short	0x00ff


	//----- nvinfo : EIATTR_MERCURY_ISA_VERSION
	.align		4
        /*0070*/ 	.byte	0x03, 0x5f
        /*0072*/ 	.short	0x0101


	//----- nvinfo : EIATTR_VRC_CTA_INIT_COUNT
	.align		4
        /*0074*/ 	.byte	0x02, 0x4a
	.zero		1
	.zero		1


	//----- nvinfo : EIATTR_EXIT_INSTR_OFFSETS
	.align		4
        /*0078*/ 	.byte	0x04, 0x1c
        /*007a*/ 	.short	(.L_90 - .L_89)


	//   ....[0]....
.L_89:
        /*007c*/ 	.word	0x00000060


	//   ....[1]....
        /*0080*/ 	.word	0x00006c60


	//----- nvinfo : EIATTR_INDIRECT_BRANCH_TARGETS
	.align		4
.L_90:
        /*0084*/ 	.byte	0x04, 0x34
        /*0086*/ 	.short	(.L_92 - .L_91)


	//   ....[0]....
.L_91:
        /*0088*/ 	.word	.L_x_478@srel
        /*008c*/ 	.short	0x0
        /*008e*/ 	.short	0x0
        /*0090*/ 	.word	0x3
        /*0094*/ 	.word	.L_x_479@srel
        /*0098*/ 	.word	.L_x_480@srel
        /*009c*/ 	.word	.L_x_481@srel


	//   ....[1]....
        /*00a0*/ 	.word	.L_x_482@srel
        /*00a4*/ 	.short	0x0
        /*00a6*/ 	.short	0x0
        /*00a8*/ 	.word	0x3
        /*00ac*/ 	.word	.L_x_483@srel
        /*00b0*/ 	.word	.L_x_484@srel
        /*00b4*/ 	.word	.L_x_485@srel


	//   ....[2]....
        /*00b8*/ 	.word	.L_x_486@srel
        /*00bc*/ 	.short	0x0
        /*00be*/ 	.short	0x0
        /*00c0*/ 	.word	0x3
        /*00c4*/ 	.word	.L_x_487@srel
        /*00c8*/ 	.word	.L_x_488@srel
        /*00cc*/ 	.word	.L_x_489@srel


	//   ....[3]....
        /*00d0*/ 	.word	.L_x_490@srel
        /*00d4*/ 	.short	0x0
        /*00d6*/ 	.short	0x0
        /*00d8*/ 	.word	0x3
        /*00dc*/ 	.word	.L_x_491@srel
        /*00e0*/ 	.word	.L_x_492@srel
        /*00e4*/ 	.word	.L_x_493@srel


	//   ....[4]....
        /* <DEDUP_REMOVED lines=8> */


	//   ....[5]....
        /* <DEDUP_REMOVED lines=8> */


	//   ....[6]....
        /* <DEDUP_REMOVED lines=8> */


	//   ....[7]....
        /* <DEDUP_REMOVED lines=8> */


	//   ....[8]....
        /* <DEDUP_REMOVED lines=8> */


	//   ....[9]....
        /* <DEDUP_REMOVED lines=8> */


	//   ....[10]....
        /* <DEDUP_REMOVED lines=8> */


	//   ....[11]....
        /* <DEDUP_REMOVED lines=8> */


	//----- nvinfo : EIATTR_CRS_STACK_SIZE
	.align		4
.L_92:
        /*01c8*/ 	.byte	0x04, 0x1e
        /*01ca*/ 	.short	(.L_94 - .L_93)
.L_93:
        /*01cc*/ 	.word	0x00000000


	//----- nvinfo : EIATTR_CBANK_PARAM_SIZE
	.align		4
.L_94:
        /*01d0*/ 	.byte	0x03, 0x19
        /*01d2*/ 	.short	0x0028


	//----- nvinfo : EIATTR_PARAM_CBANK
	.align		4
        /*01d4*/ 	.byte	0x04, 0x0a
        /*01d6*/ 	.short	(.L_96 - .L_95)
	.align		4
.L_95:
        /*01d8*/ 	.word	index@(.nv.constant0._Z18eval_prefix_kernelPKiPKfS2_iiPf)
        /*01dc*/ 	.short	0x0380
        /*01de*/ 	.short	0x0028


	//----- nvinfo : EIATTR_SW_WAR
	.align		4
.L_96:
        /*01e0*/ 	.byte	0x04, 0x36
        /*01e2*/ 	.short	(.L_98 - .L_97)
.L_97:
        /*01e4*/ 	.word	0x00000008
.L_98:


//--------------------- .nv.info._Z30eval_prefix_kernel_batch_shmemPKiPKfS2_iiiPf --------------------------
	.section	.nv.info._Z30eval_prefix_kernel_batch_shmemPKiPKfS2_iiiPf,"",@"SHT_CUDA_INFO"
	.sectionflags	@""
	.align	4


	//----- nvinfo : EIATTR_CUDA_API_VERSION
	.align		4
        /*0000*/ 	.byte	0x04, 0x37
        /*0002*/ 	.short	(.L_100 - .L_99)
.L_99:
        /*0004*/ 	.word	0x00000082


	//----- nvinfo : EIATTR_KPARAM_INFO
	.align		4
.L_100:
        /*0008*/ 	.byte	0x04, 0x17
        /*000a*/ 	.short	(.L_102 - .L_101)
.L_101:
        /*000c*/ 	.word	0x00000000
        /*0010*/ 	.short	0x0006
        /*0012*/ 	.short	0x0028
        /*0014*/ 	.byte	0x00, 0xf5, 0x21, 0x00


	//----- nvinfo : EIATTR_KPARAM_INFO
	.align		4
.L_102:
        /*0018*/ 	.byte	0x04, 0x17
        /*001a*/ 	.short	(.L_104 - .L_103)
.L_103:
        /*001c*/ 	.word	0x00000000
        /*0020*/ 	.short	0x0005
        /*0022*/ 	.short	0x0020
        /*0024*/ 	.byte	0x00, 0xf0, 0x11, 0x00


	//----- nvinfo : EIATTR_KPARAM_INFO
	.align		4
.L_104:
        /*0028*/ 	.byte	0x04, 0x17
        /*002a*/ 	.short	(.L_106 - .L_105)
.L_105:
        /*002c*/ 	.word	0x00000000
        /*0030*/ 	.short	0x0004
        /*0032*/ 	.short	0x001c
        /*0034*/ 	.byte	0x00, 0xf0, 0x11, 0x00


	//----- nvinfo : EIATTR_KPARAM_INFO
	.align		4
.L_106:
        /*0038*/ 	.byte	0x04, 0x17
        /*003a*/ 	.short	(.L_108 - .L_107)
.L_107:
        /*003c*/ 	.word	0x00000000
        /*0040*/ 	.short	0x0003
        /*0042*/ 	.short	0x0018
        /*0044*/ 	.byte	0x00, 0xf0, 0x11, 0x00


	//----- nvinfo : EIATTR_KPARAM_INFO
	.align		4
.L_108:
        /*0048*/ 	.byte	0x04, 0x17
        /*004a*/ 	.short	(.L_110 - .L_109)
.L_109:
        /*004c*/ 	.word	0x00000000
        /*0050*/ 	.short	0x0002
        /*0052*/ 	.short	0x0010
        /*0054*/ 	.byte	0x00, 0xf5, 0x21, 0x00


	//----- nvinfo : EIATTR_KPARAM_INFO
	.align		4
.L_110:
        /*0058*/ 	.byte	0x04, 0x17
        /*005a*/ 	.short	(.L_112 - .L_111)
.L_111:
        /*005c*/ 	.word	0x00000000
        /*0060*/ 	.short	0x0001
        /*0062*/ 	.short	0x0008
        /*0064*/ 	.byte	0x00, 0xf5, 0x21, 0x00


	//----- nvinfo : EIATTR_KPARAM_INFO
	.align		4
.L_112:
        /*0068*/ 	.byte	0x04, 0x17
        /*006a*/ 	.short	(.L_114 - .L_113)
.L_113:
        /*006c*/ 	.word	0x00000000
        /*0070*/ 	.short	0x0000
        /*0072*/ 	.short	0x0000
        /*0074*/ 	.byte	0x00, 0xf5, 0x21, 0x00


	//----- nvinfo : EIATTR_SPARSE_MMA_MASK
	.align		4
.L_114:
        /*0078*/ 	.byte	0x03, 0x50
        /*007a*/ 	.short	0x0000


	//----- nvinfo : EIATTR_MAXREG_COUNT
	.align		4
        /*007c*/ 	.byte	0x03, 0x1b
        /*007e*/ 	.short	0x00ff


	//----- nvinfo : EIATTR_NUM_BARRIERS
	.align		4
        /*0080*/ 	.byte	0x02, 0x4c
        /*0082*/ 	.byte	0x01
	.zero		1


	//----- nvinfo : EIATTR_MERCURY_ISA_VERSION
	.align		4
        /*0084*/ 	.byte	0x03, 0x5f
        /*0086*/ 	.short	0x0101


	//----- nvinfo : EIATTR_VRC_CTA_INIT_COUNT
	.align		4
        /*0088*/ 	.byte	0x02, 0x4a
	.zero		1
	.zero		1


	//----- nvinfo : EIATTR_EXIT_INSTR_OFFSETS
	.align		4
        /*008c*/ 	.byte	0x04, 0x1c
        /*008e*/ 	.short	(.L_116 - .L_115)


	//   ....[0]....
.L_115:
        /*0090*/ 	.word	0x000005b0


	//   ....[1]....
        /*0094*/ 	.word	0x00007210


	//----- nvinfo : EIATTR_INDIRECT_BRANCH_TARGETS
	.align		4
.L_116:
        /*0098*/ 	.byte	0x04, 0x34
        /*009a*/ 	.short	(.L_118 - .L_117)


	//   ....[0]....
.L_117:
        /*009c*/ 	.word	.L_x_534@srel
        /*00a0*/ 	.short	0x0
        /*00a2*/ 	.short	0x0
        /*00a4*/ 	.word	0x3
        /*00a8*/ 	.word	.L_x_535@srel
        /*00ac*/ 	.word	.L_x_536@srel
        /*00b0*/ 	.word	.L_x_537@srel


	//   ....[1]....
        /*00b4*/ 	.word	.L_x_538@srel
        /*00b8*/ 	.short	0x0
        /*00ba*/ 	.short	0x0
        /*00bc*/ 	.word	0x3
        /*00c0*/ 	.word	.L_x_539@srel
        /*00c4*/ 	.word	.L_x_540@srel
        /*00c8*/ 	.word	.L_x_541@srel


	//   ....[2]....
        /*00cc*/ 	.word	.L_x_542@srel
        /*00d0*/ 	.short	0x0
        /*00d2*/ 	.short	0x0
        /*00d4*/ 	.word	0x3
        /*00d8*/ 	.word	.L_x_543@srel
        /*00dc*/ 	.word	.L_x_544@srel
        /*00e0*/ 	.word	.L_x_545@srel


	//   ....[3]....
        /*00e4*/ 	.word	.L_x_546@srel
        /*00e8*/ 	.short	0x0
        /*00ea*/ 	.short	0x0
        /*00ec*/ 	.word	0x3
        /*00f0*/ 	.word	.L_x_547@srel
        /*00f4*/ 	.word	.L_x_548@srel
        /*00f8*/ 	.word	.L_x_549@srel


	//   ....[4]....
        /* <DEDUP_REMOVED lines=8> */


	//   ....[5]....
        /* <DEDUP_REMOVED lines=8> */


	//   ....[6]....
        /* <DEDUP_REMOVED lines=8> */


	//   ....[7]....
        /* <DEDUP_REMOVED lines=8> */


	//   ....[8]....
        /* <DEDUP_REMOVED lines=8> */


	//   ....[9]....
        /* <DEDUP_REMOVED lines=8> */


	//   ....[10]....
        /* <DEDUP_REMOVED lines=8> */


	//   ....[11]....
        /* <DEDUP_REMOVED lines=8> */


	//----- nvinfo : EIATTR_CRS_STACK_SIZE
	.align		4
.L_118:
        /*01dc*/ 	.byte	0x04, 0x1e
        /*01de*/ 	.short	(.L_120 - .L_119)
.L_119:
        /*01e0*/ 	.word	0x00000000


	//----- nvinfo : EIATTR_CBANK_PARAM_SIZE
	.align		4
.L_120:
        /*01e4*/ 	.byte	0x03, 0x19
        /*01e6*/ 	.short	0x0030


	//----- nvinfo : EIATTR_PARAM_CBANK
	.align		4
        /*01e8*/ 	.byte	0x04, 0x0a
        /*01ea*/ 	.short	(.L_122 - .L_121)
	.align		4
.L_121:
        /*01ec*/ 	.word	index@(.nv.constant0._Z30eval_prefix_kernel_batch_shmemPKiPKfS2_iiiPf)
        /*01f0*/ 	.short	0x0380
        /*01f2*/ 	.short	0x0030


	//----- nvinfo : EIATTR_SW_WAR
	.align		4
.L_122:
        /*01f4*/ 	.byte	0x04, 0x36
        /*01f6*/ 	.short	(.L_124 - .L_123)
.L_123:
        /*01f8*/ 	.word	0x00000008
.L_124:


//--------------------- .nv.info._Z24eval_prefix_kernel_batchPKiPKfS2_iiiPf --------------------------
	.section	.nv.info._Z24eval_prefix_kernel_batchPKiPKfS2_iiiPf,"",@"SHT_CUDA_INFO"
	.sectionflags	@""
	.align	4


	//----- nvinfo : EIATTR_CUDA_API_VERSION
	.align		4
        /*0000*/ 	.byte	0x04, 0x37
        /*0002*/ 	.short	(.L_126 - .L_125)
.L_125:
        /*0004*/ 	.word	0x00000082


	//----- nvinfo : EIATTR_KPARAM_INFO
	.align		4
.L_126:
        /*0008*/ 	.byte	0x04, 0x17
        /*000a*/ 	.short	(.L_128 - .L_127)
.L_127:
        /*000c*/ 	.word	0x00000000
        /*0010*/ 	.short	0x0006
        /*0012*/ 	.short	0x0028
        /*0014*/ 	.byte	0x00, 0xf5, 0x21, 0x00


	//----- nvinfo : EIATTR_KPARAM_INFO
	.align		4
.L_128:
        /*0018*/ 	.byte	0x04, 0x17
        /*001a*/ 	.short	(.L_130 - .L_129)
.L_129:
        /*001c*/ 	.word	0x00000000
        /*0020*/ 	.short	0x0005
        /*0022*/ 	.short	0x0020
        /*0024*/ 	.byte	0x00, 0xf0, 0x11, 0x00


	//----- nvinfo : EIATTR_KPARAM_INFO
	.align		4
.L_130:
        /*0028*/ 	.byte	0x04, 0x17
        /*002a*/ 	.short	(.L_132 - .L_131)
.L_131:
        /*002c*/ 	.word	0x00000000
        /*0030*/ 	.short	0x0004
        /*0032*/ 	.short	0x001c
        /*0034*/ 	.byte	0x00, 0xf0, 0x11, 0x00


	//----- nvinfo : EIATTR_KPARAM_INFO
	.align		4
.L_132:
        /*0038*/ 	.byte	0x04, 0x17
        /*003a*/ 	.short	(.L_134 - .L_133)
.L_133:
        /*003c*/ 	.word	0x00000000
        /*0040*/ 	.short	0x0003
        /*0042*/ 	.short	0x0018
        /*0044*/ 	.byte	0x00, 0xf0, 0x11, 0x00


	//----- nvinfo : EIATTR_KPARAM_INFO
	.align		4
.L_134:
        /*0048*/ 	.byte	0x04, 0x17
        /*004a*/ 	.short	(.L_136 - .L_135)
.L_135:
        /*004c*/ 	.word	0x00000000
        /*0050*/ 	.short	0x0002
        /*0052*/ 	.short	0x0010
        /*0054*/ 	.byte	0x00, 0xf5, 0x21, 0x00


	//----- nvinfo : EIATTR_KPARAM_INFO
	.align		4
.L_136:
        /*0058*/ 	.byte	0x04, 0x17
        /*005a*/ 	.short	(.L_138 - .L_137)
.L_137:
        /*005c*/ 	.word	0x00000000
        /*0060*/ 	.short	0x0001
        /*0062*/ 	.short	0x0008
        /*0064*/ 	.byte	0x00, 0xf5, 0x21, 0x00


	//----- nvinfo : EIATTR_KPARAM_INFO
	.align		4
.L_138:
        /*0068*/ 	.byte	0x04, 0x17
        /*006a*/ 	.short	(.L_140 - .L_139)
.L_139:
        /*006c*/ 	.word	0x00000000
        /*0070*/ 	.short	0x0000
        /*0072*/ 	.short	0x0000
        /*0074*/ 	.byte	0x00, 0xf5, 0x21, 0x00


	//----- nvinfo : EIATTR_SPARSE_MMA_MASK
	.align		4
.L_140:
        /*0078*/ 	.byte	0x03, 0x50
        /*007a*/ 	.short	0x0000


	//----- nvinfo : EIATTR_MAXREG_COUNT
	.align		4
        /*007c*/ 	.byte	0x03, 0x1b
        /*007e*/ 	.short	0x00ff


	//----- nvinfo : EIATTR_MERCURY_ISA_VERSION
	.align		4
        /*0080*/ 	.byte	0x03, 0x5f
        /*0082*/ 	.short	0x0101


	//----- nvinfo : EIATTR_VRC_CTA_INIT_COUNT
	.align		4
        /*0084*/ 	.byte	0x02, 0x4a
	.zero		1
	.zero		1


	//----- nvinfo : EIATTR_EXIT_INSTR_OFFSETS
	.align		4
        /*0088*/ 	.byte	0x04, 0x1c
        /*008a*/ 	.short	(.L_142 - .L_141)


	//   ....[0]....
.L_141:
        /*008c*/ 	.word	0x00000080


	//   ....[1]....
        /*0090*/ 	.word	0x00009900


	//----- nvinfo : EIATTR_INDIRECT_BRANCH_TARGETS
	.align		4
.L_142:
        /*0094*/ 	.byte	0x04, 0x34
        /*0096*/ 	.short	(.L_144 - .L_143)


	//   ....[0]....
.L_143:
        /*0098*/ 	.word	.L_x_590@srel
        /*009c*/ 	.short	0x0
        /*009e*/ 	.short	0x0
        /*00a0*/ 	.word	0x3
        /*00a4*/ 	.word	.L_x_591@srel
        /*00a8*/ 	.word	.L_x_592@srel
        /*00ac*/ 	.word	.L_x_593@srel


	//   ....[1]....
        /*00b0*/ 	.word	.L_x_594@srel
        /*00b4*/ 	.short	0x0
        /*00b6*/ 	.short	0x0
        /*00b8*/ 	.word	0x3
        /*00bc*/ 	.word	.L_x_595@srel
        /*00c0*/ 	.word	.L_x_596@srel
        /*00c4*/ 	.word	.L_x_597@srel


	//   ....[2]....
        /*00c8*/ 	.word	.L_x_598@srel
        /*00cc*/ 	.short	0x0
        /*00ce*/ 	.short	0x0
        /*00d0*/ 	.word	0x3
        /*00d4*/ 	.word	.L_x_599@srel
        /*00d8*/ 	.word	.L_x_600@srel
        /*00dc*/ 	.word	.L_x_601@srel


	//   ....[3]....
        /*00e0*/ 	.word	.L_x_602@srel
        /*00e4*/ 	.short	0x0
        /*00e6*/ 	.short	0x0
        /*00e8*/ 	.word	0x3
        /*00ec*/ 	.word	.L_x_603@srel
        /*00f0*/ 	.word	.L_x_604@srel
        /*00f4*/ 	.word	.L_x_605@srel


	//   ....[4]....
        /* <DEDUP_REMOVED lines=8> */


	//   ....[5]....
        /* <DEDUP_REMOVED lines=8> */


	//   ....[6]....
        /* <DEDUP_REMOVED lines=8> */


	//   ....[7]....
        /* <DEDUP_REMOVED lines=8> */


	//   ....[8]....
        /* <DEDUP_REMOVED lines=8> */


	//   ....[9]....
        /* <DEDUP_REMOVED lines=8> */


	//   ....[10]....
        /* <DEDUP_REMOVED lines=8> */


	//   ....[11]....
        /* <DEDUP_REMOVED lines=8> */


	//----- nvinfo : EIATTR_CRS_STACK_SIZE
	.align		4
.L_144:
        /*01d8*/ 	.byte	0x04, 0x1e
        /*01da*/ 	.short	(.L_146 - .L_145)
.L_145:
        /*01dc*/ 	.word	0x00000000


	//----- nvinfo : EIATTR_CBANK_PARAM_SIZE
	.align		4
.L_146:
        /*01e0*/ 	.byte	0x03, 0x19
        /*01e2*/ 	.short	0x0030


	//----- nvinfo : EIATTR_PARAM_CBANK
	.align		4
        /*01e4*/ 	.byte	0x04, 0x0a
        /*01e6*/ 	.short	(.L_148 - .L_147)
	.align		4
.L_147:
        /*01e8*/ 	.word	index@(.nv.constant0._Z24eval_prefix_kernel_batchPKiPKfS2_iiiPf)
        /*01ec*/ 	.short	0x0380
        /*01ee*/ 	.short	0x0030


	//----- nvinfo : EIATTR_SW_WAR
	.align		4
.L_148:
        /*01f0*/ 	.byte	0x04, 0x36
        /*01f2*/ 	.short	(.L_150 - .L_149)
.L_149:
        /*01f4*/ 	.word	0x00000008
.L_150:


//--------------------- .nv.callgraph             --------------------------
	.section	.nv.callgraph,"",@"SHT_CUDA_CALLGRAPH"
	.align	4
	.sectionentsize	8
	.align		4
        /*0000*/ 	.word	0x00000000
	.align		4
        /*0004*/ 	.word	0xffffffff
	.align		4
        /*0008*/ 	.word	0x00000000
	.align		4
        /*000c*/ 	.word	0xfffffffe
	.align		4
        /*0010*/ 	.word	0x00000000
	.align		4
        /*0014*/ 	.word	0xfffffffd
	.align		4
        /*0018*/ 	.word	0x00000000
	.align		4
        /*001c*/ 	.word	0xfffffffc


//--------------------- .nv.constant4             --------------------------
	.section	.nv.constant4,"a",@progbits
	.align	8
	.align		8
.nv.constant4:
        /*0000*/ 	.dword	__cudart_i2opi_f


//--------------------- .nv.constant2._Z17eval_async_kernelILi128ELi4EEvPKiPKfS3_iiiPf --------------------------
	.section	.nv.constant2._Z17eval_async_kernelILi128ELi4EEvPKiPKfS3_iiiPf,"a",@progbits
	.sectionflags	@""
	.align	4
.nv.constant2._Z17eval_async_kernelILi128ELi4EEvPKiPKfS3_iiiPf:
        /*0000*/ 	.byte	0xb0, 0x21, 0x00, 0x00, 0xd0, 0x21, 0x00, 0x00, 0x60, 0x21, 0x00, 0x00, 0xf0, 0x22, 0x00, 0x00
        /* <DEDUP_REMOVED lines=10> */


//--------------------- .nv.constant2._Z18eval_prefix_kernelPKiPKfS2_iiPf --------------------------
	.section	.nv.constant2._Z18eval_prefix_kernelPKiPKfS2_iiPf,"a",@progbits
	.sectionflags	@""
	.align	4
.nv.constant2._Z18eval_prefix_kernelPKiPKfS2_iiPf:
        /* <DEDUP_REMOVED lines=11> */


//--------------------- .nv.constant2._Z30eval_prefix_kernel_batch_shmemPKiPKfS2_iiiPf --------------------------
	.section	.nv.constant2._Z30eval_prefix_kernel_batch_shmemPKiPKfS2_iiiPf,"a",@progbits
	.sectionflags	@""
	.align	4
.nv.constant2._Z30eval_prefix_kernel_batch_shmemPKiPKfS2_iiiPf:
        /* <DEDUP_REMOVED lines=11> */


//--------------------- .nv.constant2._Z24eval_prefix_kernel_batchPKiPKfS2_iiiPf --------------------------
	.section	.nv.constant2._Z24eval_prefix_kernel_batchPKiPKfS2_iiiPf,"a",@progbits
	.sectionflags	@""
	.align	4
.nv.constant2._Z24eval_prefix_kernel_batchPKiPKfS2_iiiPf:
        /* <DEDUP_REMOVED lines=11> */


//--------------------- .text._Z17eval_async_kernelILi128ELi4EEvPKiPKfS3_iiiPf --------------------------
	.section	.text._Z17eval_async_kernelILi128ELi4EEvPKiPKfS3_iiiPf,"ax",@progbits
	.align	128
        .global         _Z17eval_async_kernelILi128ELi4EEvPKiPKfS3_iiiPf
        .type           _Z17eval_async_kernelILi128ELi4EEvPKiPKfS3_iiiPf,@function
        .size           _Z17eval_async_kernelILi128ELi4EEvPKiPKfS3_iiiPf,(.L_x_648 - _Z17eval_async_kernelILi128ELi4EEvPKiPKfS3_iiiPf)
        .other          _Z17eval_async_kernelILi128ELi4EEvPKiPKfS3_iiiPf,@"STO_CUDA_ENTRY STV_DEFAULT"
_Z17eval_async_kernelILi128ELi4EEvPKiPKfS3_iiiPf:
.text._Z17eval_async_kernelILi128ELi4EEvPKiPKfS3_iiiPf:
[----:B------:R-:W1:Y:S01]  /*0000*/  LDC R1, c[0x0][0x37c] ;  /* 0x0000df00ff017b82 */ /* 0x000e620000000800 */
[----:B------:R-:W2:Y:S01]  /*0010*/  LDCU UR4, c[0x0][0x398] ;  /* 0x00007300ff0477ac */ /* 0x000ea20008000800 */
[----:B-1----:R-:W-:Y:S01]  /*0020*/  VIADD R1, R1, 0xffffffe0 ;  /* 0xffffffe001017836 */ /* 0x002fe20000000000 */
[----:B------:R-:W1:Y:S01]  /*0030*/  LDCU.64 UR6, c[0x0][0x358] ;  /* 0x00006b00ff0677ac */ /* 0x000e620008000a00 */
[----:B--2---:R-:W-:-:S09]  /*0040*/  UISETP.GE.AND UP0, UPT, UR4, 0x9, UPT ;  /* 0x000000090400788c */ /* 0x004fd2000bf06270 */
[----:B------:R-:W-:Y:S05]  /*0050*/  BRA.U !UP0, `(.L_x_0) ;  /* 0x0000000108207547 */ /* 0x000fea000b800000 */
[----:B------:R-:W2:Y:S01]  /*0060*/  S2R R0, SR_TID.X ;  /* 0x0000000000007919 */ /* 0x000ea20000002100 */
[----:B------:R-:W2:Y:S02]  /*0070*/  S2UR UR4, SR_CTAID.X ;  /* 0x00000000000479c3 */ /* 0x000ea40000002500 */
[----:B--2---:R-:W-:-:S13]  /*0080*/  LOP3.LUT P0, RZ, R0, UR4, RZ, 0xfc, !PT ;  /* 0x0000000400ff7c12 */ /* 0x004fda000f80fcff */
[----:B-1----:R-:W-:Y:S05]  /*0090*/  @P0 EXIT ;  /* 0x000000000000094d */ /* 0x002fea0003800000 */
[----:B------:R-:W1:Y:S01]  /*00a0*/  LDC.64 R2, c[0x0][0x3a8] ;  /* 0x0000ea00ff027b82 */ /* 0x000e620000000a00 */
[----:B------:R-:W-:-:S05]  /*00b0*/  IMAD.MOV.U32 R5, RZ, RZ, 0x7fc00000 ;  /* 0x7fc00000ff057424 */ /* 0x000fca00078e00ff */
[----:B-1----:R-:W-:Y:S01]  /*00c0*/  STG.E desc[UR6][R2.64], R5 ;  /* 0x0000000502007986 */ /* 0x002fe2000c101906 */
[----:B------:R-:W-:Y:S05]  /*00d0*/  EXIT ;  /* 0x000000000000794d */ /* 0x000fea0003800000 */
.L_x_0:
[----:B------:R-:W2:Y:S01]  /*00e0*/  LDCU UR5, c[0x0][0x39c] ;  /* 0x00007380ff0577ac */ /* 0x000ea20008000800 */
[----:B------:R-:W3:Y:S01]  /*00f0*/  LDC R11, c[0x0][0x3a0] ;  /* 0x0000e800ff0b7b82 */ /* 0x000ee20000000800 */
[----:B--2---:R-:W-:-:S05]  /*0100*/  MOV R0, UR5 ;  /* 0x0000000500007c02 */ /* 0x004fca0008000f00 */
[----:B------:R-:W-:Y:S01]  /*0110*/  VIADD R2, R0, 0xffffffef ;  /* 0xffffffef00027836 */ /* 0x000fe20000000000 */
[----:B---3--:R-:W-:-:S04]  /*0120*/  VIMNMX R3, PT, PT, R11, UR4, PT ;  /* 0x000000040b037c48 */ /* 0x008fc8000bfe0100 */
[----:B------:R-:W-:-:S04]  /*0130*/  ISETP.GE.U32.AND P0, PT, R2, -0x10, PT ;  /* 0xfffffff00200780c */ /* 0x000fc80003f06070 */
[----:B------:R-:W-:-:S13]  /*0140*/  ISETP.LT.OR P0, PT, R3, 0x1, !P0 ;  /* 0x000000010300780c */ /* 0x000fda0004701670 */
[----:B-1----:R-:W-:Y:S05]  /*0150*/  @P0 EXIT ;  /* 0x000000000000094d */ /* 0x002fea0003800000 */
[----:B------:R-:W1:Y:S01]  /*0160*/  S2R R12, SR_CTAID.X ;  /* 0x00000000000c7919 */ /* 0x000e620000002500 */
[----:B------:R-:W2:Y:S02]  /*0170*/  LDCU UR9, c[0x0][0x360] ;  /* 0x00006c00ff0977ac */ /* 0x000ea40008000800 */
[----:B--2---:R-:W-:-:S06]  /*0180*/  USHF.L.U32 UR8, UR9, 0x2, URZ ;  /* 0x0000000209087899 */ /* 0x004fcc00080006ff */
[----:B-1----:R-:W-:-:S05]  /*0190*/  IMAD R12, R12, UR8, RZ ;  /* 0x000000080c0c7c24 */ /* 0x002fca000f8e02ff */
[----:B------:R-:W-:-:S13]  /*01a0*/  ISETP.GE.AND P0, PT, R12, R11, PT ;  /* 0x0000000b0c00720c */ /* 0x000fda0003f06270 */
[----:B------:R-:W-:Y:S05]  /*01b0*/  @P0 EXIT ;  /* 0x000000000000094d */ /* 0x000fea0003800000 */
[----:B------:R-:W1:Y:S01]  /*01c0*/  S2R R13, SR_TID.X ;  /* 0x00000000000d7919 */ /* 0x000e620000002100 */
[----:B------:R-:W-:Y:S01]  /*01d0*/  VIADDMNMX R11, R12, UR8, R11, PT ;  /* 0x000000080c0b7c46 */ /* 0x000fe2000b80010b */
[----:B------:R-:W2:Y:S01]  /*01e0*/  LDCU UR10, c[0x0][0x39c] ;  /* 0x00007380ff0a77ac */ /* 0x000ea20008000800 */
[----:B------:R-:W-:Y:S02]  /*01f0*/  BSSY.RECONVERGENT B0, `(.L_x_1) ;  /* 0x00000a5000007945 */ /* 0x000fe40003800200 */
[----:B------:R-:W-:-:S05]  /*0200*/  VIADDMNMX.RELU R2, R11, -R12, UR8, PT ;  /* 0x000000080b027e46 */ /* 0x000fca000b80190c */
[----:B------:R-:W-:-:S05]  /*0210*/  IMAD R3, R2, R0, RZ ;  /* 0x0000000002037224 */ /* 0x000fca00078e02ff */
[----:B------:R-:W-:Y:S01]  /*0220*/  LOP3.LUT R10, R3, 0x7ffffffc, RZ, 0xc0, !PT ;  /* 0x7ffffffc030a7812 */ /* 0x000fe200078ec0ff */
[----:B-1----:R-:W-:-:S05]  /*0230*/  IMAD.SHL.U32 R19, R13, 0x4, RZ ;  /* 0x000000040d137824 */ /* 0x002fca00078e00ff */
[----:B------:R-:W-:-:S13]  /*0240*/  ISETP.GE.U32.AND P0, PT, R19, R10, PT ;  /* 0x0000000a1300720c */ /* 0x000fda0003f06070 */
[----:B--2---:R-:W-:Y:S05]  /*0250*/  @P0 BRA `(.L_x_2) ;  /* 0x0000000800780947 */ /* 0x004fea0003800000 */
[----:B------:R-:W1:Y:S01]  /*0260*/  I2F.U32.RP R8, R0 ;  /* 0x0000000000087306 */ /* 0x000e620000209000 */
[----:B------:R-:W2:Y:S01]  /*0270*/  S2R R14, SR_CgaCtaId ;  /* 0x00000000000e7919 */ /* 0x000ea20000008800 */
[----:B------:R-:W3:Y:S01]  /*0280*/  LDC.64 R4, c[0x0][0x390] ;  /* 0x0000e400ff047b82 */ /* 0x000ee20000000a00 */
[----:B------:R-:W-:Y:S01]  /*0290*/  MOV R9, 0x400 ;  /* 0x0000040000097802 */ /* 0x000fe20000000f00 */
[----:B------:R-:W4:Y:S01]  /*02a0*/  S2R R18, SR_SWINHI ;  /* 0x0000000000127919 */ /* 0x000f220000002f00 */
[----:B------:R-:W-:-:S03]  /*02b0*/  ISETP.NE.U32.AND P1, PT, R0, RZ, PT ;  /* 0x000000ff0000720c */ /* 0x000fc60003f25070 */
[----:B-1----:R-:W1:Y:S02]  /*02c0*/  MUFU.RCP R8, R8 ;  /* 0x0000000800087308 */ /* 0x002e640000001000 */
[----:B-1----:R-:W-:Y:S02]  /*02d0*/  IADD3 R6, PT, PT, R8, 0xffffffe, RZ ;  /* 0x0ffffffe08067810 */ /* 0x002fe40007ffe0ff */
[----:B--2---:R-:W-:-:S04]  /*02e0*/  LEA R9, R14, R9, 0x18 ;  /* 0x000000090e097211 */ /* 0x004fc800078ec0ff */
[----:B------:R1:W2:Y:S01]  /*02f0*/  F2I.FTZ.U32.TRUNC.NTZ R7, R6 ;  /* 0x0000000600077305 */ /* 0x0002a2000021f000 */
[----:B------:R-:W-:Y:S02]  /*0300*/  MOV R16, R9 ;  /* 0x0000000900107202 */ /* 0x000fe40000000f00 */
[----:B----4-:R-:W-:Y:S02]  /*0310*/  MOV R17, R18 ;  /* 0x0000001200117202 */ /* 0x010fe40000000f00 */
[----:B------:R-:W-:Y:S01]  /*0320*/  LOP3.LUT R18, RZ, R0, RZ, 0x33, !PT ;  /* 0x00000000ff127212 */ /* 0x000fe200078e33ff */
[----:B-1----:R-:W-:Y:S02]  /*0330*/  IMAD.MOV.U32 R6, RZ, RZ, RZ ;  /* 0x000000ffff067224 */ /* 0x002fe400078e00ff */
[----:B--2---:R-:W-:-:S04]  /*0340*/  IMAD.MOV R15, RZ, RZ, -R7 ;  /* 0x000000ffff0f7224 */ /* 0x004fc800078e0a07 */
[----:B------:R-:W-:-:S04]  /*0350*/  IMAD R17, R15, R0, RZ ;  /* 0x000000000f117224 */ /* 0x000fc800078e02ff */
[----:B---3--:R-:W-:-:S07]  /*0360*/  IMAD.HI.U32 R17, R7, R17, R6 ;  /* 0x0000001107117227 */ /* 0x008fce00078e0006 */
.L_x_6:
[----:B-12---:R-:W-:Y:S01]  /*0370*/  IMAD.HI.U32 R7, R17, R19, RZ ;  /* 0x0000001311077227 */ /* 0x006fe200078e00ff */
[----:B------:R-:W-:Y:S01]  /*0380*/  MOV R0, UR10 ;  /* 0x0000000a00007c02 */ /* 0x000fe20008000f00 */
[----:B------:R-:W-:Y:S02]  /*0390*/  BSSY.RECONVERGENT B1, `(.L_x_3) ;  /* 0x0000087000017945 */ /* 0x000fe40003800200 */
[----:B---3--:R-:W-:-:S04]  /*03a0*/  IMAD.MOV R9, RZ, RZ, -R7 ;  /* 0x000000ffff097224 */ /* 0x008fc800078e0a07 */
[----:B------:R-:W-:-:S05]  /*03b0*/  IMAD R9, R0, R9, R19 ;  /* 0x0000000900097224 */ /* 0x000fca00078e0213 */
[----:B------:R-:W-:-:S13]  /*03c0*/  ISETP.GE.U32.AND P0, PT, R9, R0, PT ;  /* 0x000000000900720c */ /* 0x000fda0003f06070 */
[----:B------:R-:W-:Y:S01]  /*03d0*/  @P0 IMAD.IADD R9, R9, 0x1, -R0 ;  /* 0x0000000109090824 */ /* 0x000fe200078e0a00 */
[----:B------:R-:W-:-:S04]  /*03e0*/  @P0 IADD3 R7, PT, PT, R7, 0x1, RZ ;  /* 0x0000000107070810 */ /* 0x000fc80007ffe0ff */
[----:B------:R-:W-:-:S13]  /*03f0*/  ISETP.GE.U32.AND P2, PT, R9, R0, PT ;  /* 0x000000000900720c */ /* 0x000fda0003f46070 */
[----:B------:R-:W-:-:S05]  /*0400*/  @P2 VIADD R7, R7, 0x1 ;  /* 0x0000000107072836 */ /* 0x000fca0000000000 */
[----:B------:R-:W-:Y:S01]  /*0410*/  SEL R23, R18, R7, !P1 ;  /* 0x0000000712177207 */ /* 0x000fe20004800000 */
[----:B------:R-:W-:-:S03]  /*0420*/  IMAD.MOV.U32 R7, RZ, RZ, RZ ;  /* 0x000000ffff077224 */ /* 0x000fc600078e00ff */
[----:B------:R-:W-:Y:S01]  /*0430*/  IADD3 R9, PT, PT, R12, R23, RZ ;  /* 0x000000170c097210 */ /* 0x000fe20007ffe0ff */
[----:B------:R-:W-:-:S04]  /*0440*/  IMAD.MOV R6, RZ, RZ, -R23 ;  /* 0x000000ffff067224 */ /* 0x000fc800078e0a17 */
[----:B------:R-:W-:-:S04]  /*0450*/  IMAD R6, R0, R6, R19 ;  /* 0x0000000600067224 */ /* 0x000fc800078e0213 */
[-C--:B------:R-:W-:Y:S01]  /*0460*/  IMAD.WIDE.U32 R14, R9, R0.reuse, R6 ;  /* 0x00000000090e7225 */ /* 0x080fe200078e0006 */
[-C--:B------:R-:W-:Y:S02]  /*0470*/  IADD3 R20, PT, PT, -R6, R0.reuse, RZ ;  /* 0x0000000006147210 */ /* 0x080fe40007ffe1ff */
[----:B------:R-:W-:Y:S01]  /*0480*/  SHF.R.S32.HI R9, RZ, 0x1f, R9 ;  /* 0x0000001fff097819 */ /* 0x000fe20000011409 */
[----:B------:R-:W-:Y:S01]  /*0490*/  IMAD R25, R23, R0, R6 ;  /* 0x0000000017197224 */ /* 0x000fe200078e0206 */
[----:B------:R-:W-:-:S03]  /*04a0*/  LEA R8, P2, R14, R4, 0x2 ;  /* 0x000000040e087211 */ /* 0x000fc600078410ff */
[----:B------:R-:W-:Y:S02]  /*04b0*/  IMAD.U32 R21, R25, 0x4, R16 ;  /* 0x0000000419157824 */ /* 0x000fe400078e0010 */
[----:B------:R-:W-:-:S03]  /*04c0*/  IMAD R9, R9, R0, RZ ;  /* 0x0000000009097224 */ /* 0x000fc600078e02ff */
[----:B------:R-:W-:Y:S01]  /*04d0*/  LOP3.LUT P0, RZ, R8, 0xf, R21, 0xc8, !PT ;  /* 0x0000000f08ff7812 */ /* 0x000fe2000780c815 */
[----:B------:R-:W-:-:S03]  /*04e0*/  IMAD.IADD R9, R15, 0x1, R9 ;  /* 0x000000010f097824 */ /* 0x000fc600078e0209 */
[----:B------:R-:W-:Y:S02]  /*04f0*/  ISETP.LT.OR P0, PT, R20, 0x4, P0 ;  /* 0x000000041400780c */ /* 0x000fe40000701670 */
[----:B------:R-:W-:-:S11]  /*0500*/  LEA.HI.X R9, R14, R5, R9, 0x2, P2 ;  /* 0x000000050e097211 */ /* 0x000fd600010f1409 */
[----:B------:R-:W-:Y:S05]  /*0510*/  @P0 BRA `(.L_x_4) ;  /* 0x0000000000240947 */ /* 0x000fea0003800000 */
[----:B------:R-:W1:Y:S01]  /*0520*/  S2UR UR5, SR_CgaCtaId ;  /* 0x00000000000579c3 */ /* 0x000e620000008800 */
[----:B------:R-:W-:Y:S02]  /*0530*/  UMOV UR4, 0x400 ;  /* 0x0000040000047882 */ /* 0x000fe40000000000 */
[----:B-1----:R-:W-:-:S06]  /*0540*/  ULEA UR4, UR5, UR4, 0x18 ;  /* 0x0000000405047291 */ /* 0x002fcc000f8ec0ff */
[----:B------:R-:W-:-:S05]  /*0550*/  LEA R7, R25, UR4, 0x2 ;  /* 0x0000000419077c11 */ /* 0x000fca000f8e10ff */
[----:B------:R-:W-:Y:S01]  /*0560*/  @!PT LDS RZ, [RZ] ;  /* 0x00000000fffff984 */ /* 0x000fe20000000800 */
[----:B------:R-:W-:Y:S01]  /*0570*/  @!PT LDS RZ, [RZ] ;  /* 0x00000000fffff984 */ /* 0x000fe20000000800 */
[----:B------:R-:W-:Y:S01]  /*0580*/  @!PT LDS RZ, [RZ] ;  /* 0x00000000fffff984 */ /* 0x000fe20000000800 */
[----:B------:R1:W-:Y:S01]  /*0590*/  LDGSTS.E.BYPASS.128 [R7], desc[UR6][R8.64] ;  /* 0x0000000008077fae */ /* 0x0003e2000b981806 */
[----:B------:R-:W-:Y:S05]  /*05a0*/  BRA `(.L_x_5) ;  /* 0x0000000400947947 */ /* 0x000fea0003800000 */
.L_x_4:
[----:B------:R-:W-:-:S13]  /*05b0*/  ISETP.GE.AND P0, PT, R19, R3, PT ;  /* 0x000000031300720c */ /* 0x000fda0003f06270 */
[----:B------:R-:W-:Y:S05]  /*05c0*/  @P0 BRA `(.L_x_5) ;  /* 0x00000004008c0947 */ /* 0x000fea0003800000 */
[----:B------:R-:W1:Y:S01]  /*05d0*/  S2UR UR5, SR_CgaCtaId ;  /* 0x00000000000579c3 */ /* 0x000e620000008800 */
[----:B------:R-:W-:Y:S01]  /*05e0*/  UMOV UR4, 0x400 ;  /* 0x0000040000047882 */ /* 0x000fe20000000000 */
[----:B------:R-:W-:Y:S01]  /*05f0*/  IMAD R15, R23, R0, R6 ;  /* 0x00000000170f7224 */ /* 0x000fe200078e0206 */
[----:B------:R-:W-:Y:S01]  /*0600*/  MOV R7, R9 ;  /* 0x0000000900077202 */ /* 0x000fe20000000f00 */
[----:B------:R-:W-:Y:S02]  /*0610*/  IMAD.MOV.U32 R6, RZ, RZ, R8 ;  /* 0x000000ffff067224 */ /* 0x000fe400078e0008 */
[----:B------:R-:W-:-:S05]  /*0620*/  VIADD R8, R19, 0x1 ;  /* 0x0000000113087836 */ /* 0x000fca0000000000 */
[----:B------:R-:W-:Y:S01]  /*0630*/  ISETP.GE.AND P0, PT, R8, R3, PT ;  /* 0x000000030800720c */ /* 0x000fe20003f06270 */
[----:B-1----:R-:W-:-:S06]  /*0640*/  ULEA UR4, UR5, UR4, 0x18 ;  /* 0x0000000405047291 */ /* 0x002fcc000f8ec0ff */
[----:B------:R-:W-:-:S05]  /*0650*/  LEA R15, R15, UR4, 0x2 ;  /* 0x000000040f0f7c11 */ /* 0x000fca000f8e10ff */
[----:B------:R-:W-:Y:S01]  /*0660*/  @!PT LDS RZ, [RZ] ;  /* 0x00000000fffff984 */ /* 0x000fe20000000800 */
[----:B------:R-:W-:Y:S01]  /*0670*/  @!PT LDS RZ, [RZ] ;  /* 0x00000000fffff984 */ /* 0x000fe20000000800 */
[----:B------:R-:W-:Y:S01]  /*0680*/  @!PT LDS RZ, [RZ] ;  /* 0x00000000fffff984 */ /* 0x000fe20000000800 */
[----:B------:R2:W-:Y:S01]  /*0690*/  LDGSTS.E [R15], desc[UR6][R6.64] ;  /* 0x00000000060f7fae */ /* 0x0005e2000b9a1006 */
[----:B------:R-:W-:Y:S05]  /*06a0*/  @P0 BRA `(.L_x_5) ;  /* 0x0000000400540947 */ /* 0x000fea0003800000 */
[----:B------:R-:W1:Y:S01]  /*06b0*/  I2F.U32.RP R14, R0 ;  /* 0x00000000000e7306 */ /* 0x000e620000209000 */
[----:B------:R-:W-:Y:S02]  /*06c0*/  ISETP.NE.U32.AND P1, PT, R0, RZ, PT ;  /* 0x000000ff0000720c */ /* 0x000fe40003f25070 */
[----:B------:R-:W-:-:S05]  /*06d0*/  LOP3.LUT R18, RZ, R0, RZ, 0x33, !PT ;  /* 0x00000000ff127212 */ /* 0x000fca00078e33ff */
[----:B-1----:R-:W2:Y:S02]  /*06e0*/  MUFU.RCP R14, R14 ;  /* 0x0000000e000e7308 */ /* 0x002ea40000001000 */
[----:B--2---:R-:W-:-:S06]  /*06f0*/  VIADD R6, R14, 0xffffffe ;  /* 0x0ffffffe0e067836 */ /* 0x004fcc0000000000 */
[----:B------:R1:W2:Y:S02]  /*0700*/  F2I.FTZ.U32.TRUNC.NTZ R7, R6 ;  /* 0x0000000600077305 */ /* 0x0002a4000021f000 */
[----:B-1----:R-:W-:Y:S01]  /*0710*/  IMAD.MOV.U32 R6, RZ, RZ, RZ ;  /* 0x000000ffff067224 */ /* 0x002fe200078e00ff */
[----:B--2---:R-:W-:-:S05]  /*0720*/  IADD3 R17, PT, PT, RZ, -R7, RZ ;  /* 0x80000007ff117210 */ /* 0x004fca0007ffe0ff */
[----:B------:R-:W-:-:S04]  /*0730*/  IMAD R17, R17, R0, RZ ;  /* 0x0000000011117224 */ /* 0x000fc800078e02ff */
[----:B------:R-:W-:-:S06]  /*0740*/  IMAD.HI.U32 R17, R7, R17, R6 ;  /* 0x0000001107117227 */ /* 0x000fcc00078e0006 */
[----:B------:R-:W-:-:S04]  /*0750*/  IMAD.HI.U32 R7, R17, R8, RZ ;  /* 0x0000000811077227 */ /* 0x000fc800078e00ff */
[----:B------:R-:W-:-:S04]  /*0760*/  IMAD.MOV R9, RZ, RZ, -R7 ;  /* 0x000000ffff097224 */ /* 0x000fc800078e0a07 */
[----:B------:R-:W-:-:S05]  /*0770*/  IMAD R9, R0, R9, R8 ;  /* 0x0000000900097224 */ /* 0x000fca00078e0208 */
[----:B------:R-:W-:-:S13]  /*0780*/  ISETP.GE.U32.AND P0, PT, R9, R0, PT ;  /* 0x000000000900720c */ /* 0x000fda0003f06070 */
[----:B------:R-:W-:Y:S01]  /*0790*/  @P0 IADD3 R9, PT, PT, R9, -R0, RZ ;  /* 0x8000000009090210 */ /* 0x000fe20007ffe0ff */
[----:B------:R-:W-:-:S03]  /*07a0*/  @P0 VIADD R7, R7, 0x1 ;  /* 0x0000000107070836 */ /* 0x000fc60000000000 */
[----:B------:R-:W-:-:S13]  /*07b0*/  ISETP.GE.U32.AND P2, PT, R9, R0, PT ;  /* 0x000000000900720c */ /* 0x000fda0003f46070 */
[----:B------:R-:W-:-:S05]  /*07c0*/  @P2 VIADD R7, R7, 0x1 ;  /* 0x0000000107072836 */ /* 0x000fca0000000000 */
[----:B------:R-:W-:-:S04]  /*07d0*/  SEL R7, R18, R7, !P1 ;  /* 0x0000000712077207 */ /* 0x000fc80004800000 */
[----:B------:R-:W-:Y:S01]  /*07e0*/  IADD3 R21, PT, PT, -R7, RZ, RZ ;  /* 0x000000ff07157210 */ /* 0x000fe20007ffe1ff */
[----:B------:R-:W-:-:S04]  /*07f0*/  IMAD.IADD R9, R12, 0x1, R7 ;  /* 0x000000010c097824 */ /* 0x000fc800078e0207 */
[----:B------:R-:W-:Y:S01]  /*0800*/  IMAD R6, R0, R21, R8 ;  /* 0x0000001500067224 */ /* 0x000fe200078e0208 */
[----:B------:R-:W-:-:S05]  /*0810*/  SHF.R.S32.HI R7, RZ, 0x1f, R9 ;  /* 0x0000001fff077819 */ /* 0x000fca0000011409 */
[-C--:B------:R-:W-:Y:S02]  /*0820*/  IMAD R21, R7, R0.reuse, RZ ;  /* 0x0000000007157224 */ /* 0x080fe400078e02ff */
[----:B------:R-:W-:Y:S02]  /*0830*/  IMAD.MOV.U32 R7, RZ, RZ, RZ ;  /* 0x000000ffff077224 */ /* 0x000fe400078e00ff */
[----:B------:R-:W-:-:S05]  /*0840*/  IMAD.WIDE.U32 R6, R9, R0, R6 ;  /* 0x0000000009067225 */ /* 0x000fca00078e0006 */
[----:B------:R-:W-:Y:S02]  /*0850*/  IADD3 R7, PT, PT, R7, R21, RZ ;  /* 0x0000001507077210 */ /* 0x000fe40007ffe0ff */
[----:B------:R-:W-:-:S04]  /*0860*/  LEA R8, P0, R6, R4, 0x2 ;  /* 0x0000000406087211 */ /* 0x000fc800078010ff */
[----:B------:R-:W-:Y:S01]  /*0870*/  LEA.HI.X R9, R6, R5, R7, 0x2, P0 ;  /* 0x0000000506097211 */ /* 0x000fe200000f1407 */
[----:B------:R-:W-:-:S04]  /*0880*/  VIADD R6, R19, 0x2 ;  /* 0x0000000213067836 */ /* 0x000fc80000000000 */
[----:B------:R-:W-:Y:S01]  /*0890*/  @!PT LDS RZ, [RZ] ;  /* 0x00000000fffff984 */ /* 0x000fe20000000800 */
[----:B------:R-:W-:Y:S01]  /*08a0*/  @!PT LDS RZ, [RZ] ;  /* 0x00000000fffff984 */ /* 0x000fe20000000800 */
[----:B------:R-:W-:Y:S01]  /*08b0*/  @!PT LDS RZ, [RZ] ;  /* 0x00000000fffff984 */ /* 0x000fe20000000800 */
[----:B------:R3:W-:Y:S01]  /*08c0*/  LDGSTS.E [R15+0x4], desc[UR6][R8.64] ;  /* 0x00004000080f7fae */ /* 0x0007e2000b9a1006 */
[----:B------:R-:W-:-:S13]  /*08d0*/  ISETP.GE.AND P0, PT, R6, R3, PT ;  /* 0x000000030600720c */ /* 0x000fda0003f06270 */
[----:B---3--:R-:W-:Y:S05]  /*08e0*/  @P0 BRA `(.L_x_5) ;  /* 0x0000000000c40947 */ /* 0x008fea0003800000 */
        /* <DEDUP_REMOVED lines=44> */
[----:B------:R-:W-:-:S05]  /*0bb0*/  LEA.HI.X R9, R6, R5, R7, 0x2, P0 ;  /* 0x0000000506097211 */ /* 0x000fca00000f1407 */
[----:B------:R-:W-:Y:S01]  /*0bc0*/  @!PT LDS RZ, [RZ] ;  /* 0x00000000fffff984 */ /* 0x000fe20000000800 */
[----:B------:R-:W-:Y:S01]  /*0bd0*/  @!PT LDS RZ, [RZ] ;  /* 0x00000000fffff984 */ /* 0x000fe20000000800 */
[----:B------:R-:W-:Y:S01]  /*0be0*/  @!PT LDS RZ, [RZ] ;  /* 0x00000000fffff984 */ /* 0x000fe20000000800 */
[----:B------:R3:W-:Y:S04]  /*0bf0*/  LDGSTS.E [R15+0xc], desc[UR6][R8.64] ;  /* 0x0000c000080f7fae */ /* 0x0007e8000b9a1006 */
.L_x_5:
[----:B------:R-:W-:Y:S05]  /*0c00*/  BSYNC.RECONVERGENT B1 ;  /* 0x0000000000017941 */ /* 0x000fea0003800200 */
.L_x_3:
[----:B------:R-:W-:-:S05]  /*0c10*/  VIADD R19, R19, 0x200 ;  /* 0x0000020013137836 */ /* 0x000fca0000000000 */
[----:B------:R-:W-:-:S13]  /*0c20*/  ISETP.GE.U32.AND P0, PT, R19, R10, PT ;  /* 0x0000000a1300720c */ /* 0x000fda0003f06070 */
[----:B------:R-:W-:Y:S05]  /*0c30*/  @!P0 BRA `(.L_x_6) ;  /* 0xfffffff400cc8947 */ /* 0x000fea000383ffff */
.L_x_2:
[----:B------:R-:W-:Y:S05]  /*0c40*/  BSYNC.RECONVERGENT B0 ;  /* 0x0000000000007941 */ /* 0x000fea0003800200 */
.L_x_1:
[----:B------:R-:W-:Y:S01]  /*0c50*/  IMAD.IADD R23, R10, 0x1, R13 ;  /* 0x000000010a177824 */ /* 0x000fe200078e020d */
[----:B------:R-:W4:Y:S01]  /*0c60*/  LDCU.64 UR4, c[0x0][0x390] ;  /* 0x00007200ff0477ac */ /* 0x000f220008000a00 */
[----:B------:R-:W-:Y:S03]  /*0c70*/  BSSY.RECONVERGENT B0, `(.L_x_7) ;  /* 0x00000a1000007945 */ /* 0x000fe60003800200 */
[----:B------:R-:W-:Y:S01]  /*0c80*/  ISETP.GE.AND P0, PT, R23, R3, PT ;  /* 0x000000031700720c */ /* 0x000fe20003f06270 */
[----:B------:R-:W1:-:S12]  /*0c90*/  LDCU.64 UR10, c[0x0][0x390] ;  /* 0x00007200ff0a77ac */ /* 0x000e580008000a00 */
[----:B------:R-:W-:Y:S05]  /*0ca0*/  @P0 BRA `(.L_x_8) ;  /* 0x0000000800740947 */ /* 0x000fea0003800000 */
[----:B------:R-:W-:Y:S01]  /*0cb0*/  LOP3.LUT R4, RZ, R13, RZ, 0x33, !PT ;  /* 0x0000000dff047212 */ /* 0x000fe200078e33ff */
[----:B------:R-:W-:Y:S01]  /*0cc0*/  BSSY.RECONVERGENT B1, `(.L_x_9) ;  /* 0x0000033000017945 */ /* 0x000fe20003800200 */
[----:B------:R-:W-:-:S04]  /*0cd0*/  VIADDMNMX R5, R23, 0x80, R3, !PT ;  /* 0x0000008017057846 */ /* 0x000fc80007800103 */
[----:B------:R-:W-:-:S04]  /*0ce0*/  IADD3 R5, PT, PT, -R10, R5, R4 ;  /* 0x000000050a057210 */ /* 0x000fc80007ffe104 */
[C---:B------:R-:W-:Y:S02]  /*0cf0*/  LOP3.LUT R4, R5.reuse, 0x180, RZ, 0xc0, !PT ;  /* 0x0000018005047812 */ /* 0x040fe400078ec0ff */
[----:B------:R-:W-:Y:S02]  /*0d00*/  ISETP.GE.U32.AND P2, PT, R5, 0x180, PT ;  /* 0x000001800500780c */ /* 0x000fe40003f46070 */
[----:B------:R-:W-:-:S13]  /*0d10*/  ISETP.NE.AND P0, PT, R4, 0x180, PT ;  /* 0x000001800400780c */ /* 0x000fda0003f05270 */
[----:B------:R-:W-:Y:S05]  /*0d20*/  @!P0 BRA `(.L_x_10) ;  /* 0x0000000000b08947 */ /* 0x000fea0003800000 */
[----:B-1-3--:R-:W1:Y:S01]  /*0d30*/  I2F.U32.RP R9, R0 ;  /* 0x0000000000097306 */ /* 0x00ae620000209000 */
[----:B------:R-:W3:Y:S01]  /*0d40*/  S2R R17, SR_CgaCtaId ;  /* 0x0000000000117919 */ /* 0x000ee20000008800 */
[----:B------:R-:W-:Y:S02]  /*0d50*/  MOV R4, 0x400 ;  /* 0x0000040000047802 */ /* 0x000fe40000000f00 */
[----:B------:R-:W-:Y:S01]  /*0d60*/  LEA.HI R8, R5, 0x1, RZ, 0x19 ;  /* 0x0000000105087811 */ /* 0x000fe200078fc8ff */
[----:B------:R-:W-:Y:S01]  /*0d70*/  HFMA2 R5, -RZ, RZ, 0, 0 ;  /* 0x00000000ff057431 */ /* 0x000fe200000001ff */
[----:B------:R-:W-:Y:S02]  /*0d80*/  ISETP.NE.U32.AND P3, PT, R0, RZ, PT ;  /* 0x000000ff0000720c */ /* 0x000fe40003f65070 */
[----:B------:R-:W-:Y:S01]  /*0d90*/  LOP3.LUT R10, R8, 0x3, RZ, 0xc0, !PT ;  /* 0x00000003080a7812 */ /* 0x000fe200078ec0ff */
[----:B-1----:R-:W2:Y:S02]  /*0da0*/  MUFU.RCP R9, R9 ;  /* 0x0000000900097308 */ /* 0x002ea40000001000 */
[----:B--2---:R-:W-:-:S02]  /*0db0*/  IADD3 R6, PT, PT, R9, 0xffffffe, RZ ;  /* 0x0ffffffe09067810 */ /* 0x004fc40007ffe0ff */
[----:B---3--:R-:W-:-:S04]  /*0dc0*/  LEA R4, R17, R4, 0x18 ;  /* 0x0000000411047211 */ /* 0x008fc800078ec0ff */
[----:B------:R1:W2:Y:S01]  /*0dd0*/  F2I.FTZ.U32.TRUNC.NTZ R7, R6 ;  /* 0x0000000600077305 */ /* 0x0002a2000021f000 */
[----:B------:R-:W-:Y:S01]  /*0de0*/  LOP3.LUT R17, RZ, R0, RZ, 0x33, !PT ;  /* 0x00000000ff117212 */ /* 0x000fe200078e33ff */
[----:B-1----:R-:W-:Y:S02]  /*0df0*/  IMAD.MOV.U32 R6, RZ, RZ, RZ ;  /* 0x000000ffff067224 */ /* 0x002fe400078e00ff */
[----:B--2---:R-:W-:-:S04]  /*0e00*/  IMAD.MOV R15, RZ, RZ, -R7 ;  /* 0x000000ffff0f7224 */ /* 0x004fc800078e0a07 */
[----:B------:R-:W-:-:S04]  /*0e10*/  IMAD R15, R15, R0, RZ ;  /* 0x000000000f0f7224 */ /* 0x000fc800078e02ff */
[----:B------:R-:W-:-:S07]  /*0e20*/  IMAD.HI.U32 R14, R7, R15, R6 ;  /* 0x0000000f070e7227 */ /* 0x000fce00078e0006 */
.L_x_11:
[----:B------:R-:W-:-:S04]  /*0e30*/  IMAD.HI.U32 R6, R14, R23, RZ ;  /* 0x000000170e067227 */ /* 0x000fc800078e00ff */
[----:B-1----:R-:W-:Y:S02]  /*0e40*/  IMAD.MOV R7, RZ, RZ, -R6 ;  /* 0x000000ffff077224 */ /* 0x002fe400078e0a06 */
[----:B------:R-:W-:Y:S02]  /*0e50*/  VIADD R5, R5, 0x1 ;  /* 0x0000000105057836 */ /* 0x000fe40000000000 */
[----:B------:R-:W-:-:S05]  /*0e60*/  IMAD R7, R0, R7, R23 ;  /* 0x0000000700077224 */ /* 0x000fca00078e0217 */
[----:B------:R-:W-:-:S13]  /*0e70*/  ISETP.GE.U32.AND P0, PT, R7, R0, PT ;  /* 0x000000000700720c */ /* 0x000fda0003f06070 */
[----:B------:R-:W-:Y:S01]  /*0e80*/  @P0 IMAD.IADD R7, R7, 0x1, -R0 ;  /* 0x0000000107070824 */ /* 0x000fe200078e0a00 */
[----:B------:R-:W-:-:S04]  /*0e90*/  @P0 IADD3 R6, PT, PT, R6, 0x1, RZ ;  /* 0x0000000106060810 */ /* 0x000fc80007ffe0ff */
[----:B------:R-:W-:-:S13]  /*0ea0*/  ISETP.GE.U32.AND P1, PT, R7, R0, PT ;  /* 0x000000000700720c */ /* 0x000fda0003f26070 */
[----:B------:R-:W-:-:S05]  /*0eb0*/  @P1 VIADD R6, R6, 0x1 ;  /* 0x0000000106061836 */ /* 0x000fca0000000000 */
[----:B------:R-:W-:-:S04]  /*0ec0*/  SEL R7, R17, R6, !P3 ;  /* 0x0000000611077207 */ /* 0x000fc80005800000 */
[----:B------:R-:W-:Y:S01]  /*0ed0*/  IADD3 R9, PT, PT, R12, R7, RZ ;  /* 0x000000070c097210 */ /* 0x000fe20007ffe0ff */
[----:B------:R-:W-:-:S03]  /*0ee0*/  IMAD.MOV R6, RZ, RZ, -R7 ;  /* 0x000000ffff067224 */ /* 0x000fc600078e0a07 */
[----:B------:R-:W-:Y:S01]  /*0ef0*/  SHF.R.S32.HI R7, RZ, 0x1f, R9 ;  /* 0x0000001fff077819 */ /* 0x000fe20000011409 */
[----:B------:R-:W-:-:S04]  /*0f00*/  IMAD R6, R0, R6, R23 ;  /* 0x0000000600067224 */ /* 0x000fc800078e0217 */
[-C--:B------:R-:W-:Y:S02]  /*0f10*/  IMAD R15, R7, R0.reuse, RZ ;  /* 0x00000000070f7224 */ /* 0x080fe400078e02ff */
[----:B------:R-:W-:Y:S02]  /*0f20*/  IMAD.MOV.U32 R7, RZ, RZ, RZ ;  /* 0x000000ffff077224 */ /* 0x000fe400078e00ff */
[----:B------:R-:W-:-:S04]  /*0f30*/  IMAD.WIDE.U32 R6, R9, R0, R6 ;  /* 0x0000000009067225 */ /* 0x000fc800078e0006 */
[----:B------:R-:W-:Y:S01]  /*0f40*/  IMAD.IADD R7, R7, 0x1, R15 ;  /* 0x0000000107077824 */ /* 0x000fe200078e020f */
[----:B----4-:R-:W-:-:S04]  /*0f50*/  LEA R8, P0, R6, UR4, 0x2 ;  /* 0x0000000406087c11 */ /* 0x010fc8000f8010ff */
[----:B------:R-:W-:Y:S02]  /*0f60*/  LEA.HI.X R9, R6, UR5, R7, 0x2, P0 ;  /* 0x0000000506097c11 */ /* 0x000fe400080f1407 */
[C---:B------:R-:W-:Y:S01]  /*0f70*/  LEA R7, R23.reuse, R4, 0x2 ;  /* 0x0000000417077211 */ /* 0x040fe200078e10ff */
[----:B------:R-:W-:Y:S01]  /*0f80*/  VIADD R23, R23, 0x80 ;  /* 0x0000008017177836 */ /* 0x000fe20000000000 */
[----:B------:R-:W-:-:S03]  /*0f90*/  ISETP.NE.AND P0, PT, R5, R10, PT ;  /* 0x0000000a0500720c */ /* 0x000fc60003f05270 */
[----:B------:R-:W-:Y:S01]  /*0fa0*/  @!PT LDS RZ, [RZ] ;  /* 0x00000000fffff984 */ /* 0x000fe20000000800 */
[----:B------:R-:W-:Y:S01]  /*0fb0*/  @!PT LDS RZ, [RZ] ;  /* 0x00000000fffff984 */ /* 0x000fe20000000800 */
[----:B------:R-:W-:Y:S01]  /*0fc0*/  @!PT LDS RZ, [RZ] ;  /* 0x00000000fffff984 */ /* 0x000fe20000000800 */
[----:B------:R1:W-:Y:S10]  /*0fd0*/  LDGSTS.E [R7], desc[UR6][R8.64] ;  /* 0x0000000008077fae */ /* 0x0003f4000b9a1006 */
[----:B------:R-:W-:Y:S05]  /*0fe0*/  @P0 BRA `(.L_x_11) ;  /* 0xfffffffc00900947 */ /* 0x000fea000383ffff */
.L_x_10:
[----:B-1--4-:R-:W-:Y:S05]  /*0ff0*/  BSYNC.RECONVERGENT B1 ;  /* 0x0000000000017941 */ /* 0x012fea0003800200 */
.L_x_9:
[----:B------:R-:W-:Y:S05]  /*1000*/  @!P2 BRA `(.L_x_8) ;  /* 0x00000004009ca947 */ /* 0x000fea0003800000 */
[----:B--2---:R-:W1:Y:S01]  /*1010*/  I2F.U32.RP R6, R0 ;  /* 0x0000000000067306 */ /* 0x004e620000209000 */
[----:B------:R-:W2:Y:S01]  /*1020*/  S2R R7, SR_CgaCtaId ;  /* 0x0000000000077919 */ /* 0x000ea20000008800 */
[----:B------:R-:W-:Y:S02]  /*1030*/  MOV R20, 0x400 ;  /* 0x0000040000147802 */ /* 0x000fe40000000f00 */
[----:B------:R-:W-:Y:S02]  /*1040*/  ISETP.NE.U32.AND P0, PT, R0, RZ, PT ;  /* 0x000000ff0000720c */ /* 0x000fe40003f05070 */
[----:B------:R-:W-:Y:S02]  /*1050*/  LOP3.LUT R10, RZ, R0, RZ, 0x33, !PT ;  /* 0x00000000ff0a7212 */ /* 0x000fe400078e33ff */
[----:B-1----:R-:W1:Y:S02]  /*1060*/  MUFU.RCP R6, R6 ;  /* 0x0000000600067308 */ /* 0x002e640000001000 */
[----:B-1----:R-:W-:-:S02]  /*1070*/  IADD3 R4, PT, PT, R6, 0xffffffe, RZ ;  /* 0x0ffffffe06047810 */ /* 0x002fc40007ffe0ff */
[----:B--2---:R-:W-:-:S04]  /*1080*/  LEA R20, R7, R20, 0x18 ;  /* 0x0000001407147211 */ /* 0x004fc800078ec0ff */
[----:B------:R1:W2:Y:S02]  /*1090*/  F2I.FTZ.U32.TRUNC.NTZ R5, R4 ;  /* 0x0000000400057305 */ /* 0x0002a4000021f000 */
[----:B-1----:R-:W-:Y:S02]  /*10a0*/  IMAD.MOV.U32 R4, RZ, RZ, RZ ;  /* 0x000000ffff047224 */ /* 0x002fe400078e00ff */
[----:B--2---:R-:W-:-:S04]  /*10b0*/  IMAD.MOV R21, RZ, RZ, -R5 ;  /* 0x000000ffff157224 */ /* 0x004fc800078e0a05 */
[----:B------:R-:W-:-:S04]  /*10c0*/  IMAD R21, R21, R0, RZ ;  /* 0x0000000015157224 */ /* 0x000fc800078e02ff */
[----:B------:R-:W-:-:S07]  /*10d0*/  IMAD.HI.U32 R21, R5, R21, R4 ;  /* 0x0000001505157227 */ /* 0x000fce00078e0004 */
.L_x_12:
[C---:B------:R-:W-:Y:S01]  /*10e0*/  VIADD R5, R23.reuse, 0x100 ;  /* 0x0000010017057836 */ /* 0x040fe20000000000 */
[----:B-1----:R-:W-:Y:S01]  /*10f0*/  IADD3 R19, PT, PT, R23, 0x80, RZ ;  /* 0x0000008017137810 */ /* 0x002fe20007ffe0ff */
[----:B------:R-:W-:-:S04]  /*1100*/  IMAD.HI.U32 R4, R21, R23, RZ ;  /* 0x0000001715047227 */ /* 0x000fc800078e00ff */
[----:B------:R-:W-:Y:S01]  /*1110*/  VIADD R7, R23, 0x180 ;  /* 0x0000018017077836 */ /* 0x000fe20000000000 */
[----:B------:R-:W-:Y:S01]  /*1120*/  IADD3 R6, PT, PT, -R4, RZ, RZ ;  /* 0x000000ff04067210 */ /* 0x000fe20007ffe1ff */
[----:B---3--:R-:W-:-:S04]  /*1130*/  IMAD.HI.U32 R15, R21, R5, RZ ;  /* 0x00000005150f7227 */ /* 0x008fc800078e00ff */
[----:B------:R-:W-:-:S04]  /*1140*/  IMAD.HI.U32 R17, R21, R19, RZ ;  /* 0x0000001315117227 */ /* 0x000fc800078e00ff */
[----:B------:R-:W-:-:S04]  /*1150*/  IMAD.HI.U32 R27, R21, R7, RZ ;  /* 0x00000007151b7227 */ /* 0x000fc800078e00ff */
[----:B------:R-:W-:Y:S01]  /*1160*/  IMAD.MOV R25, RZ, RZ, -R15 ;  /* 0x000000ffff197224 */ /* 0x000fe200078e0a0f */
[----:B------:R-:W-:Y:S01]  /*1170*/  IADD3 R29, PT, PT, -R27, RZ, RZ ;  /* 0x000000ff1b1d7210 */ /* 0x000fe20007ffe1ff */
[----:B------:R-:W-:Y:S02]  /*1180*/  IMAD.MOV R9, RZ, RZ, -R17 ;  /* 0x000000ffff097224 */ /* 0x000fe400078e0a11 */
[C---:B------:R-:W-:Y:S02]  /*1190*/  IMAD R25, R0.reuse, R25, R5 ;  /* 0x0000001900197224 */ /* 0x040fe400078e0205 */
[C---:B------:R-:W-:Y:S02]  /*11a0*/  IMAD R6, R0.reuse, R6, R23 ;  /* 0x0000000600067224 */ /* 0x040fe400078e0217 */
[C---:B------:R-:W-:Y:S01]  /*11b0*/  IMAD R9, R0.reuse, R9, R19 ;  /* 0x0000000900097224 */ /* 0x040fe200078e0213 */
[-C--:B------:R-:W-:Y:S01]  /*11c0*/  ISETP.GE.U32.AND P5, PT, R25, R0.reuse, PT ;  /* 0x000000001900720c */ /* 0x080fe20003fa6070 */
[----:B------:R-:W-:Y:S01]  /*11d0*/  IMAD R29, R0, R29, R7 ;  /* 0x0000001d001d7224 */ /* 0x000fe200078e0207 */
[----:B------:R-:W-:-:S02]  /*11e0*/  ISETP.GE.U32.AND P1, PT, R6, R0, PT ;  /* 0x000000000600720c */ /* 0x000fc40003f26070 */
[-C--:B------:R-:W-:Y:S02]  /*11f0*/  ISETP.GE.U32.AND P6, PT, R9, R0.reuse, PT ;  /* 0x000000000900720c */ /* 0x080fe40003fc6070 */
[----:B------:R-:W-:-:S07]  /*1200*/  ISETP.GE.U32.AND P4, PT, R29, R0, PT ;  /* 0x000000001d00720c */ /* 0x000fce0003f86070 */
[-C--:B------:R-:W-:Y:S01]  /*1210*/  @P5 IADD3 R25, PT, PT, R25, -R0.reuse, RZ ;  /* 0x8000000019195210 */ /* 0x080fe20007ffe0ff */
[----:B------:R-:W-:Y:S02]  /*1220*/  @P5 VIADD R15, R15, 0x1 ;  /* 0x000000010f0f5836 */ /* 0x000fe40000000000 */
[--C-:B------:R-:W-:Y:S01]  /*1230*/  @P1 IMAD.IADD R6, R6, 0x1, -R0.reuse ;  /* 0x0000000106061824 */ /* 0x100fe200078e0a00 */
[----:B------:R-:W-:Y:S01]  /*1240*/  @P6 IADD3 R17, PT, PT, R17, 0x1, RZ ;  /* 0x0000000111116810 */ /* 0x000fe20007ffe0ff */
[--C-:B------:R-:W-:Y:S02]  /*1250*/  @P6 IMAD.IADD R9, R9, 0x1, -R0.reuse ;  /* 0x0000000109096824 */ /* 0x100fe400078e0a00 */
[----:B------:R-:W-:Y:S01]  /*1260*/  @P1 VIADD R4, R4, 0x1 ;  /* 0x0000000104041836 */ /* 0x000fe20000000000 */
[-C--:B------:R-:W-:Y:S01]  /*1270*/  ISETP.GE.U32.AND P1, PT, R25, R0.reuse, PT ;  /* 0x000000001900720c */ /* 0x080fe20003f26070 */
[----:B------:R-:W-:Y:S01]  /*1280*/  @P4 IMAD.IADD R29, R29, 0x1, -R0 ;  /* 0x000000011d1d4824 */ /* 0x000fe200078e0a00 */
[-C--:B------:R-:W-:Y:S01]  /*1290*/  ISETP.GE.U32.AND P2, PT, R6, R0.reuse, PT ;  /* 0x000000000600720c */ /* 0x080fe20003f46070 */
[----:B------:R-:W-:Y:S01]  /*12a0*/  @P4 VIADD R27, R27, 0x1 ;  /* 0x000000011b1b4836 */ /* 0x000fe20000000000 */
[----:B------:R-:W-:-:S02]  /*12b0*/  ISETP.GE.U32.AND P3, PT, R9, R0, PT ;  /* 0x000000000900720c */ /* 0x000fc40003f66070 */
[----:B------:R-:W-:-:S07]  /*12c0*/  ISETP.GE.U32.AND P6, PT, R29, R0, PT ;  /* 0x000000001d00720c */ /* 0x000fce0003fc6070 */
[----:B------:R-:W-:Y:S02]  /*12d0*/  @P1 VIADD R15, R15, 0x1 ;  /* 0x000000010f0f1836 */ /* 0x000fe40000000000 */
[----:B------:R-:W-:Y:S02]  /*12e0*/  @P2 VIADD R4, R4, 0x1 ;  /* 0x0000000104042836 */ /* 0x000fe40000000000 */
[----:B------:R-:W-:Y:S02]  /*12f0*/  @P3 IADD3 R17, PT, PT, R17, 0x1, RZ ;  /* 0x0000000111113810 */ /* 0x000fe40007ffe0ff */
[C---:B------:R-:W-:Y:S02]  /*1300*/  SEL R15, R10.reuse, R15, !P0 ;  /* 0x0000000f0a0f7207 */ /* 0x040fe40004000000 */
[----:B------:R-:W-:Y:S02]  /*1310*/  @P6 IADD3 R27, PT, PT, R27, 0x1, RZ ;  /* 0x000000011b1b6810 */ /* 0x000fe40007ffe0ff */
[----:B------:R-:W-:-:S02]  /*1320*/  SEL R17, R10, R17, !P0 ;  /* 0x000000110a117207 */ /* 0x000fc40004000000 */
[C---:B------:R-:W-:Y:S02]  /*1330*/  SEL R25, R10.reuse, R4, !P0 ;  /* 0x000000040a197207 */ /* 0x040fe40004000000 */
[----:B------:R-:W-:Y:S01]  /*1340*/  IADD3 R4, PT, PT, -R15, RZ, RZ ;  /* 0x000000ff0f047210 */ /* 0x000fe20007ffe1ff */
[----:B------:R-:W-:Y:S01]  /*1350*/  IMAD.MOV R18, RZ, RZ, -R17 ;  /* 0x000000ffff127224 */ /* 0x000fe200078e0a11 */
[----:B------:R-:W-:Y:S01]  /*1360*/  SEL R9, R10, R27, !P0 ;  /* 0x0000001b0a097207 */ /* 0x000fe20004000000 */
[----:B------:R-:W-:Y:S02]  /*1370*/  IMAD.MOV R16, RZ, RZ, -R25 ;  /* 0x000000ffff107224 */ /* 0x000fe400078e0a19 */
[----:B------:R-:W-:Y:S01]  /*1380*/  IMAD R4, R0, R4, R5 ;  /* 0x0000000400047224 */ /* 0x000fe200078e0205 */
[C---:B------:R-:W-:Y:S01]  /*1390*/  IADD3 R5, PT, PT, R12.reuse, R17, RZ ;  /* 0x000000110c057210 */ /* 0x040fe20007ffe0ff */
[C---:B------:R-:W-:Y:S02]  /*13a0*/  IMAD.IADD R25, R12.reuse, 0x1, R25 ;  /* 0x000000010c197824 */ /* 0x040fe400078e0219 */
[----:B------:R-:W-:Y:S01]  /*13b0*/  IMAD.MOV R6, RZ, RZ, -R9 ;  /* 0x000000ffff067224 */ /* 0x000fe200078e0a09 */
[----:B------:R-:W-:Y:S01]  /*13c0*/  IADD3 R9, PT, PT, R12, R9, RZ ;  /* 0x000000090c097210 */ /* 0x000fe20007ffe0ff */
[C---:B------:R-:W-:Y:S01]  /*13d0*/  IMAD R18, R0.reuse, R18, R19 ;  /* 0x0000001200127224 */ /* 0x040fe200078e0213 */
[----:B------:R-:W-:Y:S01]  /*13e0*/  SHF.R.S32.HI R27, RZ, 0x1f, R25 ;  /* 0x0000001fff1b7819 */ /* 0x000fe20000011419 */
[----:B------:R-:W-:-:S02]  /*13f0*/  IMAD R16, R0, R16, R23 ;  /* 0x0000001000107224 */ /* 0x000fc400078e0217 */
[----:B------:R-:W-:Y:S02]  /*1400*/  IMAD.MOV.U32 R17, RZ, RZ, RZ ;  /* 0x000000ffff117224 */ /* 0x000fe400078e00ff */
[----:B------:R-:W-:Y:S02]  /*1410*/  IMAD.MOV.U32 R19, RZ, RZ, RZ ;  /* 0x000000ffff137224 */ /* 0x000fe400078e00ff */
[----:B------:R-:W-:Y:S02]  /*1420*/  IMAD R6, R0, R6, R7 ;  /* 0x0000000600067224 */ /* 0x000fe400078e0207 */
[----:B------:R-:W-:Y:S01]  /*1430*/  IMAD.WIDE.U32 R16, R25, R0, R16 ;  /* 0x0000000019107225 */ /* 0x000fe200078e0010 */
[----:B------:R-:W-:-:S03]  /*1440*/  SHF.R.S32.HI R25, RZ, 0x1f, R5 ;  /* 0x0000001fff197819 */ /* 0x000fc60000011405 */
[----:B------:R-:W-:Y:S01]  /*1450*/  IMAD.IADD R7, R12, 0x1, R15 ;  /* 0x000000010c077824 */ /* 0x000fe200078e020f */
[----:B------:R-:W-:Y:S01]  /*1460*/  LEA R8, P2, R16, UR10, 0x2 ;  /* 0x0000000a10087c11 */ /* 0x000fe2000f8410ff */
[----:B------:R-:W-:-:S04]  /*1470*/  IMAD.WIDE.U32 R18, R5, R0, R18 ;  /* 0x0000000005127225 */ /* 0x000fc800078e0012 */
[----:B------:R-:W-:Y:S01]  /*1480*/  IMAD.MOV.U32 R5, RZ, RZ, RZ ;  /* 0x000000ffff057224 */ /* 0x000fe200078e00ff */
[----:B------:R-:W-:Y:S01]  /*1490*/  LEA R14, P1, R18, UR10, 0x2 ;  /* 0x0000000a120e7c11 */ /* 0x000fe2000f8210ff */
[-C--:B------:R-:W-:Y:S01]  /*14a0*/  IMAD R15, R27, R0.reuse, RZ ;  /* 0x000000001b0f7224 */ /* 0x080fe200078e02ff */
[----:B------:R-:W-:Y:S01]  /*14b0*/  SHF.R.S32.HI R27, RZ, 0x1f, R7 ;  /* 0x0000001fff1b7819 */ /* 0x000fe20000011407 */
[----:B------:R-:W-:Y:S01]  /*14c0*/  IMAD.WIDE.U32 R4, R7, R0, R4 ;  /* 0x0000000007047225 */ /* 0x000fe200078e0004 */
[----:B------:R-:W-:-:S03]  /*14d0*/  MOV R7, RZ ;  /* 0x000000ff00077202 */ /* 0x000fc60000000f00 */
[-C--:B------:R-:W-:Y:S02]  /*14e0*/  IMAD R25, R25, R0.reuse, RZ ;  /* 0x0000000019197224 */ /* 0x080fe400078e02ff */
[----:B------:R-:W-:Y:S01]  /*14f0*/  IMAD.WIDE.U32 R6, R9, R0, R6 ;  /* 0x0000000009067225 */ /* 0x000fe200078e0006 */
[----:B------:R-:W-:-:S03]  /*1500*/  SHF.R.S32.HI R9, RZ, 0x1f, R9 ;  /* 0x0000001fff097819 */ /* 0x000fc60000011409 */
[----:B------:R-:W-:Y:S02]  /*1510*/  IMAD.IADD R17, R17, 0x1, R15 ;  /* 0x0000000111117824 */ /* 0x000fe400078e020f */
[-C--:B------:R-:W-:Y:S02]  /*1520*/  IMAD R27, R27, R0.reuse, RZ ;  /* 0x000000001b1b7224 */ /* 0x080fe400078e02ff */
[----:B------:R-:W-:Y:S02]  /*1530*/  IMAD.IADD R15, R19, 0x1, R25 ;  /* 0x00000001130f7824 */ /* 0x000fe400078e0219 */
[----:B------:R-:W-:Y:S01]  /*1540*/  IMAD R19, R9, R0, RZ ;  /* 0x0000000009137224 */ /* 0x000fe200078e02ff */
[----:B------:R-:W-:Y:S02]  /*1550*/  LEA.HI.X R9, R16, UR11, R17, 0x2, P2 ;  /* 0x0000000b10097c11 */ /* 0x000fe400090f1411 */
[----:B------:R-:W-:Y:S02]  /*1560*/  LEA.HI.X R15, R18, UR11, R15, 0x2, P1 ;  /* 0x0000000b120f7c11 */ /* 0x000fe400088f140f */
[----:B------:R-:W-:Y:S01]  /*1570*/  IADD3 R17, PT, PT, R5, R27, RZ ;  /* 0x0000001b05117210 */ /* 0x000fe20007ffe0ff */
[----:B------:R-:W-:Y:S01]  /*1580*/  IMAD.IADD R5, R7, 0x1, R19 ;  /* 0x0000000107057824 */ /* 0x000fe200078e0213 */
[----:B------:R-:W-:Y:S01]  /*1590*/  LEA R16, P1, R4, UR10, 0x2 ;  /* 0x0000000a04107c11 */ /* 0x000fe2000f8210ff */
[----:B------:R-:W-:Y:S01]  /*15a0*/  IMAD R7, R23, 0x4, R20 ;  /* 0x0000000417077824 */ /* 0x000fe200078e0214 */
[----:B------:R-:W-:-:S02]  /*15b0*/  LEA R18, P2, R6, UR10, 0x2 ;  /* 0x0000000a06127c11 */ /* 0x000fc4000f8410ff */
[----:B------:R-:W-:Y:S02]  /*15c0*/  LEA.HI.X R17, R4, UR11, R17, 0x2, P1 ;  /* 0x0000000b04117c11 */ /* 0x000fe400088f1411 */
[----:B------:R-:W-:Y:S01]  /*15d0*/  LEA.HI.X R19, R6, UR11, R5, 0x2, P2 ;  /* 0x0000000b06137c11 */ /* 0x000fe200090f1405 */
[----:B------:R-:W-:Y:S01]  /*15e0*/  @!PT LDS RZ, [RZ] ;  /* 0x00000000fffff984 */ /* 0x000fe20000000800 */
[----:B------:R-:W-:Y:S01]  /*15f0*/  @!PT LDS RZ, [RZ] ;  /* 0x00000000fffff984 */ /* 0x000fe20000000800 */
[----:B------:R-:W-:Y:S01]  /*1600*/  @!PT LDS RZ, [RZ] ;  /* 0x00000000fffff984 */ /* 0x000fe20000000800 */
[----:B------:R1:W-:Y:S01]  /*1610*/  LDGSTS.E [R7], desc[UR6][R8.64] ;  /* 0x0000000008077fae */ /* 0x0003e2000b9a1006 */
[----:B------:R-:W-:-:S03]  /*1620*/  IADD3 R23, PT, PT, R23, 0x200, RZ ;  /* 0x0000020017177810 */ /* 0x000fc60007ffe0ff */
[----:B------:R1:W-:Y:S01]  /*1630*/  LDGSTS.E [R7+0x200], desc[UR6][R14.64] ;  /* 0x002000000e077fae */ /* 0x0003e2000b9a1006 */
[----:B------:R-:W-:-:S03]  /*1640*/  ISETP.GE.AND P1, PT, R23, R3, PT ;  /* 0x000000031700720c */ /* 0x000fc60003f26270 */
[----:B------:R1:W-:Y:S04]  /*1650*/  LDGSTS.E [R7+0x400], desc[UR6][R16.64] ;  /* 0x0040000010077fae */ /* 0x0003e8000b9a1006 */
[----:B------:R1:W-:Y:S06]  /*1660*/  LDGSTS.E [R7+0x600], desc[UR6][R18.64] ;  /* 0x0060000012077fae */ /* 0x0003ec000b9a1006 */
[----:B------:R-:W-:Y:S05]  /*1670*/  @!P1 BRA `(.L_x_12) ;  /* 0xfffffff800989947 */ /* 0x000fea000383ffff */
.L_x_8:
[----:B-1--4-:R-:W-:Y:S05]  /*1680*/  BSYNC.RECONVERGENT B0 ;  /* 0x0000000000007941 */ /* 0x012fea0003800200 */
.L_x_7:
[----:B------:R-:W-:Y:S01]  /*1690*/  IMAD.IADD R2, R2, 0x1, R13 ;  /* 0x0000000102027824 */ /* 0x000fe200078e020d */
[----:B------:R-:W-:Y:S01]  /*16a0*/  ISETP.GE.AND P0, PT, R0, 0x1, PT ;  /* 0x000000010000780c */ /* 0x000fe20003f06270 */
[----:B------:R-:W0:Y:S01]  /*16b0*/  LDGDEPBAR ;  /* 0x00000000000079af */ /* 0x000e220000000000 */
[----:B------:R-:W-:Y:S02]  /*16c0*/  BSSY.RECONVERGENT B0, `(.L_x_13) ;  /* 0x0000061000007945 */ /* 0x000fe40003800200 */
[----:B------:R-:W-:-:S13]  /*16d0*/  ISETP.GE.U32.OR P0, PT, R2, UR8, !P0 ;  /* 0x0000000802007c0c */ /* 0x000fda000c706470 */
[----:B------:R-:W-:Y:S05]  /*16e0*/  @P0 BRA `(.L_x_14) ;  /* 0x0000000400780947 */ /* 0x000fea0003800000 */
[C---:B---3--:R-:W-:Y:S02]  /*16f0*/  LOP3.LUT R8, R0.reuse, 0xf, RZ, 0xc0, !PT ;  /* 0x0000000f00087812 */ /* 0x048fe400078ec0ff */
[C---:B------:R-:W-:Y:S02]  /*1700*/  LOP3.LUT R9, R0.reuse, 0x7, RZ, 0xc0, !PT ;  /* 0x0000000700097812 */ /* 0x040fe400078ec0ff */
[----:B------:R-:W-:Y:S01]  /*1710*/  LOP3.LUT R10, R0, 0x3, RZ, 0xc0, !PT ;  /* 0x00000003000a7812 */ /* 0x000fe200078ec0ff */
[----:B------:R-:W-:Y:S01]  /*1720*/  VIADD R3, R8, 0xffffffff ;  /* 0xffffffff08037836 */ /* 0x000fe20000000000 */
[----:B------:R-:W-:-:S04]  /*1730*/  IADD3 R4, PT, PT, R9, -0x1, RZ ;  /* 0xffffffff09047810 */ /* 0x000fc80007ffe0ff */
[----:B------:R-:W-:Y:S02]  /*1740*/  ISETP.GE.U32.AND P2, PT, R3, 0x7, PT ;  /* 0x000000070300780c */ /* 0x000fe40003f46070 */
[----:B------:R-:W-:Y:S02]  /*1750*/  ISETP.GE.U32.AND P1, PT, R4, 0x3, PT ;  /* 0x000000030400780c */ /* 0x000fe40003f26070 */
[----:B------:R-:W-:-:S11]  /*1760*/  LOP3.LUT R3, R0, 0x10, RZ, 0xc0, !PT ;  /* 0x0000001000037812 */ /* 0x000fd600078ec0ff */
.L_x_24:
[----:B-1----:R-:W1:Y:S01]  /*1770*/  LDCU UR4, c[0x0][0x39c] ;  /* 0x00007380ff0477ac */ /* 0x002e620008000800 */
[----:B--2---:R-:W-:Y:S02]  /*1780*/  IMAD.MOV.U32 R7, RZ, RZ, R2 ;  /* 0x000000ffff077224 */ /* 0x004fe400078e0002 */
[----:B------:R-:W-:Y:S02]  /*1790*/  VIADD R2, R2, 0x80 ;  /* 0x0000008002027836 */ /* 0x000fe40000000000 */
[----:B------:R-:W-:-:S03]  /*17a0*/  IMAD.MOV.U32 R5, RZ, RZ, RZ ;  /* 0x000000ffff057224 */ /* 0x000fc600078e00ff */
[----:B------:R-:W-:Y:S02]  /*17b0*/  ISETP.GE.U32.AND P0, PT, R2, UR8, PT ;  /* 0x0000000802007c0c */ /* 0x000fe4000bf06070 */
[----:B-1----:R-:W-:-:S04]  /*17c0*/  MOV R0, UR4 ;  /* 0x0000000400007c02 */ /* 0x002fc80008000f00 */
[----:B------:R-:W-:-:S13]  /*17d0*/  ISETP.GE.U32.AND P3, PT, R0, 0x10, PT ;  /* 0x000000100000780c */ /* 0x000fda0003f66070 */
[----:B---34-:R-:W-:Y:S05]  /*17e0*/  @!P3 BRA `(.L_x_15) ;  /* 0x000000000070b947 */ /* 0x018fea0003800000 */
[----:B------:R-:W1:Y:S01]  /*17f0*/  S2R R6, SR_CgaCtaId ;  /* 0x0000000000067919 */ /* 0x000e620000008800 */
[----:B------:R-:W-:Y:S01]  /*1800*/  MOV R5, 0x400 ;  /* 0x0000040000057802 */ /* 0x000fe20000000f00 */
[----:B------:R-:W-:Y:S01]  /*1810*/  BSSY.RECONVERGENT B1, `(.L_x_16) ;  /* 0x0000018000017945 */ /* 0x000fe20003800200 */
[----:B------:R-:W-:Y:S02]  /*1820*/  IMAD.MOV.U32 R4, RZ, RZ, RZ ;  /* 0x000000ffff047224 */ /* 0x000fe400078e00ff */
[----:B-1----:R-:W-:-:S07]  /*1830*/  LEA R6, R6, R5, 0x18 ;  /* 0x0000000506067211 */ /* 0x002fce00078ec0ff */
.L_x_17:
[----:B-1----:R-:W-:Y:S02]  /*1840*/  IMAD R5, R7, R0, R4 ;  /* 0x0000000007057224 */ /* 0x002fe400078e0204 */
[----:B------:R-:W-:-:S03]  /*1850*/  VIADD R4, R4, 0x10 ;  /* 0x0000001004047836 */ /* 0x000fc60000000000 */
[----:B------:R-:W-:Y:S02]  /*1860*/  LEA R5, R5, R6, 0x2 ;  /* 0x0000000605057211 */ /* 0x000fe400078e10ff */
[----:B------:R-:W-:-:S03]  /*1870*/  ISETP.NE.AND P3, PT, R4, R3, PT ;  /* 0x000000030400720c */ /* 0x000fc60003f65270 */
[----:B------:R1:W-:Y:S04]  /*1880*/  STS [R5], RZ ;  /* 0x000000ff05007388 */ /* 0x0003e80000000800 */
[----:B------:R1:W-:Y:S04]  /*1890*/  STS [R5+0x4], RZ ;  /* 0x000004ff05007388 */ /* 0x0003e80000000800 */
        /* <DEDUP_REMOVED lines=13> */
[----:B------:R1:W-:Y:S01]  /*1970*/  STS [R5+0x3c], RZ ;  /* 0x00003cff05007388 */ /* 0x0003e20000000800 */
[----:B------:R-:W-:Y:S05]  /*1980*/  @P3 BRA `(.L_x_17) ;  /* 0xfffffffc00ac3947 */ /* 0x000fea000383ffff */
[----:B------:R-:W-:Y:S05]  /*1990*/  BSYNC.RECONVERGENT B1 ;  /* 0x0000000000017941 */ /* 0x000fea0003800200 */
.L_x_16:
[----:B-1----:R-:W-:-:S07]  /*19a0*/  IMAD.MOV.U32 R5, RZ, RZ, R3 ;  /* 0x000000ffff057224 */ /* 0x002fce00078e0003 */
.L_x_15:
[----:B------:R-:W-:Y:S01]  /*19b0*/  ISETP.NE.AND P3, PT, R8, RZ, PT ;  /* 0x000000ff0800720c */ /* 0x000fe20003f65270 */
[----:B------:R-:W-:-:S12]  /*19c0*/  BSSY.RECONVERGENT B1, `(.L_x_18) ;  /* 0x000002f000017945 */ /* 0x000fd80003800200 */
[----:B------:R-:W-:Y:S05]  /*19d0*/  @!P3 BRA `(.L_x_19) ;  /* 0x0000000000b4b947 */ /* 0x000fea0003800000 */
[----:B------:R-:W-:Y:S01]  /*19e0*/  BSSY.RECONVERGENT B2, `(.L_x_20) ;  /* 0x0000011000027945 */ /* 0x000fe20003800200 */
[----:B------:R-:W-:-:S03]  /*19f0*/  ISETP.NE.AND P3, PT, R9, RZ, PT ;  /* 0x000000ff0900720c */ /* 0x000fc60003f65270 */
[----:B------:R-:W-:Y:S10]  /*1a00*/  @!P2 BRA `(.L_x_21) ;  /* 0x000000000038a947 */ /* 0x000ff40003800000 */
[----:B------:R-:W1:Y:S01]  /*1a10*/  S2UR UR5, SR_CgaCtaId ;  /* 0x00000000000579c3 */ /* 0x000e620000008800 */
[----:B------:R-:W-:Y:S01]  /*1a20*/  UMOV UR4, 0x400 ;  /* 0x0000040000047882 */ /* 0x000fe20000000000 */
[----:B------:R-:W-:Y:S01]  /*1a30*/  IMAD R4, R7, R0, R5 ;  /* 0x0000000007047224 */ /* 0x000fe200078e0205 */
[----:B------:R-:W-:Y:S01]  /*1a40*/  IADD3 R5, PT, PT, R5, 0x8, RZ ;  /* 0x0000000805057810 */ /* 0x000fe20007ffe0ff */
[----:B-1----:R-:W-:-:S06]  /*1a50*/  ULEA UR4, UR5, UR4, 0x18 ;  /* 0x0000000405047291 */ /* 0x002fcc000f8ec0ff */
[----:B------:R-:W-:-:S05]  /*1a60*/  LEA R4, R4, UR4, 0x2 ;  /* 0x0000000404047c11 */ /* 0x000fca000f8e10ff */
[----:B------:R1:W-:Y:S04]  /*1a70*/  STS [R4], RZ ;  /* 0x000000ff04007388 */ /* 0x0003e80000000800 */
[----:B------:R1:W-:Y:S04]  /*1a80*/  STS [R4+0x4], RZ ;  /* 0x000004ff04007388 */ /* 0x0003e80000000800 */
[----:B------:R1:W-:Y:S04]  /*1a90*/  STS [R4+0x8], RZ ;  /* 0x000008ff04007388 */ /* 0x0003e80000000800 */
[----:B------:R1:W-:Y:S04]  /*1aa0*/  STS [R4+0xc], RZ ;  /* 0x00000cff04007388 */ /* 0x0003e80000000800 */
[----:B------:R1:W-:Y:S04]  /*1ab0*/  STS [R4+0x10], RZ ;  /* 0x000010ff04007388 */ /* 0x0003e80000000800 */
[----:B------:R1:W-:Y:S04]  /*1ac0*/  STS [R4+0x14], RZ ;  /* 0x000014ff04007388 */ /* 0x0003e80000000800 */
[----:B------:R1:W-:Y:S04]  /*1ad0*/  STS [R4+0x18], RZ ;  /* 0x000018ff04007388 */ /* 0x0003e80000000800 */
[----:B------:R1:W-:Y:S02]  /*1ae0*/  STS [R4+0x1c], RZ ;  /* 0x00001cff04007388 */ /* 0x0003e40000000800 */
.L_x_21:
[----:B------:R-:W-:Y:S05]  /*1af0*/  BSYNC.RECONVERGENT B2 ;  /* 0x0000000000027941 */ /* 0x000fea0003800200 */
.L_x_20:
[----:B------:R-:W-:Y:S05]  /*1b00*/  @!P3 BRA `(.L_x_19) ;  /* 0x000000000068b947 */ /* 0x000fea0003800000 */
[----:B------:R-:W-:Y:S01]  /*1b10*/  BSSY.RECONVERGENT B2, `(.L_x_22) ;  /* 0x000000d000027945 */ /* 0x000fe20003800200 */
[----:B------:R-:W-:-:S03]  /*1b20*/  ISETP.NE.AND P3, PT, R10, RZ, PT ;  /* 0x000000ff0a00720c */ /* 0x000fc60003f65270 */
[----:B------:R-:W-:Y:S10]  /*1b30*/  @!P1 BRA `(.L_x_23) ;  /* 0x0000000000289947 */ /* 0x000ff40003800000 */
[----:B------:R-:W2:Y:S01]  /*1b40*/  S2UR UR5, SR_CgaCtaId ;  /* 0x00000000000579c3 */ /* 0x000ea20000008800 */
[----:B------:R-:W-:Y:S01]  /*1b50*/  UMOV UR4, 0x400 ;  /* 0x0000040000047882 */ /* 0x000fe20000000000 */
[----:B-1----:R-:W-:Y:S02]  /*1b60*/  IMAD R4, R7, R0, R5 ;  /* 0x0000000007047224 */ /* 0x002fe400078e0205 */
[----:B------:R-:W-:Y:S01]  /*1b70*/  VIADD R5, R5, 0x4 ;  /* 0x0000000405057836 */ /* 0x000fe20000000000 */
[----:B--2---:R-:W-:-:S06]  /*1b80*/  ULEA UR4, UR5, UR4, 0x18 ;  /* 0x0000000405047291 */ /* 0x004fcc000f8ec0ff */
[----:B------:R-:W-:-:S05]  /*1b90*/  LEA R4, R4, UR4, 0x2 ;  /* 0x0000000404047c11 */ /* 0x000fca000f8e10ff */
[----:B------:R2:W-:Y:S04]  /*1ba0*/  STS [R4], RZ ;  /* 0x000000ff04007388 */ /* 0x0005e80000000800 */
[----:B------:R2:W-:Y:S04]  /*1bb0*/  STS [R4+0x4], RZ ;  /* 0x000004ff04007388 */ /* 0x0005e80000000800 */
[----:B------:R2:W-:Y:S04]  /*1bc0*/  STS [R4+0x8], RZ ;  /* 0x000008ff04007388 */ /* 0x0005e80000000800 */
[----:B------:R2:W-:Y:S02]  /*1bd0*/  STS [R4+0xc], RZ ;  /* 0x00000cff04007388 */ /* 0x0005e40000000800 */
.L_x_23:
[----:B------:R-:W-:Y:S05]  /*1be0*/  BSYNC.RECONVERGENT B2 ;  /* 0x0000000000027941 */ /* 0x000fea0003800200 */
.L_x_22:
[----:B------:R-:W-:Y:S05]  /*1bf0*/  @!P3 BRA `(.L_x_19) ;  /* 0x00000000002cb947 */ /* 0x000fea0003800000 */
[----:B------:R-:W3:Y:S01]  /*1c00*/  S2UR UR5, SR_CgaCtaId ;  /* 0x00000000000579c3 */ /* 0x000ee20000008800 */
[----:B------:R-:W-:Y:S01]  /*1c10*/  UMOV UR4, 0x400 ;  /* 0x0000040000047882 */ /* 0x000fe20000000000 */
[----:B-12---:R-:W-:Y:S01]  /*1c20*/  IMAD R4, R7, R0, R5 ;  /* 0x0000000007047224 */ /* 0x006fe200078e0205 */
[----:B------:R-:W-:Y:S01]  /*1c30*/  ISETP.NE.AND P3, PT, R10, 0x1, PT ;  /* 0x000000010a00780c */ /* 0x000fe20003f65270 */
[----:B---3--:R-:W-:-:S06]  /*1c40*/  ULEA UR4, UR5, UR4, 0x18 ;  /* 0x0000000405047291 */ /* 0x008fcc000f8ec0ff */
[----:B------:R-:W-:-:S05]  /*1c50*/  LEA R4, R4, UR4, 0x2 ;  /* 0x0000000404047c11 */ /* 0x000fca000f8e10ff */
[----:B------:R3:W-:Y:S01]  /*1c60*/  STS [R4], RZ ;  /* 0x000000ff04007388 */ /* 0x0007e20000000800 */
[----:B------:R-:W-:Y:S05]  /*1c70*/  @!P3 BRA `(.L_x_19) ;  /* 0x00000000000cb947 */ /* 0x000fea0003800000 */
[----:B------:R-:W-:Y:S01]  /*1c80*/  ISETP.NE.AND P3, PT, R10, 0x2, PT ;  /* 0x000000020a00780c */ /* 0x000fe20003f65270 */
[----:B------:R4:W-:-:S12]  /*1c90*/  STS [R4+0x4], RZ ;  /* 0x000004ff04007388 */ /* 0x0009d80000000800 */
[----:B------:R4:W-:Y:S02]  /*1ca0*/  @P3 STS [R4+0x8], RZ ;  /* 0x000008ff04003388 */ /* 0x0009e40000000800 */
.L_x_19:
[----:B------:R-:W-:Y:S05]  /*1cb0*/  BSYNC.RECONVERGENT B1 ;  /* 0x0000000000017941 */ /* 0x000fea0003800200 */
.L_x_18:
[----:B------:R-:W-:Y:S05]  /*1cc0*/  @!P0 BRA `(.L_x_24) ;  /* 0xfffffff800a88947 */ /* 0x000fea000383ffff */
.L_x_14:
[----:B------:R-:W-:Y:S05]  /*1cd0*/  BSYNC.RECONVERGENT B0 ;  /* 0x0000000000007941 */ /* 0x000fea0003800200 */
.L_x_13:
[----:B------:R-:W5:Y:S01]  /*1ce0*/  S2UR UR5, SR_CgaCtaId ;  /* 0x00000000000579c3 */ /* 0x000f620000008800 */
[----:B------:R-:W-:-:S04]  /*1cf0*/  DEPBAR.LE SB0, 0x0 ;  /* 0x000080000000791a */ /* 0x000fc80000000000 */
[----:B------:R-:W-:Y:S01]  /*1d00*/  UMOV UR4, 0x400 ;  /* 0x0000040000047882 */ /* 0x000fe20000000000 */
[----:B---3--:R-:W-:Y:S02]  /*1d10*/  IMAD R9, R0, 0x80, R13 ;  /* 0x0000008000097824 */ /* 0x008fe400078e020d */
[----:B------:R-:W-:Y:S01]  /*1d20*/  HFMA2 R10, -RZ, RZ, 0, 0 ;  /* 0x00000000ff0a7431 */ /* 0x000fe200000001ff */
[----:B-----5:R-:W-:-:S06]  /*1d30*/  ULEA UR4, UR5, UR4, 0x18 ;  /* 0x0000000405047291 */ /* 0x020fcc000f8ec0ff */
[----:B------:R-:W-:Y:S01]  /*1d40*/  LEA R9, R9, UR4, 0x5 ;  /* 0x0000000409097c11 */ /* 0x000fe2000f8e28ff */
[----:B------:R-:W-:Y:S06]  /*1d50*/  BAR.SYNC.DEFER_BLOCKING 0x0 ;  /* 0x0000000000007b1d */ /* 0x000fec0000010000 */
.L_x_103:
[----:B------:R-:W-:Y:S01]  /*1d60*/  IMAD R0, R10, UR9, R12 ;  /* 0x000000090a007c24 */ /* 0x000fe2000f8e020c */
[----:B------:R-:W-:Y:S04]  /*1d70*/  BSSY.RECONVERGENT B0, `(.L_x_25) ;  /* 0x00005d0000007945 */ /* 0x000fe80003800200 */
[----:B------:R-:W-:-:S04]  /*1d80*/  VIADDMNMX R0, R11, -R0, UR9, PT ;  /* 0x000000090b007e46 */ /* 0x000fc8000b800900 */
[----:B------:R-:W-:-:S13]  /*1d90*/  ISETP.GT.AND P0, PT, R0, R13, PT ;  /* 0x0000000d0000720c */ /* 0x000fda0003f04270 */
[----:B---3--:R-:W-:Y:S05]  /*1da0*/  @!P0 BRA `(.L_x_26) ;  /* 0x0000005c00308947 */ /* 0x008fea0003800000 */
[----:B------:R-:W3:Y:S01]  /*1db0*/  LDCU UR4, c[0x0][0x398] ;  /* 0x00007300ff0477ac */ /* 0x000ee20008000800 */
[----:B------:R-:W-:Y:S01]  /*1dc0*/  IMAD.MOV.U32 R8, RZ, RZ, RZ ;  /* 0x000000ffff087224 */ /* 0x000fe200078e00ff */
[----:B---3--:R-:W-:-:S09]  /*1dd0*/  UISETP.GE.AND UP0, UPT, UR4, 0x1, UPT ;  /* 0x000000010400788c */ /* 0x008fd2000bf06270 */
[----:B------:R-:W-:Y:S05]  /*1de0*/  BRA.U !UP0, `(.L_x_27) ;  /* 0x0000005908fc7547 */ /* 0x000fea000b800000 */
[----:B------:R-:W2:Y:S01]  /*1df0*/  LDCU UR4, c[0x0][0x398] ;  /* 0x00007300ff0477ac */ /* 0x000ea20008000800 */
[----:B------:R-:W-:Y:S01]  /*1e00*/  IMAD.MOV.U32 R8, RZ, RZ, RZ ;  /* 0x000000ffff087224 */ /* 0x000fe200078e00ff */
[----:B--2---:R-:W-:-:S07]  /*1e10*/  MOV R7, UR4 ;  /* 0x0000000400077c02 */ /* 0x004fce0008000f00 */
.L_x_102:
[----:B--23--:R-:W2:Y:S01]  /*1e20*/  LDC.64 R2, c[0x0][0x380] ;  /* 0x0000e000ff027b82 */ /* 0x00cea20000000a00 */
[----:B------:R-:W-:Y:S02]  /*1e30*/  IMAD.MOV.U32 R6, RZ, RZ, R7 ;  /* 0x000000ffff067224 */ /* 0x000fe400078e0007 */
[----:B------:R-:W-:-:S04]  /*1e40*/  VIADD R7, R7, 0xffffffff ;  /* 0xffffffff07077836 */ /* 0x000fc80000000000 */
[----:B--2---:R-:W-:-:S06]  /*1e50*/  IMAD.WIDE.U32 R2, R7, 0x4, R2 ;  /* 0x0000000407027825 */ /* 0x004fcc00078e0002 */
[----:B------:R-:W2:Y:S01]  /*1e60*/  LDG.E.CONSTANT R2, desc[UR6][R2.64] ;  /* 0x0000000602027981 */ /* 0x000ea2000c1e9900 */
[----:B------:R-:W-:Y:S02]  /*1e70*/  PLOP3.LUT P0, PT, PT, PT, PT, 0x80, 0x8 ;  /* 0x000000000008781c */ /* 0x000fe40003f0f070 */
[----:B--2---:R-:W-:-:S04]  /*1e80*/  IADD3 R0, PT, PT, R2, -0xa, RZ ;  /* 0xfffffff602007810 */ /* 0x004fc80007ffe0ff */
[----:B------:R-:W-:-:S13]  /*1e90*/  ISETP.GE.U32.AND P1, PT, R0, 0xf, PT ;  /* 0x0000000f0000780c */ /* 0x000fda0003f26070 */
[----:B-1----:R-:W-:Y:S05]  /*1ea0*/  @!P1 BRA `(.L_x_28) ;  /* 0x0000000000309947 */ /* 0x002fea0003800000 */
[----:B------:R-:W-:-:S13]  /*1eb0*/  ISETP.NE.AND P0, PT, R2, -0x1, PT ;  /* 0xffffffff0200780c */ /* 0x000fda0003f05270 */
[----:B------:R-:W-:Y:S05]  /*1ec0*/  @!P0 BRA `(.L_x_29) ;  /* 0x0000005800748947 */ /* 0x000fea0003800000 */
[----:B------:R-:W-:-:S13]  /*1ed0*/  ISETP.NE.AND P0, PT, R2, RZ, PT ;  /* 0x000000ff0200720c */ /* 0x000fda0003f05270 */
[----:B------:R-:W-:Y:S05]  /*1ee0*/  @P0 BRA `(.L_x_30) ;  /* 0x00000000001c0947 */ /* 0x000fea0003800000 */
[----:B------:R-:W2:Y:S02]  /*1ef0*/  LDC.64 R2, c[0x0][0x388] ;  /* 0x0000e200ff027b82 */ /* 0x000ea40000000a00 */
[----:B--2---:R-:W-:-:S06]  /*1f00*/  IMAD.WIDE.U32 R2, R7, 0x4, R2 ;  /* 0x0000000407027825 */ /* 0x004fcc00078e0002 */
[----:B------:R-:W2:Y:S01]  /*1f10*/  LDG.E.CONSTANT R2, desc[UR6][R2.64] ;  /* 0x0000000602027981 */ /* 0x000ea2000c1e9900 */
[C---:B------:R-:W-:Y:S02]  /*1f20*/  IMAD R5, R8.reuse, 0x4, R9 ;  /* 0x0000000408057824 */ /* 0x040fe400078e0209 */
[----:B------:R-:W-:-:S03]  /*1f30*/  VIADD R8, R8, 0x1 ;  /* 0x0000000108087836 */ /* 0x000fc60000000000 */
[----:B--2---:R3:W-:Y:S01]  /*1f40*/  STS [R5], R2 ;  /* 0x0000000205007388 */ /* 0x0047e20000000800 */
[----:B------:R-:W-:Y:S05]  /*1f50*/  BRA `(.L_x_31) ;  /* 0x0000005800987947 */ /* 0x000fea0003800000 */
.L_x_30:
[----:B------:R-:W-:-:S13]  /*1f60*/  PLOP3.LUT P0, PT, PT, PT, PT, 0x8, 0x80 ;  /* 0x000000000080781c */ /* 0x000fda0003f0e170 */
.L_x_28:
[----:B------:R-:W-:Y:S01]  /*1f70*/  IADD3 R0, PT, PT, R2, -0x19, RZ ;  /* 0xffffffe702007810 */ /* 0x000fe20007ffe0ff */
[----:B------:R-:W-:-:S03]  /*1f80*/  IMAD.MOV.U32 R3, RZ, RZ, RZ ;  /* 0x000000ffff037224 */ /* 0x000fc600078e00ff */
[----:B------:R-:W-:-:S13]  /*1f90*/  ISETP.GT.U32.AND P1, PT, R0, 0x2, PT ;  /* 0x000000020000780c */ /* 0x000fda0003f24070 */
[----:B------:R-:W-:Y:S05]  /*1fa0*/  @!P0 BRA P1, `(.L_x_32) ;  /* 0x0000002800108947 */ /* 0x000fea0000800000 */
[----:B------:R-:W-:Y:S01]  /*1fb0*/  IMAD R14, R8, 0x4, R9 ;  /* 0x00000004080e7824 */ /* 0x000fe200078e0209 */
[----:B------:R-:W-:Y:S01]  /*1fc0*/  ISETP.GT.AND P0, PT, R2, 0xd, PT ;  /* 0x0000000d0200780c */ /* 0x000fe20003f04270 */
[----:B------:R-:W-:Y:S03]  /*1fd0*/  BSSY.RECONVERGENT B1, `(.L_x_33) ;  /* 0x000027f000017945 */ /* 0x000fe60003800200 */
[----:B------:R2:W3:Y:S09]  /*1fe0*/  LDS R0, [R14+-0x4] ;  /* 0xfffffc000e007984 */ /* 0x0004f20000000800 */
[----:B--2---:R-:W-:Y:S05]  /*1ff0*/  @P0 BRA `(.L_x_34) ;  /* 0x00000014004c0947 */ /* 0x004fea0003800000 */
[----:B------:R-:W-:-:S13]  /*2000*/  ISETP.GT.AND P0, PT, R2, 0x6, PT ;  /* 0x000000060200780c */ /* 0x000fda0003f04270 */
[----:B------:R-:W-:Y:S05]  /*2010*/  @P0 BRA `(.L_x_35) ;  /* 0x0000000000740947 */ /* 0x000fea0003800000 */
[----:B------:R-:W-:-:S13]  /*2020*/  ISETP.GT.AND P0, PT, R2, 0x3, PT ;  /* 0x000000030200780c */ /* 0x000fda0003f04270 */
[----:B------:R-:W-:Y:S05]  /*2030*/  @P0 BRA `(.L_x_36) ;  /* 0x0000000000300947 */ /* 0x000fea0003800000 */
[----:B------:R-:W-:-:S13]  /*2040*/  ISETP.NE.AND P0, PT, R2, 0x1, PT ;  /* 0x000000010200780c */ /* 0x000fda0003f05270 */
[----:B------:R-:W-:Y:S05]  /*2050*/  @!P0 BRA `(.L_x_37) ;  /* 0x0000000000208947 */ /* 0x000fea0003800000 */
[----:B------:R-:W-:Y:S02]  /*2060*/  ISETP.NE.AND P0, PT, R2, 0x2, PT ;  /* 0x000000020200780c */ /* 0x000fe40003f05270 */
[----:B---3--:R-:W-:-:S11]  /*2070*/  MOV R3, R0 ;  /* 0x0000000000037202 */ /* 0x008fd60000000f00 */
[----:B------:R-:W-:Y:S05]  /*2080*/  @!P0 BRA `(.L_x_38) ;  /* 0x0000002400cc8947 */ /* 0x000fea0003800000 */
[----:B------:R-:W-:Y:S01]  /*2090*/  ISETP.NE.AND P0, PT, R2, 0x3, PT ;  /* 0x000000030200780c */ /* 0x000fe20003f05270 */
[----:B------:R-:W-:-:S12]  /*20a0*/  IMAD.MOV.U32 R3, RZ, RZ, RZ ;  /* 0x000000ffff037224 */ /* 0x000fd800078e00ff */
[----:B------:R-:W-:Y:S05]  /*20b0*/  @P0 BRA `(.L_x_38) ;  /* 0x0000002400c00947 */ /* 0x000fea0003800000 */
[----:B------:R-:W-:Y:S01]  /*20c0*/  FMUL R3, RZ, R0 ;  /* 0x00000000ff037220 */ /* 0x000fe20000400000 */
[----:B------:R-:W-:Y:S06]  /*20d0*/  BRA `(.L_x_38) ;  /* 0x0000002400b87947 */ /* 0x000fec0003800000 */
.L_x_37:
[----:B---3--:R-:W-:Y:S01]  /*20e0*/  FADD R3, RZ, R0 ;  /* 0x00000000ff037221 */ /* 0x008fe20000000000 */
[----:B------:R-:W-:Y:S06]  /*20f0*/  BRA `(.L_x_38) ;  /* 0x0000002400b07947 */ /* 0x000fec0003800000 */
.L_x_36:
[----:B------:R-:W-:-:S05]  /*2100*/  IMAD.MOV.U32 R3, RZ, RZ, -0x4 ;  /* 0xfffffffcff037424 */ /* 0x000fca00078e00ff */
[----:B------:R-:W-:-:S04]  /*2110*/  VIADDMNMX.U32 R3, R2, R3, 0x2, PT ;  /* 0x0000000202037446 */ /* 0x000fc80003800003 */
[----:B------:R-:W-:-:S04]  /*2120*/  SHF.L.U32 R3, R3, 0x2, RZ ;  /* 0x0000000203037819 */ /* 0x000fc800000006ff */
[----:B-1--4-:R-:W1:Y:S02]  /*2130*/  LDC R4, c[0x2][R3] ;  /* 0x0080000003047b82 */ /* 0x012e640000000800 */
[----:B-1----:R-:W-:-:S04]  /*2140*/  SHF.R.S32.HI R5, RZ, 0x1f, R4 ;  /* 0x0000001fff057819 */ /* 0x002fc80000011404 */
.L_x_422:
[----:B------:R-:W-:Y:S05]  /*2150*/  BRX R4 -0x2160                                                           (*"BRANCH_TARGETS .L_x_423,.L_x_424,.L_x_425"*) ;  /* 0xffffffdc04a87949 */ /* 0x000fea000383ffff */
.L_x_425:
[----:B------:R-:W-:Y:S01]  /*2160*/  ISETP.NE.AND P0, PT, R2, 0x6, PT ;  /* 0x000000060200780c */ /* 0x000fe20003f05270 */
[----:B------:R-:W-:-:S12]  /*2170*/  IMAD.MOV.U32 R3, RZ, RZ, RZ ;  /* 0x000000ffff037224 */ /* 0x000fd800078e00ff */
[----:B------:R-:W-:Y:S05]  /*2180*/  @P0 BRA `(.L_x_38) ;  /* 0x00000024008c0947 */ /* 0x000fea0003800000 */
[----:B---3--:R-:W-:Y:S01]  /*2190*/  FMNMX R3, RZ, R0, PT ;  /* 0x00000000ff037209 */ /* 0x008fe20003800000 */
[----:B------:R-:W-:Y:S06]  /*21a0*/  BRA `(.L_x_38) ;  /* 0x0000002400847947 */ /* 0x000fec0003800000 */
.L_x_423:
[----:B------:R-:W-:Y:S01]  /*21b0*/  IMAD.MOV.U32 R3, RZ, RZ, 0x7fc00000 ;  /* 0x7fc00000ff037424 */ /* 0x000fe200078e00ff */
[----:B------:R-:W-:Y:S06]  /*21c0*/  BRA `(.L_x_38) ;  /* 0x00000024007c7947 */ /* 0x000fec0003800000 */
.L_x_424:
[----:B------:R-:W-:Y:S01]  /*21d0*/  HFMA2 R3, -RZ, RZ, 1.875, 0 ;  /* 0x3f800000ff037431 */ /* 0x000fe200000001ff */
[----:B------:R-:W-:Y:S06]  /*21e0*/  BRA `(.L_x_38) ;  /* 0x0000002400747947 */ /* 0x000fec0003800000 */
.L_x_35:
[----:B------:R-:W-:-:S13]  /*21f0*/  ISETP.GT.AND P0, PT, R2, 0x9, PT ;  /* 0x000000090200780c */ /* 0x000fda0003f04270 */
[----:B------:R-:W-:Y:S05]  /*2200*/  @P0 BRA `(.L_x_39) ;  /* 0x0000000000840947 */ /* 0x000fea0003800000 */
[----:B------:R-:W-:-:S05]  /*2210*/  IMAD.MOV.U32 R3, RZ, RZ, -0x7 ;  /* 0xfffffff9ff037424 */ /* 0x000fca00078e00ff */
[----:B------:R-:W-:-:S05]  /*2220*/  VIADDMNMX.U32 R3, R2, R3, 0x2, PT ;  /* 0x0000000202037446 */ /* 0x000fca0003800003 */
[----:B------:R-:W-:-:S04]  /*2230*/  IMAD.SHL.U32 R3, R3, 0x4, RZ ;  /* 0x0000000403037824 */ /* 0x000fc800078e00ff */
[----:B-1--4-:R-:W1:Y:S02]  /*2240*/  LDC R4, c[0x2][R3+0xc] ;  /* 0x0080030003047b82 */ /* 0x012e640000000800 */
[----:B-1----:R-:W-:-:S04]  /*2250*/  SHF.R.S32.HI R5, RZ, 0x1f, R4 ;  /* 0x0000001fff057819 */ /* 0x002fc80000011404 */
.L_x_426:
[----:B------:R-:W-:Y:S05]  /*2260*/  BRX R4 -0x2270                                                           (*"BRANCH_TARGETS .L_x_427,.L_x_428,.L_x_429"*) ;  /* 0xffffffdc04647949 */ /* 0x000fea000383ffff */
.L_x_429:
[----:B------:R-:W-:Y:S01]  /*2270*/  ISETP.NE.AND P0, PT, R2, 0x9, PT ;  /* 0x000000090200780c */ /* 0x000fe20003f05270 */
[----:B------:R-:W-:-:S12]  /*2280*/  HFMA2 R3, -RZ, RZ, 0, 0 ;  /* 0x00000000ff037431 */ /* 0x000fd800000001ff */
[----:B------:R-:W-:Y:S05]  /*2290*/  @P0 BRA `(.L_x_38) ;  /* 0x0000002400480947 */ /* 0x000fea0003800000 */
[----:B---3--:R-:W-:Y:S01]  /*22a0*/  FSETP.NEU.AND P0, PT, R0, RZ, PT ;  /* 0x000000ff0000720b */ /* 0x008fe20003f0d000 */
[----:B------:R-:W-:-:S12]  /*22b0*/  IMAD.MOV.U32 R3, RZ, RZ, RZ ;  /* 0x000000ffff037224 */ /* 0x000fd800078e00ff */
[----:B------:R-:W-:Y:S05]  /*22c0*/  @!P0 BRA `(.L_x_38) ;  /* 0x00000024003c8947 */ /* 0x000fea0003800000 */
[----:B------:R-:W-:Y:S01]  /*22d0*/  IMAD.MOV.U32 R3, RZ, RZ, 0x3f800000 ;  /* 0x3f800000ff037424 */ /* 0x000fe200078e00ff */
[----:B------:R-:W-:Y:S06]  /*22e0*/  BRA `(.L_x_38) ;  /* 0x0000002400347947 */ /* 0x000fec0003800000 */
.L_x_427:
[----:B---3--:R-:W-:-:S04]  /*22f0*/  FSETP.GE.AND P0, PT, R0, RZ, PT ;  /* 0x000000ff0000720b */ /* 0x008fc80003f06000 */
[----:B------:R-:W-:Y:S01]  /*2300*/  FSEL R3, R0, RZ, P0 ;  /* 0x000000ff00037208 */ /* 0x000fe20000000000 */
[----:B------:R-:W-:Y:S08]  /*2310*/  BRA `(.L_x_38) ;  /* 0x0000002400287947 */ /* 0x000ff00003800000 */
.L_x_428:
[----:B------:R-:W-:Y:S01]  /*2320*/  MOV R3, 0x4e6e6b28 ;  /* 0x4e6e6b2800037802 */ /* 0x000fe20000000f00 */
[----:B------:R-:W-:Y:S01]  /*2330*/  IMAD.MOV.U32 R2, RZ, RZ, 0x3f800000 ;  /* 0x3f800000ff027424 */ /* 0x000fe200078e00ff */
[----:B---3--:R-:W1:Y:S01]  /*2340*/  FCHK P0, R0, 9.9999997171806853657e-10 ;  /* 0x3089705f00007902 */ /* 0x008e620000000000 */
[----:B------:R-:W-:Y:S02]  /*2350*/  BSSY.RECONVERGENT B2, `(.L_x_40) ;  /* 0x000000b000027945 */ /* 0x000fe40003800200 */
[----:B------:R-:W-:-:S04]  /*2360*/  FFMA R2, R3, -9.9999997171806853657e-10, R2 ;  /* 0xb089705f03027823 */ /* 0x000fc80000000002 */
[----:B------:R-:W-:-:S04]  /*2370*/  FFMA R3, R2, R3, 1.00000000000000000000e+09 ;  /* 0x4e6e6b2802037423 */ /* 0x000fc80000000003 */
[----:B------:R-:W-:-:S04]  /*2380*/  FFMA R2, R0, R3, RZ ;  /* 0x0000000300027223 */ /* 0x000fc800000000ff */
[----:B------:R-:W-:-:S04]  /*2390*/  FFMA R4, R2, -9.9999997171806853657e-10, R0 ;  /* 0xb089705f02047823 */ /* 0x000fc80000000000 */
[----:B------:R-:W-:Y:S01]  /*23a0*/  FFMA R3, R3, R4, R2 ;  /* 0x0000000403037223 */ /* 0x000fe20000000002 */
[----:B-1----:R-:W-:Y:S06]  /*23b0*/  @!P0 BRA `(.L_x_41) ;  /* 0x0000000000108947 */ /* 0x002fec0003800000 */
[----:B------:R-:W-:Y:S01]  /*23c0*/  IMAD.MOV.U32 R3, RZ, RZ, 0x3089705f ;  /* 0x3089705fff037424 */ /* 0x000fe200078e00ff */
[----:B------:R-:W-:-:S07]  /*23d0*/  MOV R2, 0x23f0 ;  /* 0x000023f000027802 */ /* 0x000fce0000000f00 */
[----:B------:R-:W-:Y:S05]  /*23e0*/  CALL.REL.NOINC `($__internal_2_$__cuda_sm3x_div_rn_noftz_f32_slowpath) ;  /* 0x0000005800e47944 */ /* 0x000fea0003c00000 */
[----:B------:R-:W-:-:S07]  /*23f0*/  MOV R3, R0 ;  /* 0x0000000000037202 */ /* 0x000fce0000000f00 */
.L_x_41:
[----:B------:R-:W-:Y:S05]  /*2400*/  BSYNC.RECONVERGENT B2 ;  /* 0x0000000000027941 */ /* 0x000fea0003800200 */
.L_x_40:
[----:B------:R-:W-:Y:S05]  /*2410*/  BRA `(.L_x_38) ;  /* 0x0000002000e87947 */ /* 0x000fea0003800000 */
.L_x_39:
[----:B------:R-:W-:-:S13]  /*2420*/  ISETP.GT.AND P0, PT, R2, 0xb, PT ;  /* 0x0000000b0200780c */ /* 0x000fda0003f04270 */
[----:B------:R-:W-:Y:S05]  /*2430*/  @P0 BRA `(.L_x_42) ;  /* 0x0000000800900947 */ /* 0x000fea0003800000 */
[----:B------:R-:W-:-:S13]  /*2440*/  ISETP.NE.AND P0, PT, R2, 0xa, PT ;  /* 0x0000000a0200780c */ /* 0x000fda0003f05270 */
[----:B------:R-:W-:Y:S05]  /*2450*/  @!P0 BRA `(.L_x_43) ;  /* 0x00000004004c8947 */ /* 0x000fea0003800000 */
[----:B------:R-:W-:Y:S01]  /*2460*/  ISETP.NE.AND P0, PT, R2, 0xb, PT ;  /* 0x0000000b0200780c */ /* 0x000fe20003f05270 */
[----:B------:R-:W-:-:S12]  /*2470*/  IMAD.MOV.U32 R3, RZ, RZ, RZ ;  /* 0x000000ffff037224 */ /* 0x000fd800078e00ff */
[----:B------:R-:W-:Y:S05]  /*2480*/  @P0 BRA `(.L_x_38) ;  /* 0x0000002000cc0947 */ /* 0x000fea0003800000 */
[C---:B---3--:R-:W-:Y:S01]  /*2490*/  FMUL R2, R0.reuse, 0.63661974668502807617 ;  /* 0x3f22f98300027820 */ /* 0x048fe20000400000 */
[----:B------:R-:W-:Y:S01]  /*24a0*/  FSETP.GE.AND P0, PT, |R0|, 105615, PT ;  /* 0x47ce47800000780b */ /* 0x000fe20003f06200 */
[----:B------:R-:W-:Y:S04]  /*24b0*/  BSSY.RECONVERGENT B2, `(.L_x_44) ;  /* 0x000003a000027945 */ /* 0x000fe80003800200 */
[----:B------:R-:W2:Y:S02]  /*24c0*/  F2I.NTZ R2, R2 ;  /* 0x0000000200027305 */ /* 0x000ea40000203100 */
[----:B--2---:R-:W-:-:S05]  /*24d0*/  I2FP.F32.S32 R3, R2 ;  /* 0x0000000200037245 */ /* 0x004fca0000201400 */
[----:B-1--4-:R-:W-:-:S04]  /*24e0*/  FFMA R4, R3, -1.5707962512969970703, R0 ;  /* 0xbfc90fda03047823 */ /* 0x012fc80000000000 */
[----:B------:R-:W-:-:S04]  /*24f0*/  FFMA R4, R3, -7.5497894158615963534e-08, R4 ;  /* 0xb3a2216803047823 */ /* 0x000fc80000000004 */
[----:B------:R-:W-:Y:S01]  /*2500*/  FFMA R3, R3, -5.3903029534742383927e-15, R4 ;  /* 0xa7c234c503037823 */ /* 0x000fe20000000004 */
[----:B------:R-:W-:Y:S06]  /*2510*/  @!P0 BRA `(.L_x_45) ;  /* 0x0000000000cc8947 */ /* 0x000fec0003800000 */
[----:B------:R-:W-:-:S13]  /*2520*/  FSETP.NEU.AND P0, PT, |R0|, +INF , PT ;  /* 0x7f8000000000780b */ /* 0x000fda0003f0d200 */
[----:B------:R-:W-:Y:S01]  /*2530*/  @!P0 FMUL R3, RZ, R0 ;  /* 0x00000000ff038220 */ /* 0x000fe20000400000 */
[----:B------:R-:W-:Y:S01]  /*2540*/  @!P0 IMAD.MOV.U32 R2, RZ, RZ, RZ ;  /* 0x000000ffff028224 */ /* 0x000fe200078e00ff */
[----:B------:R-:W-:Y:S06]  /*2550*/  @!P0 BRA `(.L_x_45) ;  /* 0x0000000000bc8947 */ /* 0x000fec0003800000 */
[----:B------:R-:W1:Y:S01]  /*2560*/  LDC.64 R2, c[0x4][RZ] ;  /* 0x01000000ff027b82 */ /* 0x000e620000000a00 */
[----:B------:R-:W-:Y:S01]  /*2570*/  SHF.L.U32 R4, R0, 0x8, RZ ;  /* 0x0000000800047819 */ /* 0x000fe200000006ff */
[----:B------:R-:W-:Y:S01]  /*2580*/  IMAD.MOV.U32 R16, RZ, RZ, RZ ;  /* 0x000000ffff107224 */ /* 0x000fe200078e00ff */
[----:B------:R-:W-:Y:S01]  /*2590*/  UMOV UR4, URZ ;  /* 0x000000ff00047c82 */ /* 0x000fe20008000000 */
[----:B------:R-:W-:Y:S01]  /*25a0*/  IMAD.MOV.U32 R15, RZ, RZ, RZ ;  /* 0x000000ffff0f7224 */ /* 0x000fe200078e00ff */
[----:B------:R-:W-:-:S07]  /*25b0*/  LOP3.LUT R21, R4, 0x80000000, RZ, 0xfc, !PT ;  /* 0x8000000004157812 */ /* 0x000fce00078efcff */
.L_x_46:
[----:B-1----:R-:W-:-:S05]  /*25c0*/  IMAD.WIDE.U32 R18, R15, 0x4, R2 ;  /* 0x000000040f127825 */ /* 0x002fca00078e0002 */
[----:B--2---:R-:W2:Y:S01]  /*25d0*/  LDG.E.CONSTANT R4, desc[UR6][R18.64] ;  /* 0x0000000612047981 */ /* 0x004ea2000c1e9900 */
[C---:B------:R-:W-:Y:S01]  /*25e0*/  LEA R17, R15.reuse, R1, 0x2 ;  /* 0x000000010f117211 */ /* 0x040fe200078e10ff */
[----:B------:R-:W-:-:S05]  /*25f0*/  VIADD R15, R15, 0x1 ;  /* 0x000000010f0f7836 */ /* 0x000fca0000000000 */
[----:B------:R-:W-:Y:S01]  /*2600*/  ISETP.NE.AND P0, PT, R15, 0x6, PT ;  /* 0x000000060f00780c */ /* 0x000fe20003f05270 */
[----:B--2---:R-:W-:-:S03]  /*2610*/  IMAD.WIDE.U32 R4, R4, R21, RZ ;  /* 0x0000001504047225 */ /* 0x004fc600078e00ff */
[----:B------:R-:W-:-:S04]  /*2620*/  IADD3 R4, P1, PT, R4, R16, RZ ;  /* 0x0000001004047210 */ /* 0x000fc80007f3e0ff */
[----:B------:R-:W-:Y:S01]  /*2630*/  IADD3.X R16, PT, PT, R5, UR4, RZ, P1, !PT ;  /* 0x0000000405107c10 */ /* 0x000fe20008ffe4ff */
[----:B------:R2:W-:Y:S04]  /*2640*/  STL [R17], R4 ;  /* 0x0000000411007387 */ /* 0x0005e80000100800 */
[----:B------:R-:W-:Y:S05]  /*2650*/  @P0 BRA `(.L_x_46) ;  /* 0xfffffffc00d80947 */ /* 0x000fea000383ffff */
[----:B------:R-:W-:Y:S01]  /*2660*/  SHF.R.U32.HI R5, RZ, 0x17, R0 ;  /* 0x00000017ff057819 */ /* 0x000fe20000011600 */
[----:B------:R1:W-:Y:S03]  /*2670*/  STL [R1+0x18], R16 ;  /* 0x0000181001007387 */ /* 0x0003e60000100800 */
[C---:B------:R-:W-:Y:S02]  /*2680*/  LOP3.LUT R2, R5.reuse, 0xe0, RZ, 0xc0, !PT ;  /* 0x000000e005027812 */ /* 0x040fe400078ec0ff */
[----:B------:R-:W-:-:S03]  /*2690*/  LOP3.LUT P0, RZ, R5, 0x1f, RZ, 0xc0, !PT ;  /* 0x0000001f05ff7812 */ /* 0x000fc6000780c0ff */
[----:B------:R-:W-:-:S05]  /*26a0*/  VIADD R2, R2, 0xffffff80 ;  /* 0xffffff8002027836 */ /* 0x000fca0000000000 */
[----:B------:R-:W-:-:S05]  /*26b0*/  SHF.R.U32.HI R2, RZ, 0x5, R2 ;  /* 0x00000005ff027819 */ /* 0x000fca0000011602 */
[----:B------:R-:W-:-:S05]  /*26c0*/  IMAD R15, R2, -0x4, R1 ;  /* 0xfffffffc020f7824 */ /* 0x000fca00078e0201 */
[----:B------:R-:W3:Y:S04]  /*26d0*/  LDL R2, [R15+0x18] ;  /* 0x000018000f027983 */ /* 0x000ee80000100800 */
[----:B------:R-:W3:Y:S04]  /*26e0*/  LDL R3, [R15+0x14] ;  /* 0x000014000f037983 */ /* 0x000ee80000100800 */
[----:B--2---:R-:W2:Y:S01]  /*26f0*/  @P0 LDL R4, [R15+0x10] ;  /* 0x000010000f040983 */ /* 0x004ea20000100800 */
[----:B------:R-:W-:Y:S01]  /*2700*/  LOP3.LUT R5, R5, 0x1f, RZ, 0xc0, !PT ;  /* 0x0000001f05057812 */ /* 0x000fe200078ec0ff */
[----:B------:R-:W-:Y:S01]  /*2710*/  UMOV UR4, 0x54442d19 ;  /* 0x54442d1900047882 */ /* 0x000fe20000000000 */
[----:B------:R-:W-:-:S02]  /*2720*/  UMOV UR5, 0x3bf921fb ;  /* 0x3bf921fb00057882 */ /* 0x000fc40000000000 */
[-C--:B---3--:R-:W-:Y:S02]  /*2730*/  @P0 SHF.L.W.U32.HI R2, R3, R5.reuse, R2 ;  /* 0x0000000503020219 */ /* 0x088fe40000010e02 */
[----:B--2---:R-:W-:Y:S02]  /*2740*/  @P0 SHF.L.W.U32.HI R3, R4, R5, R3 ;  /* 0x0000000504030219 */ /* 0x004fe40000010e03 */
[----:B------:R-:W-:Y:S02]  /*2750*/  ISETP.GE.AND P0, PT, R0, RZ, PT ;  /* 0x000000ff0000720c */ /* 0x000fe40003f06270 */
[C---:B------:R-:W-:Y:S02]  /*2760*/  SHF.L.W.U32.HI R5, R3.reuse, 0x2, R2 ;  /* 0x0000000203057819 */ /* 0x040fe40000010e02 */
[----:B------:R-:W-:Y:S02]  /*2770*/  SHF.L.U32 R3, R3, 0x2, RZ ;  /* 0x0000000203037819 */ /* 0x000fe400000006ff */
[----:B------:R-:W-:-:S02]  /*2780*/  SHF.R.S32.HI R4, RZ, 0x1f, R5 ;  /* 0x0000001fff047819 */ /* 0x000fc40000011405 */
[----:B------:R-:W-:Y:S02]  /*2790*/  SHF.R.U32.HI R2, RZ, 0x1e, R2 ;  /* 0x0000001eff027819 */ /* 0x000fe40000011602 */
[C---:B------:R-:W-:Y:S02]  /*27a0*/  LOP3.LUT R18, R4.reuse, R3, RZ, 0x3c, !PT ;  /* 0x0000000304127212 */ /* 0x040fe400078e3cff */
[----:B------:R-:W-:Y:S02]  /*27b0*/  LOP3.LUT R19, R4, R5, RZ, 0x3c, !PT ;  /* 0x0000000504137212 */ /* 0x000fe400078e3cff */
[C---:B------:R-:W-:Y:S02]  /*27c0*/  LOP3.LUT R0, R5.reuse, R0, RZ, 0x3c, !PT ;  /* 0x0000000005007212 */ /* 0x040fe400078e3cff */
[----:B------:R-:W-:Y:S02]  /*27d0*/  LEA.HI R2, R5, R2, RZ, 0x1 ;  /* 0x0000000205027211 */ /* 0x000fe400078f08ff */
[----:B------:R-:W1:Y:S01]  /*27e0*/  I2F.F64.S64 R18, R18 ;  /* 0x0000001200127312 */ /* 0x000e620000301c00 */
[----:B------:R-:W-:-:S02]  /*27f0*/  ISETP.GE.AND P1, PT, R0, RZ, PT ;  /* 0x000000ff0000720c */ /* 0x000fc40003f26270 */
[----:B------:R-:W-:-:S04]  /*2800*/  IMAD.MOV R0, RZ, RZ, -R2 ;  /* 0x000000ffff007224 */ /* 0x000fc800078e0a02 */
[----:B------:R-:W-:Y:S01]  /*2810*/  @!P0 IMAD.MOV.U32 R2, RZ, RZ, R0 ;  /* 0x000000ffff028224 */ /* 0x000fe200078e0000 */
[----:B-1----:R-:W-:-:S10]  /*2820*/  DMUL R16, R18, UR4 ;  /* 0x0000000412107c28 */ /* 0x002fd40008000000 */
[----:B------:R-:W1:Y:S02]  /*2830*/  F2F.F32.F64 R16, R16 ;  /* 0x0000001000107310 */ /* 0x000e640000301000 */
[----:B-1----:R-:W-:-:S07]  /*2840*/  FSEL R3, -R16, R16, !P1 ;  /* 0x0000001010037208 */ /* 0x002fce0004800100 */
.L_x_45:
[----:B------:R-:W-:Y:S05]  /*2850*/  BSYNC.RECONVERGENT B2 ;  /* 0x0000000000027941 */ /* 0x000fea0003800200 */
.L_x_44:
[----:B------:R-:W-:Y:S01]  /*2860*/  MOV R0, 0x37cbac00 ;  /* 0x37cbac0000007802 */ /* 0x000fe20000000f00 */
[----:B------:R-:W-:Y:S01]  /*2870*/  FMUL R5, R3, R3 ;  /* 0x0000000303057220 */ /* 0x000fe20000400000 */
[----:B------:R-:W-:Y:S01]  /*2880*/  LOP3.LUT R4, R2, 0x1, RZ, 0xc0, !PT ;  /* 0x0000000102047812 */ /* 0x000fe200078ec0ff */
[----:B------:R-:W-:Y:S02]  /*2890*/  HFMA2 R15, -RZ, RZ, 1.541015625, -0.052001953125 ;  /* 0x3e2aaaa8ff0f7431 */ /* 0x000fe400000001ff */
[----:B------:R-:W-:Y:S02]  /*28a0*/  IMAD.MOV.U32 R16, RZ, RZ, 0x3c0885e4 ;  /* 0x3c0885e4ff107424 */ /* 0x000fe400078e00ff */
[----:B------:R-:W-:Y:S01]  /*28b0*/  FFMA R0, R5, R0, -0.0013887860113754868507 ;  /* 0xbab607ed05007423 */ /* 0x000fe20000000000 */
[----:B------:R-:W-:Y:S01]  /*28c0*/  ISETP.NE.U32.AND P0, PT, R4, 0x1, PT ;  /* 0x000000010400780c */ /* 0x000fe20003f05070 */
[----:B------:R-:W-:-:S03]  /*28d0*/  VIADD R2, R2, 0x1 ;  /* 0x0000000102027836 */ /* 0x000fc60000000000 */
[----:B------:R-:W-:Y:S02]  /*28e0*/  FSEL R4, R0, -0.00019574658654164522886, P0 ;  /* 0xb94d415300047808 */ /* 0x000fe40000000000 */
[----:B------:R-:W-:Y:S02]  /*28f0*/  FSEL R16, R16, 0.041666727513074874878, !P0 ;  /* 0x3d2aaabb10107808 */ /* 0x000fe40004000000 */
[----:B------:R-:W-:Y:S02]  /*2900*/  LOP3.LUT P1, RZ, R2, 0x2, RZ, 0xc0, !PT ;  /* 0x0000000202ff7812 */ /* 0x000fe4000782c0ff */
[----:B------:R-:W-:Y:S01]  /*2910*/  FSEL R0, R3, 1, !P0 ;  /* 0x3f80000003007808 */ /* 0x000fe20004000000 */
[----:B------:R-:W-:Y:S01]  /*2920*/  FFMA R4, R5, R4, R16 ;  /* 0x0000000405047223 */ /* 0x000fe20000000010 */
[----:B------:R-:W-:-:S03]  /*2930*/  FSEL R15, -R15, -0.4999999701976776123, !P0 ;  /* 0xbeffffff0f0f7808 */ /* 0x000fc60004000100 */
[C---:B------:R-:W-:Y:S02]  /*2940*/  FFMA R3, R5.reuse, R0, RZ ;  /* 0x0000000005037223 */ /* 0x040fe400000000ff */
[----:B------:R-:W-:-:S04]  /*2950*/  FFMA R4, R5, R4, R15 ;  /* 0x0000000405047223 */ /* 0x000fc8000000000f */
[----:B------:R-:W-:-:S04]  /*2960*/  FFMA R3, R3, R4, R0 ;  /* 0x0000000403037223 */ /* 0x000fc80000000000 */
[----:B------:R-:W-:Y:S01]  /*2970*/  @P1 FADD R3, RZ, -R3 ;  /* 0x80000003ff031221 */ /* 0x000fe20000000000 */
[----:B------:R-:W-:Y:S06]  /*2980*/  BRA `(.L_x_38) ;  /* 0x0000001c008c7947 */ /* 0x000fec0003800000 */
.L_x_43:
[C---:B---3--:R-:W-:Y:S01]  /*2990*/  FMUL R5, R0.reuse, 0.63661974668502807617 ;  /* 0x3f22f98300057820 */ /* 0x048fe20000400000 */
[----:B------:R-:W-:Y:S01]  /*29a0*/  FSETP.GE.AND P0, PT, |R0|, 105615, PT ;  /* 0x47ce47800000780b */ /* 0x000fe20003f06200 */
[----:B------:R-:W-:Y:S04]  /*29b0*/  BSSY.RECONVERGENT B2, `(.L_x_47) ;  /* 0x000003a000027945 */ /* 0x000fe80003800200 */
[----:B------:R-:W2:Y:S02]  /*29c0*/  F2I.NTZ R5, R5 ;  /* 0x0000000500057305 */ /* 0x000ea40000203100 */
[----:B--2---:R-:W-:-:S05]  /*29d0*/  I2FP.F32.S32 R3, R5 ;  /* 0x0000000500037245 */ /* 0x004fca0000201400 */
[----:B------:R-:W-:-:S04]  /*29e0*/  FFMA R2, R3, -1.5707962512969970703, R0 ;  /* 0xbfc90fda03027823 */ /* 0x000fc80000000000 */
[----:B------:R-:W-:-:S04]  /*29f0*/  FFMA R2, R3, -7.5497894158615963534e-08, R2 ;  /* 0xb3a2216803027823 */ /* 0x000fc80000000002 */
[----:B------:R-:W-:Y:S01]  /*2a00*/  FFMA R2, R3, -5.3903029534742383927e-15, R2 ;  /* 0xa7c234c503027823 */ /* 0x000fe20000000002 */
[----:B------:R-:W-:Y:S06]  /*2a10*/  @!P0 BRA `(.L_x_48) ;  /* 0x0000000000cc8947 */ /* 0x000fec0003800000 */
[----:B------:R-:W-:-:S13]  /*2a20*/  FSETP.NEU.AND P0, PT, |R0|, +INF , PT ;  /* 0x7f8000000000780b */ /* 0x000fda0003f0d200 */
[----:B------:R-:W-:Y:S01]  /*2a30*/  @!P0 FMUL R2, RZ, R0 ;  /* 0x00000000ff028220 */ /* 0x000fe20000400000 */
[----:B------:R-:W-:Y:S01]  /*2a40*/  @!P0 IMAD.MOV.U32 R5, RZ, RZ, RZ ;  /* 0x000000ffff058224 */ /* 0x000fe200078e00ff */
[----:B------:R-:W-:Y:S06]  /*2a50*/  @!P0 BRA `(.L_x_48) ;  /* 0x0000000000bc8947 */ /* 0x000fec0003800000 */
[----:B------:R-:W2:Y:S01]  /*2a60*/  LDC.64 R2, c[0x4][RZ] ;  /* 0x01000000ff027b82 */ /* 0x000ea20000000a00 */
[----:B-1--4-:R-:W-:Y:S01]  /*2a70*/  IMAD.SHL.U32 R4, R0, 0x100, RZ ;  /* 0x0000010000047824 */ /* 0x012fe200078e00ff */
[----:B------:R-:W-:Y:S01]  /*2a80*/  MOV R16, RZ ;  /* 0x000000ff00107202 */ /* 0x000fe20000000f00 */
[----:B------:R-:W-:Y:S01]  /*2a90*/  IMAD.MOV.U32 R15, RZ, RZ, RZ ;  /* 0x000000ffff0f7224 */ /* 0x000fe200078e00ff */
[----:B------:R-:W-:Y:S02]  /*2aa0*/  UMOV UR4, URZ ;  /* 0x000000ff00047c82 */ /* 0x000fe40008000000 */
[----:B------:R-:W-:-:S07]  /*2ab0*/  LOP3.LUT R21, R4, 0x80000000, RZ, 0xfc, !PT ;  /* 0x8000000004157812 */ /* 0x000fce00078efcff */
.L_x_49:
[----:B--2---:R-:W-:-:S05]  /*2ac0*/  IMAD.WIDE.U32 R18, R15, 0x4, R2 ;  /* 0x000000040f127825 */ /* 0x004fca00078e0002 */
[----:B-1----:R-:W2:Y:S01]  /*2ad0*/  LDG.E.CONSTANT R4, desc[UR6][R18.64] ;  /* 0x0000000612047981 */ /* 0x002ea2000c1e9900 */
[C---:B------:R-:W-:Y:S01]  /*2ae0*/  IMAD R17, R15.reuse, 0x4, R1 ;  /* 0x000000040f117824 */ /* 0x040fe200078e0201 */
[----:B------:R-:W-:-:S04]  /*2af0*/  IADD3 R15, PT, PT, R15, 0x1, RZ ;  /* 0x000000010f0f7810 */ /* 0x000fc80007ffe0ff */
        /* <DEDUP_REMOVED lines=15> */
[----:B-1----:R-:W4:Y:S01]  /*2bf0*/  @P0 LDL R4, [R15+0x10] ;  /* 0x000010000f040983 */ /* 0x002f220000100800 */
[----:B------:R-:W-:Y:S01]  /*2c00*/  LOP3.LUT R5, R5, 0x1f, RZ, 0xc0, !PT ;  /* 0x0000001f05057812 */ /* 0x000fe200078ec0ff */
[----:B------:R-:W-:Y:S01]  /*2c10*/  UMOV UR4, 0x54442d19 ;  /* 0x54442d1900047882 */ /* 0x000fe20000000000 */
[----:B------:R-:W-:Y:S01]  /*2c20*/  UMOV UR5, 0x3bf921fb ;  /* 0x3bf921fb00057882 */ /* 0x000fe20000000000 */
[----:B------:R-:W-:-:S02]  /*2c30*/  ISETP.GE.AND P1, PT, R0, RZ, PT ;  /* 0x000000ff0000720c */ /* 0x000fc40003f26270 */
[-C--:B---3--:R-:W-:Y:S02]  /*2c40*/  @P0 SHF.L.W.U32.HI R2, R3, R5.reuse, R2 ;  /* 0x0000000503020219 */ /* 0x088fe40000010e02 */
[----:B----4-:R-:W-:-:S04]  /*2c50*/  @P0 SHF.L.W.U32.HI R3, R4, R5, R3 ;  /* 0x0000000504030219 */ /* 0x010fc80000010e03 */
[C-C-:B------:R-:W-:Y:S01]  /*2c60*/  SHF.L.W.U32.HI R5, R3.reuse, 0x2, R2.reuse ;  /* 0x0000000203057819 */ /* 0x140fe20000010e02 */
[----:B------:R-:W-:Y:S01]  /*2c70*/  IMAD.SHL.U32 R3, R3, 0x4, RZ ;  /* 0x0000000403037824 */ /* 0x000fe200078e00ff */
[----:B------:R-:W-:Y:S02]  /*2c80*/  SHF.R.U32.HI R2, RZ, 0x1e, R2 ;  /* 0x0000001eff027819 */ /* 0x000fe40000011602 */
[----:B------:R-:W-:Y:S02]  /*2c90*/  SHF.R.S32.HI R4, RZ, 0x1f, R5 ;  /* 0x0000001fff047819 */ /* 0x000fe40000011405 */
[----:B------:R-:W-:Y:S02]  /*2ca0*/  LOP3.LUT R0, R5, R0, RZ, 0x3c, !PT ;  /* 0x0000000005007212 */ /* 0x000fe400078e3cff */
[C---:B------:R-:W-:Y:S02]  /*2cb0*/  LOP3.LUT R18, R4.reuse, R3, RZ, 0x3c, !PT ;  /* 0x0000000304127212 */ /* 0x040fe400078e3cff */
[----:B------:R-:W-:-:S02]  /*2cc0*/  LOP3.LUT R19, R4, R5, RZ, 0x3c, !PT ;  /* 0x0000000504137212 */ /* 0x000fc400078e3cff */
[----:B------:R-:W-:Y:S02]  /*2cd0*/  LEA.HI R5, R5, R2, RZ, 0x1 ;  /* 0x0000000205057211 */ /* 0x000fe400078f08ff */
[----:B------:R-:W-:Y:S02]  /*2ce0*/  ISETP.GE.AND P0, PT, R0, RZ, PT ;  /* 0x000000ff0000720c */ /* 0x000fe40003f06270 */
[----:B------:R-:W2:Y:S01]  /*2cf0*/  I2F.F64.S64 R18, R18 ;  /* 0x0000001200127312 */ /* 0x000ea20000301c00 */
[----:B------:R-:W-:-:S05]  /*2d00*/  IADD3 R0, PT, PT, -R5, RZ, RZ ;  /* 0x000000ff05007210 */ /* 0x000fca0007ffe1ff */
[----:B------:R-:W-:Y:S01]  /*2d10*/  @!P1 IMAD.MOV.U32 R5, RZ, RZ, R0 ;  /* 0x000000ffff059224 */ /* 0x000fe200078e0000 */
[----:B--2---:R-:W-:-:S10]  /*2d20*/  DMUL R16, R18, UR4 ;  /* 0x0000000412107c28 */ /* 0x004fd40008000000 */
[----:B------:R-:W1:Y:S02]  /*2d30*/  F2F.F32.F64 R16, R16 ;  /* 0x0000001000107310 */ /* 0x000e640000301000 */
[----:B-1----:R-:W-:-:S07]  /*2d40*/  FSEL R2, -R16, R16, !P0 ;  /* 0x0000001010027208 */ /* 0x002fce0004000100 */
.L_x_48:
[----:B------:R-:W-:Y:S05]  /*2d50*/  BSYNC.RECONVERGENT B2 ;  /* 0x0000000000027941 */ /* 0x000fea0003800200 */
.L_x_47:
[----:B------:R-:W-:Y:S02]  /*2d60*/  IMAD.MOV.U32 R0, RZ, RZ, 0x37cbac00 ;  /* 0x37cbac00ff007424 */ /* 0x000fe400078e00ff */
[----:B------:R-:W-:Y:S01]  /*2d70*/  FMUL R3, R2, R2 ;  /* 0x0000000202037220 */ /* 0x000fe20000400000 */
[----:B-1--4-:R-:W-:Y:S01]  /*2d80*/  LOP3.LUT R4, R5, 0x1, RZ, 0xc0, !PT ;  /* 0x0000000105047812 */ /* 0x012fe200078ec0ff */
[----:B------:R-:W-:Y:S01]  /*2d90*/  IMAD.MOV.U32 R15, RZ, RZ, 0x3e2aaaa8 ;  /* 0x3e2aaaa8ff0f7424 */ /* 0x000fe200078e00ff */
[----:B------:R-:W-:Y:S01]  /*2da0*/  MOV R16, 0x3c0885e4 ;  /* 0x3c0885e400107802 */ /* 0x000fe20000000f00 */
[----:B------:R-:W-:Y:S01]  /*2db0*/  FFMA R0, R3, R0, -0.0013887860113754868507 ;  /* 0xbab607ed03007423 */ /* 0x000fe20000000000 */
[----:B------:R-:W-:Y:S02]  /*2dc0*/  ISETP.NE.U32.AND P0, PT, R4, 0x1, PT ;  /* 0x000000010400780c */ /* 0x000fe40003f05070 */
[----:B------:R-:W-:Y:S02]  /*2dd0*/  LOP3.LUT P1, RZ, R5, 0x2, RZ, 0xc0, !PT ;  /* 0x0000000205ff7812 */ /* 0x000fe4000782c0ff */
[----:B------:R-:W-:-:S02]  /*2de0*/  FSEL R4, R0, -0.00019574658654164522886, !P0 ;  /* 0xb94d415300047808 */ /* 0x000fc40004000000 */
[----:B------:R-:W-:Y:S02]  /*2df0*/  FSEL R16, R16, 0.041666727513074874878, P0 ;  /* 0x3d2aaabb10107808 */ /* 0x000fe40000000000 */
[----:B------:R-:W-:Y:S02]  /*2e00*/  FSEL R0, R2, 1, P0 ;  /* 0x3f80000002007808 */ /* 0x000fe40000000000 */
[----:B------:R-:W-:Y:S01]  /*2e10*/  FSEL R15, -R15, -0.4999999701976776123, P0 ;  /* 0xbeffffff0f0f7808 */ /* 0x000fe20000000100 */
[C---:B------:R-:W-:Y:S02]  /*2e20*/  FFMA R4, R3.reuse, R4, R16 ;  /* 0x0000000403047223 */ /* 0x040fe40000000010 */
[C---:B------:R-:W-:Y:S02]  /*2e30*/  FFMA R5, R3.reuse, R0, RZ ;  /* 0x0000000003057223 */ /* 0x040fe400000000ff */
[----:B------:R-:W-:-:S04]  /*2e40*/  FFMA R3, R3, R4, R15 ;  /* 0x0000000403037223 */ /* 0x000fc8000000000f */
[----:B------:R-:W-:-:S04]  /*2e50*/  FFMA R3, R5, R3, R0 ;  /* 0x0000000305037223 */ /* 0x000fc80000000000 */
[----:B------:R-:W-:Y:S01]  /*2e60*/  @P1 FADD R3, RZ, -R3 ;  /* 0x80000003ff031221 */ /* 0x000fe20000000000 */
[----:B------:R-:W-:Y:S06]  /*2e70*/  BRA `(.L_x_38) ;  /* 0x0000001800507947 */ /* 0x000fec0003800000 */
.L_x_42:
[----:B------:R-:W-:-:S13]  /*2e80*/  ISETP.NE.AND P0, PT, R2, 0xc, PT ;  /* 0x0000000c0200780c */ /* 0x000fda0003f05270 */
[----:B------:R-:W-:Y:S05]  /*2e90*/  @!P0 BRA `(.L_x_50) ;  /* 0x0000000000748947 */ /* 0x000fea0003800000 */
[----:B------:R-:W-:Y:S01]  /*2ea0*/  ISETP.NE.AND P0, PT, R2, 0xd, PT ;  /* 0x0000000d0200780c */ /* 0x000fe20003f05270 */
[----:B------:R-:W-:-:S12]  /*2eb0*/  IMAD.MOV.U32 R3, RZ, RZ, RZ ;  /* 0x000000ffff037224 */ /* 0x000fd800078e00ff */
[----:B------:R-:W-:Y:S05]  /*2ec0*/  @P0 BRA `(.L_x_38) ;  /* 0x00000018003c0947 */ /* 0x000fea0003800000 */
[C---:B---3--:R-:W-:Y:S01]  /*2ed0*/  FMUL R2, |R0|.reuse, 1.4426950216293334961 ;  /* 0x3fb8aa3b00027820 */ /* 0x048fe20000400200 */
[----:B------:R-:W-:Y:S02]  /*2ee0*/  HFMA2 R3, -RZ, RZ, 3.4921875, 0 ;  /* 0x42fc0000ff037431 */ /* 0x000fe400000001ff */
[----:B------:R-:W-:Y:S02]  /*2ef0*/  IMAD.MOV.U32 R16, RZ, RZ, 0x363d0ada ;  /* 0x363d0adaff107424 */ /* 0x000fe400078e00ff */
[----:B------:R-:W-:Y:S01]  /*2f00*/  FMUL R5, R0, R0 ;  /* 0x0000000000057220 */ /* 0x000fe20000400000 */
[----:B------:R-:W2:Y:S03]  /*2f10*/  FRND.TRUNC R2, R2 ;  /* 0x0000000200027307 */ /* 0x000ea6000020d000 */
[----:B------:R-:W-:-:S04]  /*2f20*/  FFMA R16, R5, R16, 0.00019836159481201320887 ;  /* 0x394fff4905107423 */ /* 0x000fc80000000010 */
[----:B------:R-:W-:-:S04]  /*2f30*/  FFMA R16, R5, R16, 0.0083333496004343032837 ;  /* 0x3c08889a05107423 */ /* 0x000fc80000000010 */
[----:B------:R-:W-:-:S04]  /*2f40*/  FFMA R16, R5, R16, 0.16666667163372039795 ;  /* 0x3e2aaaab05107423 */ /* 0x000fc80000000010 */
[----:B------:R-:W-:Y:S01]  /*2f50*/  FMUL R5, R5, R16 ;  /* 0x0000001005057220 */ /* 0x000fe20000400000 */
[----:B--2---:R-:W-:Y:S02]  /*2f60*/  FSETP.GT.AND P0, PT, |R2|, 126, PT ;  /* 0x42fc00000200780b */ /* 0x004fe40003f04200 */
[----:B------:R-:W-:-:S04]  /*2f70*/  LOP3.LUT R3, R3, 0x80000000, R2, 0xb8, !PT ;  /* 0x8000000003037812 */ /* 0x000fc800078eb802 */
[----:B------:R-:W-:Y:S02]  /*2f80*/  FSEL R3, R3, R2, P0 ;  /* 0x0000000203037208 */ /* 0x000fe40000000000 */
[----:B------:R-:W-:-:S03]  /*2f90*/  FSETP.GE.AND P0, PT, |R0|, 1, PT ;  /* 0x3f8000000000780b */ /* 0x000fc60003f06200 */
[----:B-1--4-:R-:W-:-:S04]  /*2fa0*/  FFMA R4, R3, -0.69314718246459960938, |R0| ;  /* 0xbf31721803047823 */ /* 0x012fc80000000400 */
[C---:B------:R-:W-:Y:S01]  /*2fb0*/  FFMA R4, R3.reuse, 1.9046542121259335545e-09, R4 ;  /* 0x3102e30803047823 */ /* 0x040fe20000000004 */
[----:B------:R-:W-:-:S03]  /*2fc0*/  FADD R3, R3, 12583037 ;  /* 0x4b40007d03037421 */ /* 0x000fc60000000000 */
[----:B------:R-:W-:Y:S01]  /*2fd0*/  FMUL R4, R4, 1.4426950216293334961 ;  /* 0x3fb8aa3b04047820 */ /* 0x000fe20000400000 */
[----:B------:R-:W-:-:S05]  /*2fe0*/  IMAD.SHL.U32 R3, R3, 0x800000, RZ ;  /* 0x0080000003037824 */ /* 0x000fca00078e00ff */
[----:B------:R-:W1:Y:S02]  /*2ff0*/  MUFU.EX2 R4, R4 ;  /* 0x0000000400047308 */ /* 0x000e640000000800 */
[----:B-1----:R-:W-:-:S06]  /*3000*/  FMUL R2, R3, R4 ;  /* 0x0000000403027220 */ /* 0x002fcc0000400000 */
[----:B------:R-:W1:Y:S02]  /*3010*/  MUFU.RCP R3, R2 ;  /* 0x0000000200037308 */ /* 0x000e640000001000 */
[----:B-1----:R-:W-:-:S04]  /*3020*/  FMUL.FTZ R3, R3, -0.125 ;  /* 0xbe00000003037820 */ /* 0x002fc80000410000 */
[----:B------:R-:W-:-:S05]  /*3030*/  FFMA R3, R2, 2, R3 ;  /* 0x4000000002037823 */ /* 0x000fca0000000003 */
[--C-:B------:R-:W-:Y:S01]  /*3040*/  LOP3.LUT R3, R3, 0x80000000, R0.reuse, 0xb8, !PT ;  /* 0x8000000003037812 */ /* 0x100fe200078eb800 */
[----:B------:R-:W-:Y:S01]  /*3050*/  @!P0 FFMA R3, R0, R5, R0 ;  /* 0x0000000500038223 */ /* 0x000fe20000000000 */
[----:B------:R-:W-:Y:S06]  /*3060*/  BRA `(.L_x_38) ;  /* 0x0000001400d47947 */ /* 0x000fec0003800000 */
.L_x_50:
        /* <DEDUP_REMOVED lines=11> */
[----:B------:R-:W-:Y:S01]  /*3120*/  @!P0 MOV R5, RZ ;  /* 0x000000ff00058202 */ /* 0x000fe20000000f00 */
[----:B------:R-:W-:Y:S06]  /*3130*/  @!P0 BRA `(.L_x_52) ;  /* 0x0000000000bc8947 */ /* 0x000fec0003800000 */
[----:B------:R-:W2:Y:S01]  /*3140*/  LDC.64 R2, c[0x4][RZ] ;  /* 0x01000000ff027b82 */ /* 0x000ea20000000a00 */
[----:B-1--4-:R-:W-:Y:S02]  /*3150*/  IMAD.SHL.U32 R4, R0, 0x100, RZ ;  /* 0x0000010000047824 */ /* 0x012fe400078e00ff */
[----:B------:R-:W-:Y:S02]  /*3160*/  HFMA2 R15, -RZ, RZ, 0, 0 ;  /* 0x00000000ff0f7431 */ /* 0x000fe400000001ff */
[----:B------:R-:W-:Y:S01]  /*3170*/  IMAD.MOV.U32 R16, RZ, RZ, RZ ;  /* 0x000000ffff107224 */ /* 0x000fe200078e00ff */
[----:B------:R-:W-:Y:S01]  /*3180*/  UMOV UR4, URZ ;  /* 0x000000ff00047c82 */ /* 0x000fe20008000000 */
[----:B------:R-:W-:-:S07]  /*3190*/  LOP3.LUT R21, R4, 0x80000000, RZ, 0xfc, !PT ;  /* 0x8000000004157812 */ /* 0x000fce00078efcff */
.L_x_53:
[----:B--2---:R-:W-:-:S05]  /*31a0*/  IMAD.WIDE.U32 R18, R15, 0x4, R2 ;  /* 0x000000040f127825 */ /* 0x004fca00078e0002 */
[----:B-1----:R-:W2:Y:S01]  /*31b0*/  LDG.E.CONSTANT R4, desc[UR6][R18.64] ;  /* 0x0000000612047981 */ /* 0x002ea2000c1e9900 */
[C---:B------:R-:W-:Y:S02]  /*31c0*/  IMAD R17, R15.reuse, 0x4, R1 ;  /* 0x000000040f117824 */ /* 0x040fe400078e0201 */
        /* <DEDUP_REMOVED lines=10> */
[----:B------:R-:W-:Y:S02]  /*3270*/  LOP3.LUT P0, RZ, R5, 0x1f, RZ, 0xc0, !PT ;  /* 0x0000001f05ff7812 */ /* 0x000fe4000780c0ff */
[----:B------:R-:W-:-:S04]  /*3280*/  IADD3 R2, PT, PT, R2, -0x80, RZ ;  /* 0xffffff8002027810 */ /* 0x000fc80007ffe0ff */
        /* <DEDUP_REMOVED lines=21> */
[----:B------:R-:W-:-:S05]  /*33e0*/  IMAD.MOV R0, RZ, RZ, -R5 ;  /* 0x000000ffff007224 */ /* 0x000fca00078e0a05 */
[----:B------:R-:W-:Y:S01]  /*33f0*/  @!P1 MOV R5, R0 ;  /* 0x0000000000059202 */ /* 0x000fe20000000f00 */
[----:B--2---:R-:W-:-:S10]  /*3400*/  DMUL R16, R18, UR4 ;  /* 0x0000000412107c28 */ /* 0x004fd40008000000 */
[----:B------:R-:W1:Y:S02]  /*3410*/  F2F.F32.F64 R16, R16 ;  /* 0x0000001000107310 */ /* 0x000e640000301000 */
[----:B-1----:R-:W-:-:S07]  /*3420*/  FSEL R2, -R16, R16, !P0 ;  /* 0x0000001010027208 */ /* 0x002fce0004000100 */
.L_x_52:
[----:B------:R-:W-:Y:S05]  /*3430*/  BSYNC.RECONVERGENT B2 ;  /* 0x0000000000027941 */ /* 0x000fea0003800200 */
.L_x_51:
[----:B------:R-:W-:Y:S02]  /*3440*/  IMAD.MOV.U32 R3, RZ, RZ, 0x3c190000 ;  /* 0x3c190000ff037424 */ /* 0x000fe400078e00ff */
[C---:B------:R-:W-:Y:S01]  /*3450*/  FMUL R0, R2.reuse, R2 ;  /* 0x0000000202007220 */ /* 0x040fe20000400000 */
[----:B------:R-:W-:Y:S02]  /*3460*/  FSETP.NEU.AND P0, PT, |R2|, 0.00049096695147454738617, PT ;  /* 0x3a00b43c0200780b */ /* 0x000fe40003f0d200 */
[----:B------:R-:W-:Y:S01]  /*3470*/  LOP3.LUT R5, R5, 0x1, RZ, 0xc0, !PT ;  /* 0x0000000105057812 */ /* 0x000fe200078ec0ff */
[----:B------:R-:W-:-:S03]  /*3480*/  FFMA R3, R0, R3, 0.003265380859375 ;  /* 0x3b56000000037423 */ /* 0x000fc60000000003 */
[----:B------:R-:W-:Y:S01]  /*3490*/  ISETP.NE.U32.AND P1, PT, R5, 0x1, PT ;  /* 0x000000010500780c */ /* 0x000fe20003f25070 */
[----:B------:R-:W-:-:S04]  /*34a0*/  FFMA R3, R0, R3, 0.0242919921875 ;  /* 0x3cc7000000037423 */ /* 0x000fc80000000003 */
[----:B------:R-:W-:-:S04]  /*34b0*/  FFMA R3, R0, R3, 0.053466796875 ;  /* 0x3d5b000000037423 */ /* 0x000fc80000000003 */
[----:B------:R-:W-:-:S04]  /*34c0*/  FFMA R3, R0, R3, 0.13337790966033935547 ;  /* 0x3e08943800037423 */ /* 0x000fc80000000003 */
[C---:B------:R-:W-:Y:S01]  /*34d0*/  FFMA R3, R0.reuse, R3, 0.33333230018615722656 ;  /* 0x3eaaaa8800037423 */ /* 0x040fe20000000003 */
[----:B------:R-:W-:-:S04]  /*34e0*/  FMUL R0, R0, R2 ;  /* 0x0000000200007220 */ /* 0x000fc80000400000 */
[----:B------:R-:W-:-:S06]  /*34f0*/  @P0 FFMA R2, R3, R0, R2 ;  /* 0x0000000003020223 */ /* 0x000fcc0000000002 */
[----:B------:R-:W2:Y:S02]  /*3500*/  @!P1 MUFU.RCP R2, -R2 ;  /* 0x8000000200029308 */ /* 0x000ea40000001000 */
[----:B--2---:R-:W-:Y:S01]  /*3510*/  IMAD.MOV.U32 R3, RZ, RZ, R2 ;  /* 0x000000ffff037224 */ /* 0x004fe200078e0002 */
[----:B------:R-:W-:Y:S06]  /*3520*/  BRA `(.L_x_38) ;  /* 0x0000001000a47947 */ /* 0x000fec0003800000 */
.L_x_34:
[----:B------:R-:W-:-:S13]  /*3530*/  ISETP.GT.AND P0, PT, R2, 0x14, PT ;  /* 0x000000140200780c */ /* 0x000fda0003f04270 */
[----:B------:R-:W-:Y:S05]  /*3540*/  @P0 BRA `(.L_x_54) ;  /* 0x0000000800980947 */ /* 0x000fea0003800000 */
[----:B------:R-:W-:-:S13]  /*3550*/  ISETP.GT.AND P0, PT, R2, 0x10, PT ;  /* 0x000000100200780c */ /* 0x000fda0003f04270 */
[----:B------:R-:W-:Y:S05]  /*3560*/  @P0 BRA `(.L_x_55) ;  /* 0x0000000000dc0947 */ /* 0x000fea0003800000 */
[----:B------:R-:W-:-:S04]  /*3570*/  MOV R3, 0xfffffff2 ;  /* 0xfffffff200037802 */ /* 0x000fc80000000f00 */
[----:B------:R-:W-:-:S05]  /*3580*/  VIADDMNMX.U32 R3, R2, R3, 0x2, PT ;  /* 0x0000000202037446 */ /* 0x000fca0003800003 */
[----:B------:R-:W-:-:S04]  /*3590*/  IMAD.SHL.U32 R3, R3, 0x4, RZ ;  /* 0x0000000403037824 */ /* 0x000fc800078e00ff */
[----:B-1--4-:R-:W1:Y:S02]  /*35a0*/  LDC R4, c[0x2][R3+0x18] ;  /* 0x0080060003047b82 */ /* 0x012e640000000800 */
[----:B-1----:R-:W-:-:S04]  /*35b0*/  SHF.R.S32.HI R5, RZ, 0x1f, R4 ;  /* 0x0000001fff057819 */ /* 0x002fc80000011404 */
.L_x_430:
[----:B------:R-:W-:Y:S05]  /*35c0*/  BRX R4 -0x35d0                                                           (*"BRANCH_TARGETS .L_x_431,.L_x_432,.L_x_433"*) ;  /* 0xffffffc8048c7949 */ /* 0x000fea000383ffff */
.L_x_433:
[----:B------:R-:W-:Y:S01]  /*35d0*/  ISETP.NE.AND P0, PT, R2, 0x10, PT ;  /* 0x000000100200780c */ /* 0x000fe20003f05270 */
[----:B------:R-:W-:-:S12]  /*35e0*/  IMAD.MOV.U32 R3, RZ, RZ, RZ ;  /* 0x000000ffff037224 */ /* 0x000fd800078e00ff */
[----:B------:R-:W-:Y:S05]  /*35f0*/  @P0 BRA `(.L_x_38) ;  /* 0x0000001000700947 */ /* 0x000fea0003800000 */
[----:B------:R-:W-:Y:S02]  /*3600*/  HFMA2 R3, -RZ, RZ, 0.96630859375, -0.0022525787353515625 ;  /* 0x3bbb989dff037431 */ /* 0x000fe400000001ff */
[----:B------:R-:W-:-:S03]  /*3610*/  IMAD.MOV.U32 R5, RZ, RZ, 0x437c0000 ;  /* 0x437c0000ff057424 */ /* 0x000fc600078e00ff */
[----:B---3--:R-:W-:-:S04]  /*3620*/  FFMA.SAT R2, R0, R3, 0.5 ;  /* 0x3f00000000027423 */ /* 0x008fc80000002003 */
[----:B------:R-:W-:-:S04]  /*3630*/  FFMA.RM R2, R2, R5, 12582913 ;  /* 0x4b40000102027423 */ /* 0x000fc80000004005 */
[C---:B------:R-:W-:Y:S01]  /*3640*/  FADD R3, R2.reuse, -12583039 ;  /* 0xcb40007f02037421 */ /* 0x040fe20000000000 */
[----:B------:R-:W-:-:S03]  /*3650*/  IMAD.SHL.U32 R2, R2, 0x800000, RZ ;  /* 0x0080000002027824 */ /* 0x000fc600078e00ff */
[----:B------:R-:W-:-:S04]  /*3660*/  FFMA R3, R0, 1.4426950216293334961, -R3 ;  /* 0x3fb8aa3b00037823 */ /* 0x000fc80000000803 */
[----:B------:R-:W-:-:S04]  /*3670*/  FFMA R0, R0, 1.925963033500011079e-08, R3 ;  /* 0x32a5706000007823 */ /* 0x000fc80000000003 */
[----:B------:R-:W1:Y:S02]  /*3680*/  MUFU.EX2 R3, R0 ;  /* 0x0000000000037308 */ /* 0x000e640000000800 */
[----:B-1----:R-:W-:Y:S01]  /*3690*/  FMUL R3, R2, R3 ;  /* 0x0000000302037220 */ /* 0x002fe20000400000 */
[----:B------:R-:W-:Y:S06]  /*36a0*/  BRA `(.L_x_38) ;  /* 0x0000001000447947 */ /* 0x000fec0003800000 */
.L_x_431:
[----:B---3--:R-:W-:Y:S01]  /*36b0*/  FMUL R2, |R0|, 1.4426950216293334961 ;  /* 0x3fb8aa3b00027820 */ /* 0x008fe20000400200 */
[----:B------:R-:W-:-:S05]  /*36c0*/  MOV R3, 0x42fc0000 ;  /* 0x42fc000000037802 */ /* 0x000fca0000000f00 */
[----:B------:R-:W1:Y:S02]  /*36d0*/  FRND.TRUNC R2, R2 ;  /* 0x0000000200027307 */ /* 0x000e64000020d000 */
[----:B-1----:R-:W-:Y:S02]  /*36e0*/  FSETP.GT.AND P0, PT, |R2|, 126, PT ;  /* 0x42fc00000200780b */ /* 0x002fe40003f04200 */
[----:B------:R-:W-:-:S04]  /*36f0*/  LOP3.LUT R3, R3, 0x80000000, R2, 0xb8, !PT ;  /* 0x8000000003037812 */ /* 0x000fc800078eb802 */
[----:B------:R-:W-:-:S05]  /*3700*/  FSEL R3, R3, R2, P0 ;  /* 0x0000000203037208 */ /* 0x000fca0000000000 */
[----:B------:R-:W-:-:S04]  /*3710*/  FFMA R0, R3, -0.69314718246459960938, |R0| ;  /* 0xbf31721803007823 */ /* 0x000fc80000000400 */
[C---:B------:R-:W-:Y:S01]  /*3720*/  FFMA R0, R3.reuse, 1.9046542121259335545e-09, R0 ;  /* 0x3102e30803007823 */ /* 0x040fe20000000000 */
[----:B------:R-:W-:-:S03]  /*3730*/  FADD R3, R3, 12583037 ;  /* 0x4b40007d03037421 */ /* 0x000fc60000000000 */
[----:B------:R-:W-:Y:S01]  /*3740*/  FMUL R0, R0, 1.4426950216293334961 ;  /* 0x3fb8aa3b00007820 */ /* 0x000fe20000400000 */
[----:B------:R-:W-:-:S05]  /*3750*/  IMAD.SHL.U32 R3, R3, 0x800000, RZ ;  /* 0x0080000003037824 */ /* 0x000fca00078e00ff */
[----:B------:R-:W1:Y:S02]  /*3760*/  MUFU.EX2 R0, R0 ;  /* 0x0000000000007308 */ /* 0x000e640000000800 */
[----:B-1----:R-:W-:-:S06]  /*3770*/  FMUL R2, R3, R0 ;  /* 0x0000000003027220 */ /* 0x002fcc0000400000 */
[----:B------:R-:W1:Y:S02]  /*3780*/  MUFU.RCP R3, R2 ;  /* 0x0000000200037308 */ /* 0x000e640000001000 */
[----:B-1----:R-:W-:-:S04]  /*3790*/  FMUL.FTZ R3, R3, 0.125 ;  /* 0x3e00000003037820 */ /* 0x002fc80000410000 */
[----:B------:R-:W-:Y:S01]  /*37a0*/  FFMA R3, R2, 2, R3 ;  /* 0x4000000002037823 */ /* 0x000fe20000000003 */
[----:B------:R-:W-:Y:S06]  /*37b0*/  BRA `(.L_x_38) ;  /* 0x0000001000007947 */ /* 0x000fec0003800000 */
.L_x_432:
[C---:B---3--:R-:W-:Y:S01]  /*37c0*/  FMUL R2, |R0|.reuse, 2.8853900432586669922 ;  /* 0x4038aa3b00027820 */ /* 0x048fe20000400200 */
[----:B------:R-:W-:Y:S02]  /*37d0*/  HFMA2 R4, -RZ, RZ, 1.875, 0 ;  /* 0x3f800000ff047431 */ /* 0x000fe400000001ff */
[----:B------:R-:W-:Y:S02]  /*37e0*/  IMAD.MOV.U32 R5, RZ, RZ, 0x3c80f082 ;  /* 0x3c80f082ff057424 */ /* 0x000fe400078e00ff */
[C---:B------:R-:W-:Y:S01]  /*37f0*/  FMUL R16, R0.reuse, R0 ;  /* 0x0000000000107220 */ /* 0x040fe20000400000 */
[----:B------:R-:W-:Y:S01]  /*3800*/  FSETP.GE.AND P0, PT, |R0|, 9.010913848876953125, PT ;  /* 0x41102cb40000780b */ /* 0x000fe20003f06200 */
[----:B------:R-:W1:Y:S02]  /*3810*/  MUFU.EX2 R2, R2 ;  /* 0x0000000200027308 */ /* 0x000e640000000800 */
[----:B------:R-:W-:Y:S01]  /*3820*/  FFMA R5, R16, R5, -0.052303962409496307373 ;  /* 0xbd563cae10057423 */ /* 0x000fe20000000005 */
[----:B------:R-:W-:-:S03]  /*3830*/  FSETP.GE.AND P1, PT, |R0|, 0.60000002384185791016, PT ;  /* 0x3f19999a0000780b */ /* 0x000fc60003f26200 */
[----:B------:R-:W-:Y:S01]  /*3840*/  FFMA R15, R16, R5, 0.1331529766321182251 ;  /* 0x3e085941100f7423 */ /* 0x000fe20000000005 */
[----:B-1----:R-:W-:-:S03]  /*3850*/  FADD R3, R2, 1 ;  /* 0x3f80000002037421 */ /* 0x002fc60000000000 */
[----:B------:R-:W-:-:S03]  /*3860*/  FFMA R2, R16, R15, -0.33332768082618713379 ;  /* 0xbeaaa9ed10027423 */ /* 0x000fc6000000000f */
[----:B------:R-:W1:Y:S02]  /*3870*/  MUFU.RCP R3, R3 ;  /* 0x0000000300037308 */ /* 0x000e640000001000 */
[----:B-1----:R-:W-:-:S05]  /*3880*/  FFMA R4, R3, -2, R4 ;  /* 0xc000000003047823 */ /* 0x002fca0000000004 */
[----:B------:R-:W-:-:S04]  /*3890*/  FSEL R5, R4, 1, !P0 ;  /* 0x3f80000004057808 */ /* 0x000fc80004000000 */
[----:B------:R-:W-:Y:S01]  /*38a0*/  LOP3.LUT R3, R5, 0x80000000, R0, 0xb8, !PT ;  /* 0x8000000005037812 */ /* 0x000fe200078eb800 */
[----:B------:R-:W-:-:S04]  /*38b0*/  FFMA R5, R16, R2, RZ ;  /* 0x0000000210057223 */ /* 0x000fc800000000ff */
[----:B------:R-:W-:Y:S01]  /*38c0*/  @!P1 FFMA R3, R0, R5, R0 ;  /* 0x0000000500039223 */ /* 0x000fe20000000000 */
[----:B------:R-:W-:Y:S06]  /*38d0*/  BRA `(.L_x_38) ;  /* 0x0000000c00b87947 */ /* 0x000fec0003800000 */
.L_x_55:
[----:B------:R-:W-:-:S13]  /*38e0*/  ISETP.GT.AND P0, PT, R2, 0x12, PT ;  /* 0x000000120200780c */ /* 0x000fda0003f04270 */
[----:B------:R-:W-:Y:S05]  /*38f0*/  @P0 BRA `(.L_x_56) ;  /* 0x0000000000c40947 */ /* 0x000fea0003800000 */
[----:B------:R-:W-:-:S13]  /*3900*/  ISETP.NE.AND P0, PT, R2, 0x11, PT ;  /* 0x000000110200780c */ /* 0x000fda0003f05270 */
[----:B------:R-:W-:Y:S05]  /*3910*/  @!P0 BRA `(.L_x_57) ;  /* 0x00000000004c8947 */ /* 0x000fea0003800000 */
[----:B------:R-:W-:Y:S01]  /*3920*/  ISETP.NE.AND P0, PT, R2, 0x12, PT ;  /* 0x000000120200780c */ /* 0x000fe20003f05270 */
[----:B------:R-:W-:-:S12]  /*3930*/  IMAD.MOV.U32 R3, RZ, RZ, RZ ;  /* 0x000000ffff037224 */ /* 0x000fd800078e00ff */
[----:B------:R-:W-:Y:S05]  /*3940*/  @P0 BRA `(.L_x_38) ;  /* 0x0000000c009c0947 */ /* 0x000fea0003800000 */
[C---:B---3--:R-:W-:Y:S01]  /*3950*/  VIADD R2, R0.reuse, 0x1800000 ;  /* 0x0180000000027836 */ /* 0x048fe20000000000 */
[----:B------:R-:W-:Y:S01]  /*3960*/  BSSY.RECONVERGENT B2, `(.L_x_58) ;  /* 0x000000c000027945 */ /* 0x000fe20003800200 */
[----:B------:R-:W-:-:S03]  /*3970*/  FSETP.NEU.AND P3, PT, R0, RZ, PT ;  /* 0x000000ff0000720b */ /* 0x000fc60003f6d000 */
[----:B------:R-:W-:-:S04]  /*3980*/  LOP3.LUT R2, R2, 0x7f800000, RZ, 0xc0, !PT ;  /* 0x7f80000002027812 */ /* 0x000fc800078ec0ff */
[----:B------:R-:W-:-:S13]  /*3990*/  ISETP.GT.U32.AND P0, PT, R2, 0x1ffffff, PT ;  /* 0x01ffffff0200780c */ /* 0x000fda0003f04070 */
[----:B------:R-:W-:Y:S05]  /*39a0*/  @P0 BRA `(.L_x_59) ;  /* 0x00000000000c0947 */ /* 0x000fea0003800000 */
[----:B-1--4-:R-:W-:-:S07]  /*39b0*/  MOV R4, 0x39d0 ;  /* 0x000039d000047802 */ /* 0x012fce0000000f00 */
[----:B------:R-:W-:Y:S05]  /*39c0*/  CALL.REL.NOINC `($__internal_0_$__cuda_sm20_rcp_rn_f32_slowpath) ;  /* 0x0000004000407944 */ /* 0x000fea0003c00000 */
[----:B------:R-:W-:Y:S05]  /*39d0*/  BRA `(.L_x_60) ;  /* 0x0000000000107947 */ /* 0x000fea0003800000 */
.L_x_59:
[----:B------:R-:W2:Y:S02]  /*39e0*/  MUFU.RCP R3, R0 ;  /* 0x0000000000037308 */ /* 0x000ea40000001000 */
[----:B--2---:R-:W-:-:S04]  /*39f0*/  FFMA R2, R0, R3, -1 ;  /* 0xbf80000000027423 */ /* 0x004fc80000000003 */
[----:B------:R-:W-:-:S04]  /*3a00*/  FADD.FTZ R2, -R2, -RZ ;  /* 0x800000ff02027221 */ /* 0x000fc80000010100 */
[----:B------:R-:W-:-:S07]  /*3a10*/  FFMA R3, R3, R2, R3 ;  /* 0x0000000203037223 */ /* 0x000fce0000000003 */
.L_x_60:
[----:B------:R-:W-:Y:S05]  /*3a20*/  BSYNC.RECONVERGENT B2 ;  /* 0x0000000000027941 */ /* 0x000fea0003800200 */
.L_x_58:
[----:B------:R-:W-:Y:S01]  /*3a30*/  FSEL R3, R3, +QNAN , P3 ;  /* 0x7fc0000003037808 */ /* 0x000fe20001800000 */
[----:B------:R-:W-:Y:S06]  /*3a40*/  BRA `(.L_x_38) ;  /* 0x0000000c005c7947 */ /* 0x000fec0003800000 */
.L_x_57:
[C---:B---3--:R-:W-:Y:S01]  /*3a50*/  FMUL R3, R0.reuse, 8388608 ;  /* 0x4b00000000037820 */ /* 0x048fe20000400000 */
[----:B------:R-:W-:Y:S01]  /*3a60*/  FSETP.GEU.AND P0, PT, R0, 1.175494350822287508e-38, PT ;  /* 0x008000000000780b */ /* 0x000fe20003f0e000 */
[----:B------:R-:W-:-:S03]  /*3a70*/  IMAD.MOV.U32 R5, RZ, RZ, 0x3e055027 ;  /* 0x3e055027ff057424 */ /* 0x000fc600078e00ff */
[----:B------:R-:W-:-:S04]  /*3a80*/  FSEL R0, R3, R0, !P0 ;  /* 0x0000000003007208 */ /* 0x000fc80004000000 */
[C---:B------:R-:W-:Y:S02]  /*3a90*/  IADD3 R2, PT, PT, R0.reuse, -0x3f2aaaab, RZ ;  /* 0xc0d5555500027810 */ /* 0x040fe40007ffe0ff */
[----:B------:R-:W-:Y:S02]  /*3aa0*/  FSETP.NEU.AND P1, PT, R0, RZ, PT ;  /* 0x000000ff0000720b */ /* 0x000fe40003f2d000 */
[----:B------:R-:W-:-:S05]  /*3ab0*/  LOP3.LUT R3, R2, 0xff800000, RZ, 0xc0, !PT ;  /* 0xff80000002037812 */ /* 0x000fca00078ec0ff */
[----:B------:R-:W-:Y:S01]  /*3ac0*/  IMAD.IADD R2, R0, 0x1, -R3 ;  /* 0x0000000100027824 */ /* 0x000fe200078e0a03 */
[----:B------:R-:W-:-:S03]  /*3ad0*/  I2FP.F32.S32 R3, R3 ;  /* 0x0000000300037245 */ /* 0x000fc60000201400 */
[----:B-1--4-:R-:W-:Y:S01]  /*3ae0*/  FADD R4, R2, -1 ;  /* 0xbf80000002047421 */ /* 0x012fe20000000000 */
[----:B------:R-:W-:Y:S02]  /*3af0*/  FSEL R2, RZ, -23, P0 ;  /* 0xc1b80000ff027808 */ /* 0x000fe40000000000 */
[----:B------:R-:W-:Y:S01]  /*3b00*/  ISETP.GT.U32.AND P0, PT, R0, 0x7f7fffff, PT ;  /* 0x7f7fffff0000780c */ /* 0x000fe20003f04070 */
[C---:B------:R-:W-:Y:S02]  /*3b10*/  FFMA R5, R4.reuse, -R5, 0.14084610342979431152 ;  /* 0x3e1039f604057423 */ /* 0x040fe40000000805 */
[----:B------:R-:W-:Y:S01]  /*3b20*/  FFMA R2, R3, 1.1920928955078125e-07, R2 ;  /* 0x3400000003027823 */ /* 0x000fe20000000002 */
[----:B------:R-:W-:Y:S01]  /*3b30*/  MOV R3, 0x7f800000 ;  /* 0x7f80000000037802 */ /* 0x000fe20000000f00 */
[----:B------:R-:W-:-:S04]  /*3b40*/  FFMA R5, R4, R5, -0.12148627638816833496 ;  /* 0xbdf8cdcc04057423 */ /* 0x000fc80000000005 */
[----:B------:R-:W-:-:S04]  /*3b50*/  FFMA R5, R4, R5, 0.13980610668659210205 ;  /* 0x3e0f295504057423 */ /* 0x000fc80000000005 */
[----:B------:R-:W-:-:S04]  /*3b60*/  FFMA R5, R4, R5, -0.16684235632419586182 ;  /* 0xbe2ad8b904057423 */ /* 0x000fc80000000005 */
[----:B------:R-:W-:-:S04]  /*3b70*/  FFMA R5, R4, R5, 0.20012299716472625732 ;  /* 0x3e4ced0b04057423 */ /* 0x000fc80000000005 */
[----:B------:R-:W-:-:S04]  /*3b80*/  FFMA R5, R4, R5, -0.24999669194221496582 ;  /* 0xbe7fff2204057423 */ /* 0x000fc80000000005 */
[----:B------:R-:W-:-:S04]  /*3b90*/  FFMA R5, R4, R5, 0.33333182334899902344 ;  /* 0x3eaaaa7804057423 */ /* 0x000fc80000000005 */
[----:B------:R-:W-:-:S04]  /*3ba0*/  FFMA R5, R4, R5, -0.5 ;  /* 0xbf00000004057423 */ /* 0x000fc80000000005 */
[----:B------:R-:W-:-:S04]  /*3bb0*/  FMUL R5, R4, R5 ;  /* 0x0000000504057220 */ /* 0x000fc80000400000 */
[----:B------:R-:W-:-:S04]  /*3bc0*/  FFMA R5, R4, R5, R4 ;  /* 0x0000000504057223 */ /* 0x000fc80000000004 */
[----:B------:R-:W-:Y:S01]  /*3bd0*/  FFMA R2, R2, 0.69314718246459960938, R5 ;  /* 0x3f31721802027823 */ /* 0x000fe20000000005 */
[----:B------:R-:W-:-:S05]  /*3be0*/  @P0 FFMA R2, R0, R3, +INF ;  /* 0x7f80000000020423 */ /* 0x000fca0000000003 */
[----:B------:R-:W-:Y:S01]  /*3bf0*/  FSEL R3, R2, -INF , P1 ;  /* 0xff80000002037808 */ /* 0x000fe20000800000 */
[----:B------:R-:W-:Y:S06]  /*3c00*/  BRA `(.L_x_38) ;  /* 0x0000000800ec7947 */ /* 0x000fec0003800000 */
.L_x_56:
[----:B------:R-:W-:-:S13]  /*3c10*/  ISETP.NE.AND P0, PT, R2, 0x13, PT ;  /* 0x000000130200780c */ /* 0x000fda0003f05270 */
[----:B------:R-:W-:Y:S05]  /*3c20*/  @!P0 BRA `(.L_x_61) ;  /* 0x0000000000788947 */ /* 0x000fea0003800000 */
[----:B------:R-:W-:Y:S01]  /*3c30*/  ISETP.NE.AND P0, PT, R2, 0x14, PT ;  /* 0x000000140200780c */ /* 0x000fe20003f05270 */
[----:B------:R-:W-:-:S12]  /*3c40*/  IMAD.MOV.U32 R3, RZ, RZ, RZ ;  /* 0x000000ffff037224 */ /* 0x000fd800078e00ff */
[----:B------:R-:W-:Y:S05]  /*3c50*/  @P0 BRA `(.L_x_38) ;  /* 0x0000000800d80947 */ /* 0x000fea0003800000 */
[----:B------:R-:W-:Y:S01]  /*3c60*/  IMAD.MOV.U32 R3, RZ, RZ, 0x3f000000 ;  /* 0x3f000000ff037424 */ /* 0x000fe200078e00ff */
[C---:B---3--:R-:W-:Y:S01]  /*3c70*/  FSETP.NEU.AND P1, PT, |R0|.reuse, 1, PT ;  /* 0x3f8000000000780b */ /* 0x048fe20003f2d200 */
[----:B------:R-:W-:Y:S01]  /*3c80*/  HFMA2 R5, -RZ, RZ, 1.265625, -5052 ;  /* 0x3d10ecefff057431 */ /* 0x000fe200000001ff */
[C---:B------:R-:W-:Y:S01]  /*3c90*/  FSETP.GT.AND P0, PT, |R0|.reuse, 0.56000000238418579102, PT ;  /* 0x3f0f5c290000780b */ /* 0x040fe20003f04200 */
[----:B------:R-:W-:-:S04]  /*3ca0*/  FFMA R2, |R0|, -R3, 0.5 ;  /* 0x3f00000000027423 */ /* 0x000fc80000000a03 */
[----:B------:R-:W1:Y:S02]  /*3cb0*/  MUFU.RSQ R3, R2 ;  /* 0x0000000200037308 */ /* 0x000e640000001400 */
[----:B-1--4-:R-:W-:Y:S01]  /*3cc0*/  FMUL R4, R2, R3 ;  /* 0x0000000302047220 */ /* 0x012fe20000400000 */
[----:B------:R-:W-:-:S04]  /*3cd0*/  FMUL R3, R3, -0.5 ;  /* 0xbf00000003037820 */ /* 0x000fc80000400000 */
[----:B------:R-:W-:-:S04]  /*3ce0*/  FFMA R3, R4, R3, 0.5 ;  /* 0x3f00000004037423 */ /* 0x000fc80000000003 */
[----:B------:R-:W-:-:S05]  /*3cf0*/  FFMA R3, R4, R3, R4 ;  /* 0x0000000304037223 */ /* 0x000fca0000000004 */
[----:B------:R-:W-:Y:S02]  /*3d00*/  FSEL R3, R3, RZ, P1 ;  /* 0x000000ff03037208 */ /* 0x000fe40000800000 */
[----:B------:R-:W-:Y:S02]  /*3d10*/  FSETP.GT.AND P1, PT, R0, 0.56000000238418579102, PT ;  /* 0x3f0f5c290000780b */ /* 0x000fe40003f24000 */
[----:B------:R-:W-:-:S04]  /*3d20*/  FSEL R3, R3, |R0|, P0 ;  /* 0x4000000003037208 */ /* 0x000fc80000000000 */
[----:B------:R-:W-:-:S05]  /*3d30*/  LOP3.LUT R3, R3, 0x80000000, R0, 0xb8, !PT ;  /* 0x8000000003037812 */ /* 0x000fca00078eb800 */
[----:B------:R-:W-:-:S04]  /*3d40*/  FMUL R2, R3, R3 ;  /* 0x0000000303027220 */ /* 0x000fc80000400000 */
[----:B------:R-:W-:-:S04]  /*3d50*/  FFMA R5, R2, R5, 0.016980519518256187439 ;  /* 0x3c8b1abb02057423 */ /* 0x000fc80000000005 */
[----:B------:R-:W-:-:S04]  /*3d60*/  FFMA R5, R2, R5, 0.030762933194637298584 ;  /* 0x3cfc028c02057423 */ /* 0x000fc80000000005 */
[----:B------:R-:W-:-:S04]  /*3d70*/  FFMA R5, R2, R5, 0.044709417968988418579 ;  /* 0x3d37213902057423 */ /* 0x000fc80000000005 */
[----:B------:R-:W-:-:S04]  /*3d80*/  FFMA R5, R2, R5, 0.074989043176174163818 ;  /* 0x3d9993db02057423 */ /* 0x000fc80000000005 */
[----:B------:R-:W-:-:S04]  /*3d90*/  FFMA R5, R2, R5, 0.16666707396507263184 ;  /* 0x3e2aaac602057423 */ /* 0x000fc80000000005 */
[----:B------:R-:W-:Y:S01]  /*3da0*/  FMUL R2, R2, R5 ;  /* 0x0000000502027220 */ /* 0x000fe20000400000 */
[----:B------:R-:W-:-:S03]  /*3db0*/  IMAD.MOV.U32 R5, RZ, RZ, 0x3fd774eb ;  /* 0x3fd774ebff057424 */ /* 0x000fc600078e00ff */
[----:B------:R-:W-:-:S05]  /*3dc0*/  FFMA R3, R3, R2, R3 ;  /* 0x0000000203037223 */ /* 0x000fca0000000003 */
[----:B------:R-:W-:-:S05]  /*3dd0*/  FSEL R0, R3, -R3, P0 ;  /* 0x8000000303007208 */ /* 0x000fca0000000000 */
[----:B------:R-:W-:-:S04]  /*3de0*/  @!P1 FFMA R3, R5, 0.93318945169448852539, R0 ;  /* 0x3f6ee58105039823 */ /* 0x000fc80000000000 */
[----:B------:R-:W-:Y:S01]  /*3df0*/  @P0 FADD R3, R3, R3 ;  /* 0x0000000303030221 */ /* 0x000fe20000000000 */
[----:B------:R-:W-:Y:S06]  /*3e00*/  BRA `(.L_x_38) ;  /* 0x00000008006c7947 */ /* 0x000fec0003800000 */
.L_x_61:
[----:B------:R-:W-:Y:S01]  /*3e10*/  IMAD.MOV.U32 R3, RZ, RZ, 0x3f000000 ;  /* 0x3f000000ff037424 */ /* 0x000fe200078e00ff */
[C---:B---3--:R-:W-:Y:S01]  /*3e20*/  FSETP.NEU.AND P0, PT, |R0|.reuse, 1, PT ;  /* 0x3f8000000000780b */ /* 0x048fe20003f0d200 */
[----:B------:R-:W-:Y:S01]  /*3e30*/  IMAD.MOV.U32 R5, RZ, RZ, 0x3fd774eb ;  /* 0x3fd774ebff057424 */ /* 0x000fe200078e00ff */
[C---:B------:R-:W-:Y:S01]  /*3e40*/  FSETP.GT.AND P1, PT, |R0|.reuse, 0.56000000238418579102, PT ;  /* 0x3f0f5c290000780b */ /* 0x040fe20003f24200 */
[----:B-1--4-:R-:W-:-:S04]  /*3e50*/  FFMA R4, |R0|, -R3, 0.5 ;  /* 0x3f00000000047423 */ /* 0x012fc80000000a03 */
[----:B------:R-:W1:Y:S02]  /*3e60*/  MUFU.RSQ R3, R4 ;  /* 0x0000000400037308 */ /* 0x000e640000001400 */
[----:B-1----:R-:W-:Y:S01]  /*3e70*/  FMUL R2, R4, R3 ;  /* 0x0000000304027220 */ /* 0x002fe20000400000 */
[----:B------:R-:W-:-:S04]  /*3e80*/  FMUL R3, R3, -0.5 ;  /* 0xbf00000003037820 */ /* 0x000fc80000400000 */
[----:B------:R-:W-:-:S04]  /*3e90*/  FFMA R3, R2, R3, 0.5 ;  /* 0x3f00000002037423 */ /* 0x000fc80000000003 */
[----:B------:R-:W-:-:S05]  /*3ea0*/  FFMA R3, R2, R3, R2 ;  /* 0x0000000302037223 */ /* 0x000fca0000000002 */
[----:B------:R-:W-:-:S04]  /*3eb0*/  FSEL R3, R3, RZ, P0 ;  /* 0x000000ff03037208 */ /* 0x000fc80000000000 */
[----:B------:R-:W-:Y:S02]  /*3ec0*/  FSEL R16, R3, |R0|, P1 ;  /* 0x4000000003107208 */ /* 0x000fe40000800000 */
[----:B------:R-:W-:-:S03]  /*3ed0*/  MOV R3, 0x3d4dd2f7 ;  /* 0x3d4dd2f700037802 */ /* 0x000fc60000000f00 */
[----:B------:R-:W-:-:S04]  /*3ee0*/  FMUL R2, R16, R16 ;  /* 0x0000001010027220 */ /* 0x000fc80000400000 */
[----:B------:R-:W-:-:S04]  /*3ef0*/  FFMA R3, R2, R3, 0.018773360177874565125 ;  /* 0x3c99ca9702037423 */ /* 0x000fc80000000003 */
[----:B------:R-:W-:-:S04]  /*3f00*/  FFMA R3, R2, R3, 0.046769052743911743164 ;  /* 0x3d3f90e802037423 */ /* 0x000fc80000000003 */
[----:B------:R-:W-:-:S04]  /*3f10*/  FFMA R3, R2, R3, 0.074823014438152313232 ;  /* 0x3d993ccf02037423 */ /* 0x000fc80000000003 */
[----:B------:R-:W-:-:S04]  /*3f20*/  FFMA R3, R2, R3, 0.16667181253433227539 ;  /* 0x3e2aac0402037423 */ /* 0x000fc80000000003 */
[----:B------:R-:W-:-:S04]  /*3f30*/  FMUL R3, R2, R3 ;  /* 0x0000000302037220 */ /* 0x000fc80000400000 */
[----:B------:R-:W-:-:S04]  /*3f40*/  FFMA R3, R16, R3, R16 ;  /* 0x0000000310037223 */ /* 0x000fc80000000010 */
[----:B------:R-:W-:-:S04]  /*3f50*/  FMUL R2, R3, -2 ;  /* 0xc000000003027820 */ /* 0x000fc80000400000 */
[----:B------:R-:W-:-:S05]  /*3f60*/  @P1 FFMA R3, R5, 0.93318945169448852539, R2 ;  /* 0x3f6ee58105031823 */ /* 0x000fca0000000002 */
[C---:B------:R-:W-:Y:S02]  /*3f70*/  FSETP.NAN.AND P0, PT, R3.reuse, R3, PT ;  /* 0x000000030300720b */ /* 0x040fe40003f08000 */
[----:B------:R-:W-:-:S04]  /*3f80*/  LOP3.LUT R0, R3, 0x80000000, R0, 0xb8, !PT ;  /* 0x8000000003007812 */ /* 0x000fc800078eb800 */
[----:B------:R-:W-:Y:S01]  /*3f90*/  FSEL R3, R0, R3, !P0 ;  /* 0x0000000300037208 */ /* 0x000fe20004000000 */
[----:B------:R-:W-:Y:S06]  /*3fa0*/  BRA `(.L_x_38) ;  /* 0x0000000800047947 */ /* 0x000fec0003800000 */
.L_x_54:
[----:B------:R-:W-:-:S13]  /*3fb0*/  ISETP.GT.AND P0, PT, R2, 0x17, PT ;  /* 0x000000170200780c */ /* 0x000fda0003f04270 */
[----:B------:R-:W-:Y:S05]  /*3fc0*/  @P0 BRA `(.L_x_62) ;  /* 0x0000000400400947 */ /* 0x000fea0003800000 */
[----:B------:R-:W-:-:S05]  /*3fd0*/  IMAD.MOV.U32 R3, RZ, RZ, -0x15 ;  /* 0xffffffebff037424 */ /* 0x000fca00078e00ff */
[----:B------:R-:W-:-:S04]  /*3fe0*/  VIADDMNMX.U32 R3, R2, R3, 0x2, PT ;  /* 0x0000000202037446 */ /* 0x000fc80003800003 */
[----:B------:R-:W-:-:S04]  /*3ff0*/  SHF.L.U32 R3, R3, 0x2, RZ ;  /* 0x0000000203037819 */ /* 0x000fc800000006ff */
[----:B-1--4-:R-:W1:Y:S02]  /*4000*/  LDC R4, c[0x2][R3+0x24] ;  /* 0x0080090003047b82 */ /* 0x012e640000000800 */
[----:B-1----:R-:W-:-:S04]  /*4010*/  SHF.R.S32.HI R5, RZ, 0x1f, R4 ;  /* 0x0000001fff057819 */ /* 0x002fc80000011404 */
.L_x_434:
[----:B------:R-:W-:Y:S05]  /*4020*/  BRX R4 -0x4030                                                           (*"BRANCH_TARGETS .L_x_435,.L_x_436,.L_x_437"*) ;  /* 0xffffffbc04f47949 */ /* 0x000fea000383ffff */
.L_x_437:
[----:B------:R-:W-:Y:S01]  /*4030*/  ISETP.NE.AND P0, PT, R2, 0x17, PT ;  /* 0x000000170200780c */ /* 0x000fe20003f05270 */
[----:B------:R-:W-:-:S12]  /*4040*/  IMAD.MOV.U32 R3, RZ, RZ, RZ ;  /* 0x000000ffff037224 */ /* 0x000fd800078e00ff */
[----:B------:R-:W-:Y:S05]  /*4050*/  @P0 BRA `(.L_x_38) ;  /* 0x0000000400d80947 */ /* 0x000fea0003800000 */
[----:B------:R-:W-:Y:S01]  /*4060*/  IMAD.MOV.U32 R3, RZ, RZ, 0x3089705f ;  /* 0x3089705fff037424 */ /* 0x000fe200078e00ff */
[C---:B---3--:R-:W-:Y:S01]  /*4070*/  FSETP.GEU.AND P1, PT, R0.reuse, RZ, PT ;  /* 0x000000ff0000720b */ /* 0x048fe20003f2e000 */
[----:B------:R-:W-:Y:S01]  /*4080*/  BSSY.RECONVERGENT B2, `(.L_x_63) ;  /* 0x0000010000027945 */ /* 0x000fe20003800200 */
[----:B------:R-:W-:Y:S02]  /*4090*/  FSETP.GTU.AND P0, PT, |R0|, 9.9999997171806853657e-10, PT ;  /* 0x3089705f0000780b */ /* 0x000fe40003f0c200 */
[----:B------:R-:W-:-:S04]  /*40a0*/  FSEL R3, -R3, 9.9999997171806853657e-10, !P1 ;  /* 0x3089705f03037808 */ /* 0x000fc80004800100 */
[----:B------:R-:W-:-:S04]  /*40b0*/  FSEL R2, R3, R0, !P0 ;  /* 0x0000000003027208 */ /* 0x000fc80004000000 */
[----:B------:R-:W-:-:S04]  /*40c0*/  IADD3 R0, PT, PT, R2, 0x1800000, RZ ;  /* 0x0180000002007810 */ /* 0x000fc80007ffe0ff */
[----:B------:R-:W-:-:S04]  /*40d0*/  LOP3.LUT R0, R0, 0x7f800000, RZ, 0xc0, !PT ;  /* 0x7f80000000007812 */ /* 0x000fc800078ec0ff */
[----:B------:R-:W-:-:S13]  /*40e0*/  ISETP.GT.U32.AND P0, PT, R0, 0x1ffffff, PT ;  /* 0x01ffffff0000780c */ /* 0x000fda0003f04070 */
[----:B------:R-:W-:Y:S05]  /*40f0*/  @P0 BRA `(.L_x_64) ;  /* 0x0000000000100947 */ /* 0x000fea0003800000 */
[----:B------:R-:W-:Y:S01]  /*4100*/  IMAD.MOV.U32 R0, RZ, RZ, R2 ;  /* 0x000000ffff007224 */ /* 0x000fe200078e0002 */
[----:B------:R-:W-:-:S07]  /*4110*/  MOV R4, 0x4130 ;  /* 0x0000413000047802 */ /* 0x000fce0000000f00 */
[----:B------:R-:W-:Y:S05]  /*4120*/  CALL.REL.NOINC `($__internal_0_$__cuda_sm20_rcp_rn_f32_slowpath) ;  /* 0x0000003800687944 */ /* 0x000fea0003c00000 */
[----:B------:R-:W-:Y:S05]  /*4130*/  BRA `(.L_x_65) ;  /* 0x0000000000107947 */ /* 0x000fea0003800000 */
.L_x_64:
[----:B------:R-:W1:Y:S02]  /*4140*/  MUFU.RCP R3, R2 ;  /* 0x0000000200037308 */ /* 0x000e640000001000 */
[----:B-1----:R-:W-:-:S04]  /*4150*/  FFMA R0, R2, R3, -1 ;  /* 0xbf80000002007423 */ /* 0x002fc80000000003 */
[----:B------:R-:W-:-:S04]  /*4160*/  FADD.FTZ R0, -R0, -RZ ;  /* 0x800000ff00007221 */ /* 0x000fc80000010100 */
[----:B------:R-:W-:-:S07]  /*4170*/  FFMA R3, R3, R0, R3 ;  /* 0x0000000003037223 */ /* 0x000fce0000000003 */
.L_x_65:
[----:B------:R-:W-:Y:S05]  /*4180*/  BSYNC.RECONVERGENT B2 ;  /* 0x0000000000027941 */ /* 0x000fea0003800200 */
.L_x_63:
[----:B------:R-:W-:Y:S05]  /*4190*/  BRA `(.L_x_38) ;  /* 0x0000000400887947 */ /* 0x000fea0003800000 */
.L_x_435:
[----:B---3--:R-:W1:Y:S01]  /*41a0*/  MUFU.RCP R3, |R0| ;  /* 0x4000000000037308 */ /* 0x008e620000001000 */
[----:B------:R-:W-:Y:S01]  /*41b0*/  FSETP.GT.AND P0, PT, |R0|, 1, PT ;  /* 0x3f8000000000780b */ /* 0x000fe20003f04200 */
[----:B------:R-:W-:Y:S02]  /*41c0*/  IMAD.MOV.U32 R5, RZ, RZ, 0x3b2090aa ;  /* 0x3b2090aaff057424 */ /* 0x000fe400078e00ff */
[----:B------:R-:W-:Y:S01]  /*41d0*/  HFMA2 R4, -RZ, RZ, 1.9599609375, 20144 ;  /* 0x3fd774ebff047431 */ /* 0x000fe200000001ff */
[----:B-1----:R-:W-:-:S05]  /*41e0*/  FSEL R3, R3, |R0|, P0 ;  /* 0x4000000003037208 */ /* 0x002fca0000000000 */
[----:B------:R-:W-:-:S04]  /*41f0*/  FMUL R2, R3, R3 ;  /* 0x0000000303027220 */ /* 0x000fc80000400000 */
[----:B------:R-:W-:-:S04]  /*4200*/  FFMA R5, R2, R5, -0.014396979473531246185 ;  /* 0xbc6be14f02057423 */ /* 0x000fc80000000005 */
[----:B------:R-:W-:-:S04]  /*4210*/  FFMA R5, R2, R5, 0.039849750697612762451 ;  /* 0x3d23397e02057423 */ /* 0x000fc80000000005 */
[----:B------:R-:W-:-:S04]  /*4220*/  FFMA R5, R2, R5, -0.072529748082160949707 ;  /* 0xbd948a7a02057423 */ /* 0x000fc80000000005 */
[----:B------:R-:W-:-:S04]  /*4230*/  FFMA R5, R2, R5, 0.10518480092287063599 ;  /* 0x3dd76b2102057423 */ /* 0x000fc80000000005 */
[----:B------:R-:W-:-:S04]  /*4240*/  FFMA R5, R2, R5, -0.14171802997589111328 ;  /* 0xbe111e8802057423 */ /* 0x000fc80000000005 */
[----:B------:R-:W-:-:S04]  /*4250*/  FFMA R5, R2, R5, 0.19988775253295898438 ;  /* 0x3e4caf6002057423 */ /* 0x000fc80000000005 */
[----:B------:R-:W-:-:S04]  /*4260*/  FFMA R5, R2, R5, -0.33332940936088562012 ;  /* 0xbeaaaa2702057423 */ /* 0x000fc80000000005 */
[----:B------:R-:W-:-:S04]  /*4270*/  FMUL R2, R2, R5 ;  /* 0x0000000502027220 */ /* 0x000fc80000400000 */
[----:B------:R-:W-:-:S04]  /*4280*/  FFMA R3, R3, R2, R3 ;  /* 0x0000000203037223 */ /* 0x000fc80000000003 */
[----:B------:R-:W-:Y:S01]  /*4290*/  @P0 FFMA R3, R4, 0.93318945169448852539, -R3 ;  /* 0x3f6ee58104030823 */ /* 0x000fe20000000803 */
[----:B------:R-:W-:-:S04]  /*42a0*/  FSETP.NAN.AND P0, PT, |R0|, |R0|, PT ;  /* 0x400000000000720b */ /* 0x000fc80003f08200 */
[----:B------:R-:W-:-:S04]  /*42b0*/  LOP3.LUT R0, R3, 0x80000000, R0, 0xb8, !PT ;  /* 0x8000000003007812 */ /* 0x000fc800078eb800 */
[----:B------:R-:W-:Y:S01]  /*42c0*/  FSEL R3, R0, R3, !P0 ;  /* 0x0000000300037208 */ /* 0x000fe20004000000 */
[----:B------:R-:W-:Y:S06]  /*42d0*/  BRA `(.L_x_38) ;  /* 0x0000000400387947 */ /* 0x000fec0003800000 */
.L_x_436:
[----:B---3--:R-:W-:Y:S01]  /*42e0*/  FSETP.NEU.AND P0, PT, R0, RZ, PT ;  /* 0x000000ff0000720b */ /* 0x008fe20003f0d000 */
[----:B------:R-:W-:-:S12]  /*42f0*/  IMAD.MOV.U32 R3, RZ, RZ, -0x319194d8 ;  /* 0xce6e6b28ff037424 */ /* 0x000fd800078e00ff */
[----:B------:R-:W-:Y:S05]  /*4300*/  @!P0 BRA `(.L_x_38) ;  /* 0x00000004002c8947 */ /* 0x000fea0003800000 */
[C---:B------:R-:W-:Y:S01]  /*4310*/  FMUL R3, |R0|.reuse, 8388608 ;  /* 0x4b00000000037820 */ /* 0x040fe20000400200 */
[----:B------:R-:W-:Y:S01]  /*4320*/  FSETP.GEU.AND P0, PT, |R0|, 1.175494350822287508e-38, PT ;  /* 0x008000000000780b */ /* 0x000fe20003f0e200 */
[----:B------:R-:W-:-:S03]  /*4330*/  IMAD.MOV.U32 R5, RZ, RZ, 0x3e055027 ;  /* 0x3e055027ff057424 */ /* 0x000fc600078e00ff */
[----:B------:R-:W-:-:S04]  /*4340*/  FSEL R0, R3, |R0|, !P0 ;  /* 0x4000000003007208 */ /* 0x000fc80004000000 */
[C---:B------:R-:W-:Y:S01]  /*4350*/  FSETP.NEU.AND P1, PT, R0.reuse, RZ, PT ;  /* 0x000000ff0000720b */ /* 0x040fe20003f2d000 */
[----:B------:R-:W-:-:S05]  /*4360*/  VIADD R2, R0, 0xc0d55555 ;  /* 0xc0d5555500027836 */ /* 0x000fca0000000000 */
[----:B------:R-:W-:-:S04]  /*4370*/  LOP3.LUT R3, R2, 0xff800000, RZ, 0xc0, !PT ;  /* 0xff80000002037812 */ /* 0x000fc800078ec0ff */
[-C--:B------:R-:W-:Y:S02]  /*4380*/  IADD3 R2, PT, PT, R0, -R3.reuse, RZ ;  /* 0x8000000300027210 */ /* 0x080fe40007ffe0ff */
[----:B------:R-:W-:-:S03]  /*4390*/  I2FP.F32.S32 R3, R3 ;  /* 0x0000000300037245 */ /* 0x000fc60000201400 */
[----:B------:R-:W-:Y:S01]  /*43a0*/  FADD R4, R2, -1 ;  /* 0xbf80000002047421 */ /* 0x000fe20000000000 */
[----:B------:R-:W-:Y:S02]  /*43b0*/  FSEL R2, RZ, -23, P0 ;  /* 0xc1b80000ff027808 */ /* 0x000fe40000000000 */
[----:B------:R-:W-:Y:S01]  /*43c0*/  ISETP.GT.U32.AND P0, PT, R0, 0x7f7fffff, PT ;  /* 0x7f7fffff0000780c */ /* 0x000fe20003f04070 */
[C---:B------:R-:W-:Y:S02]  /*43d0*/  FFMA R5, R4.reuse, -R5, 0.14084610342979431152 ;  /* 0x3e1039f604057423 */ /* 0x040fe40000000805 */
[----:B------:R-:W-:Y:S01]  /*43e0*/  FFMA R2, R3, 1.1920928955078125e-07, R2 ;  /* 0x3400000003027823 */ /* 0x000fe20000000002 */
[----:B------:R-:W-:Y:S02]  /*43f0*/  IMAD.MOV.U32 R3, RZ, RZ, 0x7f800000 ;  /* 0x7f800000ff037424 */ /* 0x000fe400078e00ff */
        /* <DEDUP_REMOVED lines=13> */
.L_x_62:
[----:B------:R-:W-:-:S13]  /*44d0*/  ISETP.GT.AND P0, PT, R2, 0x19, PT ;  /* 0x000000190200780c */ /* 0x000fda0003f04270 */
[----:B------:R-:W-:Y:S05]  /*44e0*/  @P0 BRA `(.L_x_66) ;  /* 0x0000000000240947 */ /* 0x000fea0003800000 */
[----:B------:R-:W-:-:S13]  /*44f0*/  ISETP.NE.AND P0, PT, R2, 0x18, PT ;  /* 0x000000180200780c */ /* 0x000fda0003f05270 */
[----:B------:R-:W-:Y:S05]  /*4500*/  @!P0 BRA `(.L_x_67) ;  /* 0x0000000000148947 */ /* 0x000fea0003800000 */
[----:B------:R-:W-:Y:S02]  /*4510*/  ISETP.NE.AND P0, PT, R2, 0x19, PT ;  /* 0x000000190200780c */ /* 0x000fe40003f05270 */
[----:B------:R-:W-:-:S11]  /*4520*/  MOV R3, RZ ;  /* 0x000000ff00037202 */ /* 0x000fd60000000f00 */
[----:B------:R-:W-:Y:S05]  /*4530*/  @P0 BRA `(.L_x_38) ;  /* 0x0000000000a00947 */ /* 0x000fea0003800000 */
[----:B---3--:R-:W-:Y:S01]  /*4540*/  FADD R3, -R0, -RZ ;  /* 0x800000ff00037221 */ /* 0x008fe20000000100 */
[----:B------:R-:W-:Y:S06]  /*4550*/  BRA `(.L_x_38) ;  /* 0x0000000000987947 */ /* 0x000fec0003800000 */
.L_x_67:
[----:B---3--:R-:W-:Y:S01]  /*4560*/  FADD R3, |R0|, -RZ ;  /* 0x800000ff00037221 */ /* 0x008fe20000000200 */
[----:B------:R-:W-:Y:S06]  /*4570*/  BRA `(.L_x_38) ;  /* 0x0000000000907947 */ /* 0x000fec0003800000 */
.L_x_66:
[----:B------:R-:W-:-:S13]  /*4580*/  ISETP.NE.AND P0, PT, R2, 0x1a, PT ;  /* 0x0000001a0200780c */ /* 0x000fda0003f05270 */
[----:B------:R-:W-:Y:S05]  /*4590*/  @!P0 BRA `(.L_x_68) ;  /* 0x0000000000508947 */ /* 0x000fea0003800000 */
[----:B------:R-:W-:Y:S01]  /*45a0*/  ISETP.NE.AND P0, PT, R2, 0x1b, PT ;  /* 0x0000001b0200780c */ /* 0x000fe20003f05270 */
[----:B------:R-:W-:-:S12]  /*45b0*/  IMAD.MOV.U32 R3, RZ, RZ, RZ ;  /* 0x000000ffff037224 */ /* 0x000fd800078e00ff */
[----:B------:R-:W-:Y:S05]  /*45c0*/  @P0 BRA `(.L_x_38) ;  /* 0x00000000007c0947 */ /* 0x000fea0003800000 */
[----:B---3--:R-:W-:Y:S01]  /*45d0*/  FADD R3, |R0|, -RZ ;  /* 0x800000ff00037221 */ /* 0x008fe20000000200 */
[----:B------:R2:W3:Y:S01]  /*45e0*/  MUFU.RSQ R5, |R0| ;  /* 0x4000000000057308 */ /* 0x0004e20000001400 */
[----:B------:R-:W-:Y:S02]  /*45f0*/  BSSY.RECONVERGENT B2, `(.L_x_69) ;  /* 0x000000d000027945 */ /* 0x000fe40003800200 */
[----:B------:R-:W-:-:S05]  /*4600*/  VIADD R2, R3, 0xf3000000 ;  /* 0xf300000003027836 */ /* 0x000fca0000000000 */
[----:B------:R-:W-:-:S13]  /*4610*/  ISETP.GT.U32.AND P0, PT, R2, 0x727fffff, PT ;  /* 0x727fffff0200780c */ /* 0x000fda0003f04070 */
[----:B--23--:R-:W-:Y:S05]  /*4620*/  @!P0 BRA `(.L_x_70) ;  /* 0x0000000000148947 */ /* 0x00cfea0003800000 */
[----:B------:R-:W-:Y:S02]  /*4630*/  MOV R0, R3 ;  /* 0x0000000300007202 */ /* 0x000fe40000000f00 */
[----:B------:R-:W-:-:S07]  /*4640*/  MOV R16, 0x4660 ;  /* 0x0000466000107802 */ /* 0x000fce0000000f00 */
[----:B-1--4-:R-:W-:Y:S05]  /*4650*/  CALL.REL.NOINC `($__internal_1_$__cuda_sm20_sqrt_rn_f32_slowpath) ;  /* 0x0000003400ec7944 */ /* 0x012fea0003c00000 */
[----:B------:R-:W-:Y:S01]  /*4660*/  IMAD.MOV.U32 R3, RZ, RZ, R0 ;  /* 0x000000ffff037224 */ /* 0x000fe200078e0000 */
[----:B------:R-:W-:Y:S06]  /*4670*/  BRA `(.L_x_71) ;  /* 0x0000000000107947 */ /* 0x000fec0003800000 */
.L_x_70:
[----:B------:R-:W-:Y:S01]  /*4680*/  FMUL.FTZ R3, |R0|, R5 ;  /* 0x0000000500037220 */ /* 0x000fe20000410200 */
[----:B------:R-:W-:-:S03]  /*4690*/  FMUL.FTZ R2, R5, 0.5 ;  /* 0x3f00000005027820 */ /* 0x000fc60000410000 */
[----:B------:R-:W-:-:S04]  /*46a0*/  FFMA R0, -R3, R3, |R0| ;  /* 0x0000000303007223 */ /* 0x000fc80000000500 */
[----:B------:R-:W-:-:S07]  /*46b0*/  FFMA R3, R0, R2, R3 ;  /* 0x0000000200037223 */ /* 0x000fce0000000003 */
.L_x_71:
[----:B------:R-:W-:Y:S05]  /*46c0*/  BSYNC.RECONVERGENT B2 ;  /* 0x0000000000027941 */ /* 0x000fea0003800200 */
.L_x_69:
[----:B------:R-:W-:Y:S05]  /*46d0*/  BRA `(.L_x_38) ;  /* 0x0000000000387947 */ /* 0x000fea0003800000 */
.L_x_68:
[----:B---3--:R-:W-:Y:S01]  /*46e0*/  VIADD R2, R0, 0xf3000000 ;  /* 0xf300000000027836 */ /* 0x008fe20000000000 */
[----:B------:R2:W3:Y:S01]  /*46f0*/  MUFU.RSQ R5, R0 ;  /* 0x0000000000057308 */ /* 0x0004e20000001400 */
[----:B------:R-:W-:Y:S03]  /*4700*/  BSSY.RECONVERGENT B2, `(.L_x_38) ;  /* 0x000000b000027945 */ /* 0x000fe60003800200 */
[----:B------:R-:W-:-:S13]  /*4710*/  ISETP.GT.U32.AND P0, PT, R2, 0x727fffff, PT ;  /* 0x727fffff0200780c */ /* 0x000fda0003f04070 */
[----:B--23--:R-:W-:Y:S05]  /*4720*/  @!P0 BRA `(.L_x_72) ;  /* 0x0000000000108947 */ /* 0x00cfea0003800000 */
[----:B------:R-:W-:-:S07]  /*4730*/  MOV R16, 0x4750 ;  /* 0x0000475000107802 */ /* 0x000fce0000000f00 */
[----:B-1--4-:R-:W-:Y:S05]  /*4740*/  CALL.REL.NOINC `($__internal_1_$__cuda_sm20_sqrt_rn_f32_slowpath) ;  /* 0x0000003400b07944 */ /* 0x012fea0003c00000 */
[----:B------:R-:W-:Y:S01]  /*4750*/  MOV R3, R0 ;  /* 0x0000000000037202 */ /* 0x000fe20000000f00 */
[----:B------:R-:W-:Y:S06]  /*4760*/  BRA `(.L_x_73) ;  /* 0x0000000000107947 */ /* 0x000fec0003800000 */
.L_x_72:
[----:B------:R-:W-:Y:S01]  /*4770*/  FMUL.FTZ R3, R0, R5 ;  /* 0x0000000500037220 */ /* 0x000fe20000410000 */
[----:B------:R-:W-:-:S03]  /*4780*/  FMUL.FTZ R2, R5, 0.5 ;  /* 0x3f00000005027820 */ /* 0x000fc60000410000 */
[----:B------:R-:W-:-:S04]  /*4790*/  FFMA R0, -R3, R3, R0 ;  /* 0x0000000303007223 */ /* 0x000fc80000000100 */
[----:B------:R-:W-:-:S07]  /*47a0*/  FFMA R3, R0, R2, R3 ;  /* 0x0000000200037223 */ /* 0x000fce0000000003 */
.L_x_73:
[----:B------:R-:W-:Y:S05]  /*47b0*/  BSYNC.RECONVERGENT B2 ;  /* 0x0000000000027941 */ /* 0x000fea0003800200 */
.L_x_38:
[----:B------:R-:W-:Y:S05]  /*47c0*/  BSYNC.RECONVERGENT B1 ;  /* 0x0000000000017941 */ /* 0x000fea0003800200 */
.L_x_33:
[----:B------:R2:W-:Y:S01]  /*47d0*/  STS [R14+-0x4], R3 ;  /* 0xfffffc030e007388 */ /* 0x0005e20000000800 */
[----:B------:R-:W-:Y:S05]  /*47e0*/  BRA `(.L_x_31) ;  /* 0x0000003000747947 */ /* 0x000fea0003800000 */
.L_x_32:
[----:B------:R-:W-:Y:S01]  /*47f0*/  IMAD R14, R8, 0x4, R9 ;  /* 0x00000004080e7824 */ /* 0x000fe200078e0209 */
[----:B------:R-:W-:Y:S01]  /*4800*/  ISETP.GT.AND P0, PT, R2, 0xc, PT ;  /* 0x0000000c0200780c */ /* 0x000fe20003f04270 */
[----:B------:R-:W-:Y:S03]  /*4810*/  BSSY.RECONVERGENT B1, `(.L_x_74) ;  /* 0x0000305000017945 */ /* 0x000fe60003800200 */
[----:B------:R2:W3:Y:S09]  /*4820*/  LDS R0, [R14+-0x4] ;  /* 0xfffffc000e007984 */ /* 0x0004f20000000800 */
[----:B--2---:R-:W-:Y:S05]  /*4830*/  @P0 BRA `(.L_x_75) ;  /* 0x0000001c00d40947 */ /* 0x004fea0003800000 */
[----:B------:R2:W1:Y:S01]  /*4840*/  LDS R5, [R14+-0x8] ;  /* 0xfffff8000e057984 */ /* 0x0004620000000800 */
[----:B------:R-:W-:-:S13]  /*4850*/  ISETP.GT.AND P0, PT, R2, 0x6, PT ;  /* 0x000000060200780c */ /* 0x000fda0003f04270 */
[----:B--2---:R-:W-:Y:S05]  /*4860*/  @P0 BRA `(.L_x_76) ;  /* 0x0000000800040947 */ /* 0x004fea0003800000 */
[----:B------:R-:W-:-:S13]  /*4870*/  ISETP.GT.AND P0, PT, R2, 0x3, PT ;  /* 0x000000030200780c */ /* 0x000fda0003f04270 */
[----:B------:R-:W-:Y:S05]  /*4880*/  @P0 BRA `(.L_x_77) ;  /* 0x0000000000300947 */ /* 0x000fea0003800000 */
[----:B------:R-:W-:-:S05]  /*4890*/  IMAD.MOV.U32 R15, RZ, RZ, -0x1 ;  /* 0xffffffffff0f7424 */ /* 0x000fca00078e00ff */
[----:B------:R-:W-:-:S04]  /*48a0*/  VIADDMNMX.U32 R2, R2, R15, 0x3, PT ;  /* 0x0000000302027446 */ /* 0x000fc8000380000f */
[----:B------:R-:W-:-:S04]  /*48b0*/  SHF.L.U32 R2, R2, 0x2, RZ ;  /* 0x0000000202027819 */ /* 0x000fc800000006ff */
[----:B------:R-:W2:Y:S02]  /*48c0*/  LDC R16, c[0x2][R2+0x30] ;  /* 0x00800c0002107b82 */ /* 0x000ea40000000800 */
[----:B--2---:R-:W-:-:S04]  /*48d0*/  SHF.R.S32.HI R17, RZ, 0x1f, R16 ;  /* 0x0000001fff117819 */ /* 0x004fc80000011410 */
.L_x_438:
[----:B------:R-:W-:Y:S05]  /*48e0*/  BRX R16 -0x48f0                                                          (*"BRANCH_TARGETS .L_x_439,.L_x_440,.L_x_441,.L_x_78"*) ;  /* 0xffffffb410c47949 */ /* 0x000fea000383ffff */
.L_x_441:
[----:B-1-3--:R-:W-:Y:S01]  /*48f0*/  FMUL R3, R0, R5 ;  /* 0x0000000500037220 */ /* 0x00afe20000400000 */
[----:B------:R-:W-:Y:S06]  /*4900*/  BRA `(.L_x_78) ;  /* 0x0000002c00d47947 */ /* 0x000fec0003800000 */
.L_x_439:
[----:B-1-3--:R-:W-:Y:S01]  /*4910*/  FADD R3, R0, R5 ;  /* 0x0000000500037221 */ /* 0x00afe20000000000 */
[----:B------:R-:W-:Y:S06]  /*4920*/  BRA `(.L_x_78) ;  /* 0x0000002c00cc7947 */ /* 0x000fec0003800000 */
.L_x_440:
[----:B-1-3--:R-:W-:Y:S01]  /*4930*/  FADD R3, R0, -R5 ;  /* 0x8000000500037221 */ /* 0x00afe20000000000 */
[----:B------:R-:W-:Y:S06]  /*4940*/  BRA `(.L_x_78) ;  /* 0x0000002c00c47947 */ /* 0x000fec0003800000 */
.L_x_77:
[----:B------:R-:W-:-:S05]  /*4950*/  IMAD.MOV.U32 R15, RZ, RZ, -0x4 ;  /* 0xfffffffcff0f7424 */ /* 0x000fca00078e00ff */
[----:B------:R-:W-:-:S05]  /*4960*/  VIADDMNMX.U32 R2, R2, R15, 0x3, PT ;  /* 0x0000000302027446 */ /* 0x000fca000380000f */
[----:B------:R-:W-:-:S04]  /*4970*/  IMAD.SHL.U32 R2, R2, 0x4, RZ ;  /* 0x0000000402027824 */ /* 0x000fc800078e00ff */
[----:B------:R-:W2:Y:S02]  /*4980*/  LDC R16, c[0x2][R2+0x40] ;  /* 0x0080100002107b82 */ /* 0x000ea40000000800 */
[----:B--2---:R-:W-:-:S04]  /*4990*/  SHF.R.S32.HI R17, RZ, 0x1f, R16 ;  /* 0x0000001fff117819 */ /* 0x004fc80000011410 */
.L_x_443:
[----:B------:R-:W-:Y:S05]  /*49a0*/  BRX R16 -0x49b0                                                          (*"BRANCH_TARGETS .L_x_444,.L_x_445,.L_x_446,.L_x_78"*) ;  /* 0xffffffb410947949 */ /* 0x000fea000383ffff */
.L_x_446:
[----:B-1-3--:R-:W-:-:S04]  /*49b0*/  FSETP.GTU.AND P0, PT, R0, R5, PT ;  /* 0x000000050000720b */ /* 0x00afc80003f0c000 */
[----:B------:R-:W-:Y:S01]  /*49c0*/  FSEL R3, R0, R5, !P0 ;  /* 0x0000000500037208 */ /* 0x000fe20004000000 */
[----:B------:R-:W-:Y:S08]  /*49d0*/  BRA `(.L_x_78) ;  /* 0x0000002c00a07947 */ /* 0x000ff00003800000 */
.L_x_444:
[----:B-1----:R-:W1:Y:S01]  /*49e0*/  MUFU.RCP R2, R5 ;  /* 0x0000000500027308 */ /* 0x002e620000001000 */
[----:B------:R-:W-:Y:S07]  /*49f0*/  BSSY.RECONVERGENT B2, `(.L_x_79) ;  /* 0x000000c000027945 */ /* 0x000fee0003800200 */
[----:B---3--:R-:W2:Y:S01]  /*4a00*/  FCHK P0, R0, R5 ;  /* 0x0000000500007302 */ /* 0x008ea20000000000 */
[----:B-1----:R-:W-:-:S04]  /*4a10*/  FFMA R3, -R5, R2, 1 ;  /* 0x3f80000005037423 */ /* 0x002fc80000000102 */
[----:B------:R-:W-:-:S04]  /*4a20*/  FFMA R3, R2, R3, R2 ;  /* 0x0000000302037223 */ /* 0x000fc80000000002 */
[----:B------:R-:W-:-:S04]  /*4a30*/  FFMA R2, R0, R3, RZ ;  /* 0x0000000300027223 */ /* 0x000fc800000000ff */
[----:B----4-:R-:W-:-:S04]  /*4a40*/  FFMA R4, -R5, R2, R0 ;  /* 0x0000000205047223 */ /* 0x010fc80000000100 */
[----:B------:R-:W-:Y:S01]  /*4a50*/  FFMA R3, R3, R4, R2 ;  /* 0x0000000403037223 */ /* 0x000fe20000000002 */
[----:B--2---:R-:W-:Y:S06]  /*4a60*/  @!P0 BRA `(.L_x_80) ;  /* 0x0000000000108947 */ /* 0x004fec0003800000 */
[----:B------:R-:W-:Y:S02]  /*4a70*/  MOV R3, R5 ;  /* 0x0000000500037202 */ /* 0x000fe40000000f00 */
[----:B------:R-:W-:-:S07]  /*4a80*/  MOV R2, 0x4aa0 ;  /* 0x00004aa000027802 */ /* 0x000fce0000000f00 */
[----:B------:R-:W-:Y:S05]  /*4a90*/  CALL.REL.NOINC `($__internal_2_$__cuda_sm3x_div_rn_noftz_f32_slowpath) ;  /* 0x0000003400387944 */ /* 0x000fea0003c00000 */
[----:B------:R-:W-:-:S07]  /*4aa0*/  IMAD.MOV.U32 R3, RZ, RZ, R0 ;  /* 0x000000ffff037224 */ /* 0x000fce00078e0000 */
.L_x_80:
[----:B------:R-:W-:Y:S05]  /*4ab0*/  BSYNC.RECONVERGENT B2 ;  /* 0x0000000000027941 */ /* 0x000fea0003800200 */
.L_x_79:
[----:B------:R-:W-:Y:S05]  /*4ac0*/  BRA `(.L_x_78) ;  /* 0x0000002c00647947 */ /* 0x000fea0003800000 */
.L_x_445:
[C---:B---3--:R-:W-:Y:S01]  /*4ad0*/  FMUL R3, |R0|.reuse, 16777216 ;  /* 0x4b80000000037820 */ /* 0x048fe20000400200 */
[----:B------:R-:W-:Y:S01]  /*4ae0*/  FSETP.GEU.AND P0, PT, |R0|, 1.175494350822287508e-38, PT ;  /* 0x008000000000780b */ /* 0x000fe20003f0e200 */
[----:B------:R-:W-:-:S03]  /*4af0*/  IMAD.MOV.U32 R19, RZ, RZ, 0x3a2c32e4 ;  /* 0x3a2c32e4ff137424 */ /* 0x000fc600078e00ff */
[----:B------:R-:W-:-:S05]  /*4b00*/  FSEL R3, R3, |R0|, !P0 ;  /* 0x4000000003037208 */ /* 0x000fca0004000000 */
[----:B------:R-:W-:-:S05]  /*4b10*/  VIADD R2, R3, 0xc0cafb0d ;  /* 0xc0cafb0d03027836 */ /* 0x000fca0000000000 */
[----:B------:R-:W-:-:S04]  /*4b20*/  LOP3.LUT R2, R2, 0xff800000, RZ, 0xc0, !PT ;  /* 0xff80000002027812 */ /* 0x000fc800078ec0ff */
[-C--:B------:R-:W-:Y:S02]  /*4b30*/  IADD3 R3, PT, PT, R3, -R2.reuse, RZ ;  /* 0x8000000203037210 */ /* 0x080fe40007ffe0ff */
[----:B------:R-:W-:-:S03]  /*4b40*/  I2FP.F32.S32 R16, R2 ;  /* 0x0000000200107245 */ /* 0x000fc60000201400 */
[C---:B-1--4-:R-:W-:Y:S01]  /*4b50*/  FADD R4, R3.reuse, 1 ;  /* 0x3f80000003047421 */ /* 0x052fe20000000000 */
[----:B------:R-:W-:Y:S01]  /*4b60*/  FADD R17, R3, -1 ;  /* 0xbf80000003117421 */ /* 0x000fe20000000000 */
[----:B------:R-:W-:-:S03]  /*4b70*/  FSEL R3, RZ, -24, P0 ;  /* 0xc1c00000ff037808 */ /* 0x000fc60000000000 */
[----:B------:R-:W-:Y:S01]  /*4b80*/  FADD R15, R17, R17 ;  /* 0x00000011110f7221 */ /* 0x000fe20000000000 */
[----:B------:R-:W1:Y:S03]  /*4b90*/  MUFU.RCP R4, R4 ;  /* 0x0000000400047308 */ /* 0x000e660000001000 */
[----:B-1----:R-:W-:Y:S01]  /*4ba0*/  FMUL R2, R4, R15 ;  /* 0x0000000f04027220 */ /* 0x002fe20000400000 */
[----:B------:R-:W-:-:S03]  /*4bb0*/  FFMA R15, R16, 1.1920928955078125e-07, R3 ;  /* 0x34000000100f7823 */ /* 0x000fc60000000003 */
[----:B------:R-:W-:Y:S01]  /*4bc0*/  FADD R18, R17, -R2 ;  /* 0x8000000211127221 */ /* 0x000fe20000000000 */
[CC--:B------:R-:W-:Y:S01]  /*4bd0*/  FMUL R16, R2.reuse, R2.reuse ;  /* 0x0000000202107220 */ /* 0x0c0fe20000400000 */
[----:B------:R-:W-:Y:S02]  /*4be0*/  FFMA R3, R2, 1.4426950216293334961, R15 ;  /* 0x3fb8aa3b02037823 */ /* 0x000fe4000000000f */
[----:B------:R-:W-:Y:S01]  /*4bf0*/  FADD R18, R18, R18 ;  /* 0x0000001212127221 */ /* 0x000fe20000000000 */
[C---:B------:R-:W-:Y:S01]  /*4c00*/  FFMA R19, R16.reuse, R19, 0.0032181653659790754318 ;  /* 0x3b52e7db10137423 */ /* 0x040fe20000000013 */
[----:B------:R-:W-:Y:S02]  /*4c10*/  FADD R15, R15, -R3 ;  /* 0x800000030f0f7221 */ /* 0x000fe40000000000 */
[----:B------:R-:W-:Y:S01]  /*4c20*/  FFMA R17, R17, -R2, R18 ;  /* 0x8000000211117223 */ /* 0x000fe20000000012 */
[----:B------:R-:W-:Y:S01]  /*4c30*/  FFMA R19, R16, R19, 0.018033718690276145935 ;  /* 0x3c93bb7310137423 */ /* 0x000fe20000000013 */
[----:B------:R-:W-:-:S02]  /*4c40*/  FFMA R18, R2, 1.4426950216293334961, R15 ;  /* 0x3fb8aa3b02127823 */ /* 0x000fc4000000000f */
[----:B------:R-:W-:Y:S01]  /*4c50*/  FMUL R17, R4, R17 ;  /* 0x0000001104117220 */ /* 0x000fe20000400000 */
[----:B------:R-:W-:-:S03]  /*4c60*/  FFMA R19, R16, R19, 0.12022458761930465698 ;  /* 0x3df6384f10137423 */ /* 0x000fc60000000013 */
[----:B------:R-:W-:Y:S01]  /*4c70*/  FFMA R15, R17, 1.4426950216293334961, R18 ;  /* 0x3fb8aa3b110f7823 */ /* 0x000fe20000000012 */
[----:B------:R-:W-:-:S03]  /*4c80*/  FMUL R19, R16, R19 ;  /* 0x0000001310137220 */ /* 0x000fc60000400000 */
[----:B------:R-:W-:Y:S01]  /*4c90*/  FFMA R4, R2, 1.9251366722983220825e-08, R15 ;  /* 0x32a55e3402047823 */ /* 0x000fe2000000000f */
[----:B------:R-:W-:-:S04]  /*4ca0*/  FMUL R15, R19, 3 ;  /* 0x40400000130f7820 */ /* 0x000fc80000400000 */
[----:B------:R-:W-:-:S04]  /*4cb0*/  FFMA R4, R17, R15, R4 ;  /* 0x0000000f11047223 */ /* 0x000fc80000000004 */
[----:B------:R-:W-:-:S04]  /*4cc0*/  FFMA R4, R2, R19, R4 ;  /* 0x0000001302047223 */ /* 0x000fc80000000004 */
[----:B------:R-:W-:-:S04]  /*4cd0*/  FADD R16, R3, R4 ;  /* 0x0000000403107221 */ /* 0x000fc80000000000 */
[----:B------:R-:W-:Y:S01]  /*4ce0*/  FMUL R2, R5, R16 ;  /* 0x0000001005027220 */ /* 0x000fe20000400000 */
[----:B------:R-:W-:-:S03]  /*4cf0*/  FADD R3, -R3, R16 ;  /* 0x0000001003037221 */ /* 0x000fc60000000100 */
[----:B------:R-:W1:Y:S01]  /*4d00*/  FRND R15, R2 ;  /* 0x00000002000f7307 */ /* 0x000e620000201000 */
[----:B------:R-:W-:Y:S01]  /*4d10*/  FADD R4, R4, -R3 ;  /* 0x8000000304047221 */ /* 0x000fe20000000000 */
[C---:B------:R-:W-:Y:S01]  /*4d20*/  FFMA R3, R5.reuse, R16, -R2 ;  /* 0x0000001005037223 */ /* 0x040fe20000000802 */
[----:B------:R-:W-:Y:S01]  /*4d30*/  IMAD.MOV.U32 R16, RZ, RZ, 0x391fcb8e ;  /* 0x391fcb8eff107424 */ /* 0x000fe200078e00ff */
[C---:B------:R-:W-:Y:S02]  /*4d40*/  FSETP.GT.AND P1, PT, |R2|.reuse, 152, PT ;  /* 0x431800000200780b */ /* 0x040fe40003f24200 */
[----:B------:R-:W-:Y:S01]  /*4d50*/  FFMA R3, R5, R4, R3 ;  /* 0x0000000405037223 */ /* 0x000fe20000000003 */
[C---:B------:R-:W-:Y:S01]  /*4d60*/  FSETP.GEU.AND P2, PT, R2.reuse, RZ, PT ;  /* 0x000000ff0200720b */ /* 0x040fe20003f4e000 */
[----:B------:R-:W2:Y:S01]  /*4d70*/  F2I.NTZ R17, R2 ;  /* 0x0000000200117305 */ /* 0x000ea20000203100 */
[----:B-1----:R-:W-:Y:S01]  /*4d80*/  FADD R4, R2, -R15 ;  /* 0x8000000f02047221 */ /* 0x002fe20000000000 */
[----:B------:R-:W-:-:S03]  /*4d90*/  FSETP.GT.AND P0, PT, R15, RZ, PT ;  /* 0x000000ff0f00720b */ /* 0x000fc60003f04000 */
[----:B------:R-:W-:Y:S01]  /*4da0*/  FADD R3, R3, R4 ;  /* 0x0000000403037221 */ /* 0x000fe20000000000 */
[----:B------:R-:W-:Y:S02]  /*4db0*/  SEL R18, RZ, 0x83000000, P0 ;  /* 0x83000000ff127807 */ /* 0x000fe40000000000 */
[----:B------:R-:W-:Y:S01]  /*4dc0*/  FSETP.NEU.AND P0, PT, R5, RZ, PT ;  /* 0x000000ff0500720b */ /* 0x000fe20003f0d000 */
[----:B------:R-:W-:-:S03]  /*4dd0*/  FFMA R4, R3, R16, 0.0013391353422775864601 ;  /* 0x3aaf85ed03047423 */ /* 0x000fc60000000010 */
[----:B------:R-:W-:Y:S01]  /*4de0*/  FSETP.EQ.OR P0, PT, R0, 1, !P0 ;  /* 0x3f8000000000780b */ /* 0x000fe20004702400 */
[----:B------:R-:W-:-:S04]  /*4df0*/  FFMA R4, R3, R4, 0.0096188392490148544312 ;  /* 0x3c1d985603047423 */ /* 0x000fc80000000004 */
[----:B------:R-:W-:-:S04]  /*4e00*/  FFMA R4, R3, R4, 0.055503588169813156128 ;  /* 0x3d6357bb03047423 */ /* 0x000fc80000000004 */
[----:B------:R-:W-:Y:S01]  /*4e10*/  FFMA R16, R3, R4, 0.24022644758224487305 ;  /* 0x3e75fdec03107423 */ /* 0x000fe20000000004 */
[----:B------:R-:W-:-:S03]  /*4e20*/  FMUL R4, R5, 0.5 ;  /* 0x3f00000005047820 */ /* 0x000fc60000400000 */
[----:B------:R-:W-:-:S03]  /*4e30*/  FFMA R16, R3, R16, 0.69314718246459960938 ;  /* 0x3f31721803107423 */ /* 0x000fc60000000010 */
[----:B------:R-:W1:Y:S01]  /*4e40*/  FRND.TRUNC R4, R4 ;  /* 0x0000000400047307 */ /* 0x000e62000020d000 */
[----:B------:R-:W-:Y:S01]  /*4e50*/  FFMA R16, R3, R16, 1 ;  /* 0x3f80000003107423 */ /* 0x000fe20000000010 */
[----:B------:R-:W-:Y:S01]  /*4e60*/  IADD3 R3, PT, PT, R18, 0x7f000000, RZ ;  /* 0x7f00000012037810 */ /* 0x000fe20007ffe0ff */
[----:B--2---:R-:W-:-:S04]  /*4e70*/  IMAD R18, R17, 0x800000, -R18 ;  /* 0x0080000011127824 */ /* 0x004fc800078e0a12 */
[----:B------:R-:W-:-:S04]  /*4e80*/  FMUL R3, R16, R3 ;  /* 0x0000000310037220 */ /* 0x000fc80000400000 */
[----:B------:R-:W-:Y:S01]  /*4e90*/  FMUL R18, R3, R18 ;  /* 0x0000001203127220 */ /* 0x000fe20000400000 */
[----:B------:R-:W-:Y:S01]  /*4ea0*/  IMAD.MOV.U32 R3, RZ, RZ, 0x3f800000 ;  /* 0x3f800000ff037424 */ /* 0x000fe200078e00ff */
[----:B------:R-:W-:Y:S01]  /*4eb0*/  @P1 FSEL R18, RZ, +INF , !P2 ;  /* 0x7f800000ff121808 */ /* 0x000fe20005000000 */
[----:B-1----:R-:W-:Y:S01]  /*4ec0*/  FADD R4, R4, R4 ;  /* 0x0000000404047221 */ /* 0x002fe20000000000 */
[----:B------:R-:W-:Y:S06]  /*4ed0*/  @P0 BRA `(.L_x_78) ;  /* 0x0000002800600947 */ /* 0x000fec0003800000 */
[----:B------:R-:W-:-:S04]  /*4ee0*/  FSETP.NAN.AND P0, PT, |R5|, |R5|, PT ;  /* 0x400000050500720b */ /* 0x000fc80003f08200 */
[----:B------:R-:W-:-:S13]  /*4ef0*/  FSETP.NUM.AND P0, PT, |R0|, |R0|, !P0 ;  /* 0x400000000000720b */ /* 0x000fda0004707200 */
[----:B------:R-:W-:Y:S01]  /*4f00*/  @!P0 FADD R3, R0, R5 ;  /* 0x0000000500038221 */ /* 0x000fe20000000000 */
[----:B------:R-:W-:Y:S06]  /*4f10*/  @!P0 BRA `(.L_x_78) ;  /* 0x0000002800508947 */ /* 0x000fec0003800000 */
[----:B------:R-:W-:Y:S01]  /*4f20*/  FSETP.NEU.AND P0, PT, |R0|, +INF , PT ;  /* 0x7f8000000000780b */ /* 0x000fe20003f0d200 */
[----:B------:R-:W-:-:S03]  /*4f30*/  FADD R4, R5, -R4 ;  /* 0x8000000405047221 */ /* 0x000fc60000000000 */
[----:B------:R-:W-:-:S04]  /*4f40*/  FSETP.NEU.AND P0, PT, R0, RZ, P0 ;  /* 0x000000ff0000720b */ /* 0x000fc8000070d000 */
[----:B------:R-:W-:Y:S02]  /*4f50*/  FSETP.GEU.OR P1, PT, R5, RZ, P0 ;  /* 0x000000ff0500720b */ /* 0x000fe4000072e400 */
[----:B------:R-:W-:-:S07]  /*4f60*/  FSETP.NEU.AND P2, PT, |R4|, 1, !P0 ;  /* 0x3f8000000400780b */ /* 0x000fce000474d200 */
[----:B------:R-:W-:-:S05]  /*4f70*/  @!P0 FADD R2, R0, R0 ;  /* 0x0000000000028221 */ /* 0x000fca0000000000 */
[----:B------:R-:W-:-:S04]  /*4f80*/  @!P1 LOP3.LUT R2, R2, 0x7f800000, RZ, 0x3c, !PT ;  /* 0x7f80000002029812 */ /* 0x000fc800078e3cff */
[----:B------:R-:W-:-:S04]  /*4f90*/  @P2 LOP3.LUT R2, R2, 0x7fffffff, RZ, 0xc0, !PT ;  /* 0x7fffffff02022812 */ /* 0x000fc800078ec0ff */
[----:B------:R-:W-:Y:S01]  /*4fa0*/  @!P0 MOV R3, R2 ;  /* 0x0000000200038202 */ /* 0x000fe20000000f00 */
[----:B------:R-:W-:Y:S06]  /*4fb0*/  @!P0 BRA `(.L_x_78) ;  /* 0x0000002800288947 */ /* 0x000fec0003800000 */
[----:B------:R-:W-:Y:S02]  /*4fc0*/  FSETP.NEU.AND P0, PT, |R5|, +INF , PT ;  /* 0x7f8000000500780b */ /* 0x000fe40003f0d200 */
[----:B------:R-:W-:-:S13]  /*4fd0*/  FSETP.EQ.AND P1, PT, R0, -1, PT ;  /* 0xbf8000000000780b */ /* 0x000fda0003f22000 */
[----:B------:R-:W-:Y:S05]  /*4fe0*/  @!P0 BRA P1, `(.L_x_78) ;  /* 0x00000028001c8947 */ /* 0x000fea0000800000 */
[----:B------:R-:W-:Y:S01]  /*4ff0*/  FSETP.GEU.AND P0, PT, R0, RZ, PT ;  /* 0x000000ff0000720b */ /* 0x000fe20003f0e000 */
[----:B------:R-:W-:-:S12]  /*5000*/  IMAD.MOV.U32 R3, RZ, RZ, R18 ;  /* 0x000000ffff037224 */ /* 0x000fd800078e0012 */
[----:B------:R-:W-:Y:S05]  /*5010*/  @P0 BRA `(.L_x_78) ;  /* 0x0000002800100947 */ /* 0x000fea0003800000 */
[----:B------:R-:W1:Y:S01]  /*5020*/  FRND.FLOOR R0, R5 ;  /* 0x0000000500007307 */ /* 0x000e620000205000 */
[----:B------:R-:W-:-:S04]  /*5030*/  FSETP.NEU.AND P1, PT, |R4|, 1, PT ;  /* 0x3f8000000400780b */ /* 0x000fc80003f2d200 */
[----:B------:R-:W-:Y:S02]  /*5040*/  FSEL R3, R18, -R18, P1 ;  /* 0x8000001212037208 */ /* 0x000fe40000800000 */
[----:B-1----:R-:W-:-:S04]  /*5050*/  FSETP.NEU.AND P0, PT, R5, R0, PT ;  /* 0x000000000500720b */ /* 0x002fc80003f0d000 */
[----:B------:R-:W-:Y:S01]  /*5060*/  FSEL R3, R3, +QNAN , !P0 ;  /* 0x7fffffff03037808 */ /* 0x000fe20004000000 */
[----:B------:R-:W-:Y:S08]  /*5070*/  BRA `(.L_x_78) ;  /* 0x0000002400f87947 */ /* 0x000ff00003800000 */
.L_x_76:
[----:B------:R-:W-:-:S13]  /*5080*/  ISETP.GT.AND P0, PT, R2, 0x9, PT ;  /* 0x000000090200780c */ /* 0x000fda0003f04270 */
[----:B------:R-:W-:Y:S05]  /*5090*/  @P0 BRA `(.L_x_81) ;  /* 0x0000000400e40947 */ /* 0x000fea0003800000 */
[----:B------:R-:W-:-:S05]  /*50a0*/  IMAD.MOV.U32 R15, RZ, RZ, -0x7 ;  /* 0xfffffff9ff0f7424 */ /* 0x000fca00078e00ff */
[----:B------:R-:W-:-:S04]  /*50b0*/  VIADDMNMX.U32 R2, R2, R15, 0x3, PT ;  /* 0x0000000302027446 */ /* 0x000fc8000380000f */
[----:B------:R-:W-:-:S04]  /*50c0*/  SHF.L.U32 R2, R2, 0x2, RZ ;  /* 0x0000000202027819 */ /* 0x000fc800000006ff */
[----:B------:R-:W2:Y:S02]  /*50d0*/  LDC R16, c[0x2][R2+0x50] ;  /* 0x0080140002107b82 */ /* 0x000ea40000000800 */
[----:B--2---:R-:W-:-:S04]  /*50e0*/  SHF.R.S32.HI R17, RZ, 0x1f, R16 ;  /* 0x0000001fff117819 */ /* 0x004fc80000011410 */
.L_x_448:
[----:B------:R-:W-:Y:S05]  /*50f0*/  BRX R16 -0x5100                                                          (*"BRANCH_TARGETS .L_x_449,.L_x_450,.L_x_451,.L_x_78"*) ;  /* 0xffffffac10c07949 */ /* 0x000fea000383ffff */
.L_x_451:
[----:B-1----:R-:W-:Y:S02]  /*5100*/  FSETP.NEU.AND P0, PT, R5, RZ, PT ;  /* 0x000000ff0500720b */ /* 0x002fe40003f0d000 */
[----:B---3--:R-:W-:-:S13]  /*5110*/  FSETP.EQ.AND P1, PT, R0, RZ, PT ;  /* 0x000000ff0000720b */ /* 0x008fda0003f22000 */
[----:B------:R-:W-:Y:S05]  /*5120*/  @!P0 BRA P1, `(.L_x_78) ;  /* 0x0000002400cc8947 */ /* 0x000fea0000800000 */
[C---:B------:R-:W-:Y:S01]  /*5130*/  FMUL R3, |R0|.reuse, 16777216 ;  /* 0x4b80000000037820 */ /* 0x040fe20000400200 */
[C---:B------:R-:W-:Y:S01]  /*5140*/  FSETP.GEU.AND P1, PT, |R0|.reuse, 1.175494350822287508e-38, PT ;  /* 0x008000000000780b */ /* 0x040fe20003f2e200 */
[----:B------:R-:W-:Y:S01]  /*5150*/  HFMA2 R19, -RZ, RZ, 0.771484375, 0.21533203125 ;  /* 0x3a2c32e4ff137431 */ /* 0x000fe200000001ff */
[----:B------:R-:W-:Y:S02]  /*5160*/  FSETP.EQ.OR P0, PT, |R0|, 1, !P0 ;  /* 0x3f8000000000780b */ /* 0x000fe40004702600 */
[----:B------:R-:W-:-:S05]  /*5170*/  FSEL R3, R3, |R0|, !P1 ;  /* 0x4000000003037208 */ /* 0x000fca0004800000 */
[----:B------:R-:W-:-:S05]  /*5180*/  VIADD R2, R3, 0xc0cafb0d ;  /* 0xc0cafb0d03027836 */ /* 0x000fca0000000000 */
[----:B------:R-:W-:-:S04]  /*5190*/  LOP3.LUT R2, R2, 0xff800000, RZ, 0xc0, !PT ;  /* 0xff80000002027812 */ /* 0x000fc800078ec0ff */
[----:B------:R-:W-:Y:S01]  /*51a0*/  I2FP.F32.S32 R15, R2 ;  /* 0x00000002000f7245 */ /* 0x000fe20000201400 */
[----:B----4-:R-:W-:-:S04]  /*51b0*/  IMAD.IADD R4, R3, 0x1, -R2 ;  /* 0x0000000103047824 */ /* 0x010fc800078e0a02 */
[C---:B------:R-:W-:Y:S01]  /*51c0*/  FADD R3, R4.reuse, 1 ;  /* 0x3f80000004037421 */ /* 0x040fe20000000000 */
[----:B------:R-:W-:Y:S01]  /*51d0*/  FADD R17, R4, -1 ;  /* 0xbf80000004117421 */ /* 0x000fe20000000000 */
[----:B------:R-:W-:-:S03]  /*51e0*/  FSEL R4, RZ, -24, P1 ;  /* 0xc1c00000ff047808 */ /* 0x000fc60000800000 */
[----:B------:R-:W-:Y:S01]  /*51f0*/  FADD R16, R17, R17 ;  /* 0x0000001111107221 */ /* 0x000fe20000000000 */
[----:B------:R-:W1:Y:S01]  /*5200*/  MUFU.RCP R3, R3 ;  /* 0x0000000300037308 */ /* 0x000e620000001000 */
[----:B------:R-:W-:Y:S02]  /*5210*/  FFMA R15, R15, 1.1920928955078125e-07, R4 ;  /* 0x340000000f0f7823 */ /* 0x000fe40000000004 */
[----:B-1----:R-:W-:-:S04]  /*5220*/  FMUL R2, R3, R16 ;  /* 0x0000001003027220 */ /* 0x002fc80000400000 */
        /* <DEDUP_REMOVED lines=12> */
[----:B------:R-:W-:Y:S01]  /*52f0*/  FMUL R19, R16, R19 ;  /* 0x0000001310137220 */ /* 0x000fe20000400000 */
[----:B------:R-:W-:Y:S02]  /*5300*/  IMAD.MOV.U32 R16, RZ, RZ, 0x391fcb8e ;  /* 0x391fcb8eff107424 */ /* 0x000fe400078e00ff */
        /* <DEDUP_REMOVED lines=9> */
[----:B------:R-:W-:Y:S01]  /*53a0*/  FFMA R3, R5, R3, -R2 ;  /* 0x0000000305037223 */ /* 0x000fe20000000802 */
[----:B------:R-:W-:-:S03]  /*53b0*/  FSETP.GEU.AND P2, PT, R2, RZ, PT ;  /* 0x000000ff0200720b */ /* 0x000fc60003f4e000 */
[----:B------:R-:W-:Y:S02]  /*53c0*/  FFMA R3, R5, R4, R3 ;  /* 0x0000000405037223 */ /* 0x000fe40000000003 */
[----:B------:R-:W-:Y:S01]  /*53d0*/  F2I.NTZ R17, R2 ;  /* 0x0000000200117305 */ /* 0x000fe20000203100 */
[----:B-1----:R-:W-:Y:S01]  /*53e0*/  FADD R4, R2, -R15 ;  /* 0x8000000f02047221 */ /* 0x002fe20000000000 */
[----:B------:R-:W-:-:S03]  /*53f0*/  FSETP.GT.AND P1, PT, R15, RZ, PT ;  /* 0x000000ff0f00720b */ /* 0x000fc60003f24000 */
[----:B------:R-:W-:Y:S01]  /*5400*/  FADD R3, R3, R4 ;  /* 0x0000000403037221 */ /* 0x000fe20000000000 */
[----:B------:R-:W-:Y:S01]  /*5410*/  FMUL R4, R5, 0.5 ;  /* 0x3f00000005047820 */ /* 0x000fe20000400000 */
[----:B------:R-:W-:Y:S02]  /*5420*/  SEL R18, RZ, 0x83000000, P1 ;  /* 0x83000000ff127807 */ /* 0x000fe40000800000 */
[C---:B------:R-:W-:Y:S01]  /*5430*/  FFMA R16, R3.reuse, R16, 0.0013391353422775864601 ;  /* 0x3aaf85ed03107423 */ /* 0x040fe20000000010 */
[----:B------:R-:W-:Y:S02]  /*5440*/  FSETP.GT.AND P1, PT, |R2|, 152, PT ;  /* 0x431800000200780b */ /* 0x000fe40003f24200 */
[----:B------:R-:W1:Y:S01]  /*5450*/  FRND.TRUNC R4, R4 ;  /* 0x0000000400047307 */ /* 0x000e62000020d000 */
[----:B------:R-:W-:-:S04]  /*5460*/  FFMA R16, R3, R16, 0.0096188392490148544312 ;  /* 0x3c1d985603107423 */ /* 0x000fc80000000010 */
[----:B------:R-:W-:-:S04]  /*5470*/  FFMA R16, R3, R16, 0.055503588169813156128 ;  /* 0x3d6357bb03107423 */ /* 0x000fc80000000010 */
[----:B------:R-:W-:-:S04]  /*5480*/  FFMA R16, R3, R16, 0.24022644758224487305 ;  /* 0x3e75fdec03107423 */ /* 0x000fc80000000010 */
[----:B------:R-:W-:Y:S01]  /*5490*/  FFMA R16, R3, R16, 0.69314718246459960938 ;  /* 0x3f31721803107423 */ /* 0x000fe20000000010 */
[----:B-1----:R-:W-:-:S03]  /*54a0*/  FADD R2, R4, R4 ;  /* 0x0000000404027221 */ /* 0x002fc60000000000 */
[----:B------:R-:W-:Y:S01]  /*54b0*/  FFMA R16, R3, R16, 1 ;  /* 0x3f80000003107423 */ /* 0x000fe20000000010 */
[----:B------:R-:W-:Y:S01]  /*54c0*/  VIADD R3, R18, 0x7f000000 ;  /* 0x7f00000012037836 */ /* 0x000fe20000000000 */
[----:B------:R-:W-:-:S03]  /*54d0*/  LEA R18, R17, -R18, 0x17 ;  /* 0x8000001211127211 */ /* 0x000fc600078eb8ff */
[----:B------:R-:W-:-:S04]  /*54e0*/  FMUL R3, R16, R3 ;  /* 0x0000000310037220 */ /* 0x000fc80000400000 */
[----:B------:R-:W-:Y:S01]  /*54f0*/  FMUL R18, R3, R18 ;  /* 0x0000001203127220 */ /* 0x000fe20000400000 */
[----:B------:R-:W-:Y:S01]  /*5500*/  IMAD.MOV.U32 R3, RZ, RZ, 0x3f800000 ;  /* 0x3f800000ff037424 */ /* 0x000fe200078e00ff */
[----:B------:R-:W-:Y:S01]  /*5510*/  @P1 FSEL R18, RZ, +INF , !P2 ;  /* 0x7f800000ff121808 */ /* 0x000fe20005000000 */
[----:B------:R-:W-:Y:S06]  /*5520*/  @P0 BRA `(.L_x_78) ;  /* 0x0000002000cc0947 */ /* 0x000fec0003800000 */
[----:B------:R-:W-:-:S04]  /*5530*/  FSETP.NAN.AND P0, PT, |R5|, |R5|, PT ;  /* 0x400000050500720b */ /* 0x000fc80003f08200 */
[----:B------:R-:W-:-:S13]  /*5540*/  FSETP.NUM.AND P0, PT, |R0|, |R0|, !P0 ;  /* 0x400000000000720b */ /* 0x000fda0004707200 */
[----:B------:R-:W-:Y:S01]  /*5550*/  @!P0 FADD R3, |R0|, R5 ;  /* 0x0000000500038221 */ /* 0x000fe20000000200 */
[----:B------:R-:W-:Y:S06]  /*5560*/  @!P0 BRA `(.L_x_78) ;  /* 0x0000002000bc8947 */ /* 0x000fec0003800000 */
[----:B------:R-:W-:Y:S01]  /*5570*/  FSETP.NEU.AND P0, PT, |R0|, +INF , PT ;  /* 0x7f8000000000780b */ /* 0x000fe20003f0d200 */
[----:B------:R-:W-:-:S03]  /*5580*/  FADD R2, R5, -R2 ;  /* 0x8000000205027221 */ /* 0x000fc60000000000 */
[----:B------:R-:W-:-:S04]  /*5590*/  FSETP.NEU.AND P0, PT, |R0|, RZ, P0 ;  /* 0x000000ff0000720b */ /* 0x000fc8000070d200 */
[----:B------:R-:W-:Y:S02]  /*55a0*/  FSETP.GEU.OR P1, PT, R5, RZ, P0 ;  /* 0x000000ff0500720b */ /* 0x000fe4000072e400 */
[----:B------:R-:W-:-:S07]  /*55b0*/  FSETP.NEU.AND P2, PT, |R2|, 1, !P0 ;  /* 0x3f8000000200780b */ /* 0x000fce000474d200 */
[----:B------:R-:W-:-:S05]  /*55c0*/  @!P0 FADD R4, |R0|, |R0| ;  /* 0x4000000000048221 */ /* 0x000fca0000000200 */
[----:B------:R-:W-:-:S04]  /*55d0*/  @!P1 LOP3.LUT R4, R4, 0x7f800000, RZ, 0x3c, !PT ;  /* 0x7f80000004049812 */ /* 0x000fc800078e3cff */
[----:B------:R-:W-:-:S05]  /*55e0*/  @P2 LOP3.LUT R4, R4, 0x7fffffff, RZ, 0xc0, !PT ;  /* 0x7fffffff04042812 */ /* 0x000fca00078ec0ff */
[----:B------:R-:W-:Y:S01]  /*55f0*/  @!P0 IMAD.MOV.U32 R3, RZ, RZ, R4 ;  /* 0x000000ffff038224 */ /* 0x000fe200078e0004 */
[----:B------:R-:W-:Y:S06]  /*5600*/  @!P0 BRA `(.L_x_78) ;  /* 0x0000002000948947 */ /* 0x000fec0003800000 */
[----:B------:R-:W-:Y:S02]  /*5610*/  FSETP.NEU.AND P0, PT, |R5|, +INF , PT ;  /* 0x7f8000000500780b */ /* 0x000fe40003f0d200 */
[----:B------:R-:W-:-:S13]  /*5620*/  FSETP.EQ.AND P1, PT, |R0|, -1, PT ;  /* 0xbf8000000000780b */ /* 0x000fda0003f22200 */
[----:B------:R-:W-:Y:S05]  /*5630*/  @!P0 BRA P1, `(.L_x_78) ;  /* 0x0000002000888947 */ /* 0x000fea0000800000 */
[----:B------:R-:W-:Y:S02]  /*5640*/  FSETP.GEU.AND P0, PT, |R0|, RZ, PT ;  /* 0x000000ff0000720b */ /* 0x000fe40003f0e200 */
[----:B------:R-:W-:-:S11]  /*5650*/  MOV R3, R18 ;  /* 0x0000001200037202 */ /* 0x000fd60000000f00 */
[----:B------:R-:W-:Y:S05]  /*5660*/  @P0 BRA `(.L_x_78) ;  /* 0x00000020007c0947 */ /* 0x000fea0003800000 */
[----:B------:R-:W1:Y:S01]  /*5670*/  FRND.FLOOR R0, R5 ;  /* 0x0000000500007307 */ /* 0x000e620000205000 */
[----:B------:R-:W-:-:S04]  /*5680*/  FSETP.NEU.AND P0, PT, |R2|, 1, PT ;  /* 0x3f8000000200780b */ /* 0x000fc80003f0d200 */
[----:B------:R-:W-:Y:S02]  /*5690*/  FSEL R3, R18, -R18, P0 ;  /* 0x8000001212037208 */ /* 0x000fe40000000000 */
[----:B-1----:R-:W-:-:S04]  /*56a0*/  FSETP.NEU.AND P1, PT, R5, R0, PT ;  /* 0x000000000500720b */ /* 0x002fc80003f2d000 */
[----:B------:R-:W-:Y:S01]  /*56b0*/  FSEL R3, R3, +QNAN , !P1 ;  /* 0x7fffffff03037808 */ /* 0x000fe20004800000 */
[----:B------:R-:W-:Y:S08]  /*56c0*/  BRA `(.L_x_78) ;  /* 0x0000002000647947 */ /* 0x000ff00003800000 */
.L_x_449:
[----:B-1-3--:R-:W-:-:S04]  /*56d0*/  FSETP.GE.AND P0, PT, R0, R5, PT ;  /* 0x000000050000720b */ /* 0x00afc80003f06000 */
[----:B------:R-:W-:Y:S01]  /*56e0*/  FSEL R3, R0, R5, P0 ;  /* 0x0000000500037208 */ /* 0x000fe20000000000 */
[----:B------:R-:W-:Y:S08]  /*56f0*/  BRA `(.L_x_78) ;  /* 0x0000002000587947 */ /* 0x000ff00003800000 */
.L_x_450:
[C---:B-1----:R-:W-:Y:S01]  /*5700*/  FSETP.GTU.AND P0, PT, |R5|.reuse, 9.9999997171806853657e-10, PT ;  /* 0x3089705f0500780b */ /* 0x042fe20003f0c200 */
[----:B------:R-:W-:Y:S01]  /*5710*/  IMAD.MOV.U32 R2, RZ, RZ, 0x3089705f ;  /* 0x3089705fff027424 */ /* 0x000fe200078e00ff */
[----:B------:R-:W-:Y:S01]  /*5720*/  FSETP.GEU.AND P1, PT, R5, RZ, PT ;  /* 0x000000ff0500720b */ /* 0x000fe20003f2e000 */
[----:B------:R-:W-:Y:S10]  /*5730*/  BSSY.RECONVERGENT B2, `(.L_x_82) ;  /* 0x000000e000027945 */ /* 0x000ff40003800200 */
[----:B------:R-:W-:-:S04]  /*5740*/  @!P0 FSEL R5, -R2, 9.9999997171806853657e-10, !P1 ;  /* 0x3089705f02058808 */ /* 0x000fc80004800100 */
[----:B------:R-:W1:Y:S08]  /*5750*/  MUFU.RCP R2, R5 ;  /* 0x0000000500027308 */ /* 0x000e700000001000 */
[----:B---3--:R-:W2:Y:S01]  /*5760*/  FCHK P0, R0, R5 ;  /* 0x0000000500007302 */ /* 0x008ea20000000000 */
[----:B-1----:R-:W-:-:S04]  /*5770*/  FFMA R3, -R5, R2, 1 ;  /* 0x3f80000005037423 */ /* 0x002fc80000000102 */
[----:B------:R-:W-:-:S04]  /*5780*/  FFMA R3, R2, R3, R2 ;  /* 0x0000000302037223 */ /* 0x000fc80000000002 */
[----:B------:R-:W-:-:S04]  /*5790*/  FFMA R2, R0, R3, RZ ;  /* 0x0000000300027223 */ /* 0x000fc800000000ff */
[----:B----4-:R-:W-:-:S04]  /*57a0*/  FFMA R4, -R5, R2, R0 ;  /* 0x0000000205047223 */ /* 0x010fc80000000100 */
[----:B------:R-:W-:Y:S01]  /*57b0*/  FFMA R3, R3, R4, R2 ;  /* 0x0000000403037223 */ /* 0x000fe20000000002 */
[----:B--2---:R-:W-:Y:S06]  /*57c0*/  @!P0 BRA `(.L_x_83) ;  /* 0x0000000000108947 */ /* 0x004fec0003800000 */
[----:B------:R-:W-:Y:S01]  /*57d0*/  IMAD.MOV.U32 R3, RZ, RZ, R5 ;  /* 0x000000ffff037224 */ /* 0x000fe200078e0005 */
[----:B------:R-:W-:-:S07]  /*57e0*/  MOV R2, 0x5800 ;  /* 0x0000580000027802 */ /* 0x000fce0000000f00 */
[----:B------:R-:W-:Y:S05]  /*57f0*/  CALL.REL.NOINC `($__internal_2_$__cuda_sm3x_div_rn_noftz_f32_slowpath) ;  /* 0x0000002400e07944 */ /* 0x000fea0003c00000 */
[----:B------:R-:W-:-:S07]  /*5800*/  MOV R3, R0 ;  /* 0x0000000000037202 */ /* 0x000fce0000000f00 */
.L_x_83:
[----:B------:R-:W-:Y:S05]  /*5810*/  BSYNC.RECONVERGENT B2 ;  /* 0x0000000000027941 */ /* 0x000fea0003800200 */
.L_x_82:
[----:B------:R-:W-:Y:S05]  /*5820*/  BRA `(.L_x_78) ;  /* 0x00000020000c7947 */ /* 0x000fea0003800000 */
.L_x_81:
[----:B-1----:R-:W-:-:S05]  /*5830*/  IMAD.MOV.U32 R5, RZ, RZ, -0xa ;  /* 0xfffffff6ff057424 */ /* 0x002fca00078e00ff */
[----:B------:R-:W-:-:S05]  /*5840*/  VIADDMNMX.U32 R2, R2, R5, 0x3, PT ;  /* 0x0000000302027446 */ /* 0x000fca0003800005 */
[----:B------:R-:W-:-:S04]  /*5850*/  IMAD.SHL.U32 R2, R2, 0x4, RZ ;  /* 0x0000000402027824 */ /* 0x000fc800078e00ff */
[----:B----4-:R-:W1:Y:S02]  /*5860*/  LDC R4, c[0x2][R2+0x60] ;  /* 0x0080180002047b82 */ /* 0x010e640000000800 */
[----:B-1----:R-:W-:-:S04]  /*5870*/  SHF.R.S32.HI R5, RZ, 0x1f, R4 ;  /* 0x0000001fff057819 */ /* 0x002fc80000011404 */
.L_x_453:
[----:B------:R-:W-:Y:S05]  /*5880*/  BRX R4 -0x5890                                                           (*"BRANCH_TARGETS .L_x_454,.L_x_455,.L_x_456,.L_x_78"*) ;  /* 0xffffffa404dc7949 */ /* 0x000fea000383ffff */
.L_x_456:
[C---:B---3--:R-:W-:Y:S01]  /*5890*/  FMUL R2, R0.reuse, 0.63661974668502807617 ;  /* 0x3f22f98300027820 */ /* 0x048fe20000400000 */
[----:B------:R-:W-:Y:S01]  /*58a0*/  FSETP.GE.AND P0, PT, |R0|, 105615, PT ;  /* 0x47ce47800000780b */ /* 0x000fe20003f06200 */
[----:B------:R-:W-:Y:S04]  /*58b0*/  BSSY.RECONVERGENT B2, `(.L_x_84) ;  /* 0x000003e000027945 */ /* 0x000fe80003800200 */
[----:B------:R-:W1:Y:S02]  /*58c0*/  F2I.NTZ R2, R2 ;  /* 0x0000000200027305 */ /* 0x000e640000203100 */
[----:B-1----:R-:W-:-:S05]  /*58d0*/  I2FP.F32.S32 R3, R2 ;  /* 0x0000000200037245 */ /* 0x002fca0000201400 */
        /* <DEDUP_REMOVED lines=8> */
[----:B------:R-:W-:Y:S01]  /*5960*/  IMAD.SHL.U32 R3, R0, 0x100, RZ ;  /* 0x0000010000037824 */ /* 0x000fe200078e00ff */
[----:B------:R-:W-:Y:S01]  /*5970*/  MOV R2, R1 ;  /* 0x0000000100027202 */ /* 0x000fe20000000f00 */
[----:B------:R-:W-:Y:S01]  /*5980*/  IMAD.MOV.U32 R16, RZ, RZ, RZ ;  /* 0x000000ffff107224 */ /* 0x000fe200078e00ff */
[----:B------:R-:W1:Y:S02]  /*5990*/  LDCU.64 UR10, c[0x4][URZ] ;  /* 0x01000000ff0a77ac */ /* 0x000e640008000a00 */
[----:B------:R-:W-:Y:S01]  /*59a0*/  LOP3.LUT R15, R3, 0x80000000, RZ, 0xfc, !PT ;  /* 0x80000000030f7812 */ /* 0x000fe200078efcff */
[----:B------:R-:W-:Y:S01]  /*59b0*/  UMOV UR5, URZ ;  /* 0x000000ff00057c82 */ /* 0x000fe20008000000 */
[----:B------:R-:W-:-:S05]  /*59c0*/  UMOV UR4, URZ ;  /* 0x000000ff00047c82 */ /* 0x000fca0008000000 */
.L_x_86:
[----:B-1----:R-:W-:Y:S02]  /*59d0*/  IMAD.U32 R18, RZ, RZ, UR10 ;  /* 0x0000000aff127e24 */ /* 0x002fe4000f8e00ff */
[----:B------:R-:W-:-:S05]  /*59e0*/  IMAD.U32 R19, RZ, RZ, UR11 ;  /* 0x0000000bff137e24 */ /* 0x000fca000f8e00ff */
[----:B------:R-:W2:Y:S01]  /*59f0*/  LDG.E.CONSTANT R4, desc[UR6][R18.64] ;  /* 0x0000000612047981 */ /* 0x000ea2000c1e9900 */
[----:B------:R-:W-:Y:S02]  /*5a00*/  UIADD3 UR10, UP0, UPT, UR10, 0x4, URZ ;  /* 0x000000040a0a7890 */ /* 0x000fe4000ff1e0ff */
[----:B------:R-:W-:Y:S02]  /*5a10*/  UIADD3 UR4, UPT, UPT, UR4, 0x1, URZ ;  /* 0x0000000104047890 */ /* 0x000fe4000fffe0ff */
[----:B------:R-:W-:Y:S02]  /*5a20*/  UIADD3.X UR11, UPT, UPT, URZ, UR11, URZ, UP0, !UPT ;  /* 0x0000000bff0b7290 */ /* 0x000fe400087fe4ff */
[----:B------:R-:W-:Y:S01]  /*5a30*/  UISETP.NE.AND UP0, UPT, UR4, 0x6, UPT ;  /* 0x000000060400788c */ /* 0x000fe2000bf05270 */
[----:B--2---:R-:W-:-:S03]  /*5a40*/  IMAD.WIDE.U32 R4, R4, R15, RZ ;  /* 0x0000000f04047225 */ /* 0x004fc600078e00ff */
[----:B------:R-:W-:-:S04]  /*5a50*/  IADD3 R3, P0, PT, R4, R16, RZ ;  /* 0x0000001004037210 */ /* 0x000fc80007f1e0ff */
[----:B------:R-:W-:Y:S01]  /*5a60*/  IADD3.X R16, PT, PT, R5, UR5, RZ, P0, !PT ;  /* 0x0000000505107c10 */ /* 0x000fe200087fe4ff */
[----:B------:R1:W-:Y:S02]  /*5a70*/  STL [R2], R3 ;  /* 0x0000000302007387 */ /* 0x0003e40000100800 */
[----:B-1----:R-:W-:Y:S01]  /*5a80*/  IADD3 R2, PT, PT, R2, 0x4, RZ ;  /* 0x0000000402027810 */ /* 0x002fe20007ffe0ff */
[----:B------:R-:W-:Y:S06]  /*5a90*/  BRA.U UP0, `(.L_x_86) ;  /* 0xfffffffd00cc7547 */ /* 0x000fec000b83ffff */
[----:B------:R-:W-:Y:S01]  /*5aa0*/  SHF.R.U32.HI R5, RZ, 0x17, R0 ;  /* 0x00000017ff057819 */ /* 0x000fe20000011600 */
[----:B------:R1:W-:Y:S03]  /*5ab0*/  STL [R1+0x18], R16 ;  /* 0x0000181001007387 */ /* 0x0003e60000100800 */
[C---:B------:R-:W-:Y:S02]  /*5ac0*/  LOP3.LUT R2, R5.reuse, 0xe0, RZ, 0xc0, !PT ;  /* 0x000000e005027812 */ /* 0x040fe400078ec0ff */
[----:B------:R-:W-:-:S03]  /*5ad0*/  LOP3.LUT P0, RZ, R5, 0x1f, RZ, 0xc0, !PT ;  /* 0x0000001f05ff7812 */ /* 0x000fc6000780c0ff */
[----:B------:R-:W-:-:S05]  /*5ae0*/  VIADD R2, R2, 0xffffff80 ;  /* 0xffffff8002027836 */ /* 0x000fca0000000000 */
[----:B------:R-:W-:-:S05]  /*5af0*/  SHF.R.U32.HI R2, RZ, 0x5, R2 ;  /* 0x00000005ff027819 */ /* 0x000fca0000011602 */
[----:B------:R-:W-:-:S05]  /*5b00*/  IMAD R15, R2, -0x4, R1 ;  /* 0xfffffffc020f7824 */ /* 0x000fca00078e0201 */
[----:B------:R-:W2:Y:S04]  /*5b10*/  LDL R2, [R15+0x18] ;  /* 0x000018000f027983 */ /* 0x000ea80000100800 */
[----:B------:R-:W2:Y:S04]  /*5b20*/  LDL R3, [R15+0x14] ;  /* 0x000014000f037983 */ /* 0x000ea80000100800 */
[----:B------:R-:W3:Y:S01]  /*5b30*/  @P0 LDL R4, [R15+0x10] ;  /* 0x000010000f040983 */ /* 0x000ee20000100800 */
[----:B------:R-:W-:Y:S01]  /*5b40*/  LOP3.LUT R5, R5, 0x1f, RZ, 0xc0, !PT ;  /* 0x0000001f05057812 */ /* 0x000fe200078ec0ff */
[----:B------:R-:W-:Y:S01]  /*5b50*/  UMOV UR4, 0x54442d19 ;  /* 0x54442d1900047882 */ /* 0x000fe20000000000 */
[----:B------:R-:W-:-:S02]  /*5b60*/  UMOV UR5, 0x3bf921fb ;  /* 0x3bf921fb00057882 */ /* 0x000fc40000000000 */
[-C--:B--2---:R-:W-:Y:S02]  /*5b70*/  @P0 SHF.L.W.U32.HI R2, R3, R5.reuse, R2 ;  /* 0x0000000503020219 */ /* 0x084fe40000010e02 */
[----:B---3--:R-:W-:Y:S02]  /*5b80*/  @P0 SHF.L.W.U32.HI R3, R4, R5, R3 ;  /* 0x0000000504030219 */ /* 0x008fe40000010e03 */
[----:B------:R-:W-:Y:S02]  /*5b90*/  ISETP.GE.AND P0, PT, R0, RZ, PT ;  /* 0x000000ff0000720c */ /* 0x000fe40003f06270 */
[C-C-:B------:R-:W-:Y:S01]  /*5ba0*/  SHF.L.W.U32.HI R5, R3.reuse, 0x2, R2.reuse ;  /* 0x0000000203057819 */ /* 0x140fe20000010e02 */
[----:B------:R-:W-:Y:S01]  /*5bb0*/  IMAD.SHL.U32 R3, R3, 0x4, RZ ;  /* 0x0000000403037824 */ /* 0x000fe200078e00ff */
[----:B------:R-:W-:Y:S02]  /*5bc0*/  SHF.R.U32.HI R2, RZ, 0x1e, R2 ;  /* 0x0000001eff027819 */ /* 0x000fe40000011602 */
[----:B------:R-:W-:-:S02]  /*5bd0*/  SHF.R.S32.HI R4, RZ, 0x1f, R5 ;  /* 0x0000001fff047819 */ /* 0x000fc40000011405 */
[C---:B------:R-:W-:Y:S02]  /*5be0*/  LOP3.LUT R0, R5.reuse, R0, RZ, 0x3c, !PT ;  /* 0x0000000005007212 */ /* 0x040fe400078e3cff */
[C---:B------:R-:W-:Y:S02]  /*5bf0*/  LOP3.LUT R18, R4.reuse, R3, RZ, 0x3c, !PT ;  /* 0x0000000304127212 */ /* 0x040fe400078e3cff */
[----:B------:R-:W-:Y:S02]  /*5c00*/  LOP3.LUT R19, R4, R5, RZ, 0x3c, !PT ;  /* 0x0000000504137212 */ /* 0x000fe400078e3cff */
[----:B------:R-:W-:Y:S02]  /*5c10*/  LEA.HI R2, R5, R2, RZ, 0x1 ;  /* 0x0000000205027211 */ /* 0x000fe400078f08ff */
[----:B------:R-:W-:Y:S02]  /*5c20*/  ISETP.GE.AND P1, PT, R0, RZ, PT ;  /* 0x000000ff0000720c */ /* 0x000fe40003f26270 */
[----:B------:R-:W1:Y:S01]  /*5c30*/  I2F.F64.S64 R18, R18 ;  /* 0x0000001200127312 */ /* 0x000e620000301c00 */
[----:B------:R-:W-:-:S05]  /*5c40*/  IADD3 R0, PT, PT, -R2, RZ, RZ ;  /* 0x000000ff02007210 */ /* 0x000fca0007ffe1ff */
[----:B------:R-:W-:Y:S01]  /*5c50*/  @!P0 IMAD.MOV.U32 R2, RZ, RZ, R0 ;  /* 0x000000ffff028224 */ /* 0x000fe200078e0000 */
[----:B-1----:R-:W-:-:S10]  /*5c60*/  DMUL R16, R18, UR4 ;  /* 0x0000000412107c28 */ /* 0x002fd40008000000 */
[----:B------:R-:W1:Y:S02]  /*5c70*/  F2F.F32.F64 R16, R16 ;  /* 0x0000001000107310 */ /* 0x000e640000301000 */
[----:B-1----:R-:W-:-:S07]  /*5c80*/  FSEL R3, -R16, R16, !P1 ;  /* 0x0000001010037208 */ /* 0x002fce0004800100 */
.L_x_85:
[----:B------:R-:W-:Y:S05]  /*5c90*/  BSYNC.RECONVERGENT B2 ;  /* 0x0000000000027941 */ /* 0x000fea0003800200 */
.L_x_84:
[----:B------:R-:W-:Y:S01]  /*5ca0*/  IMAD.MOV.U32 R4, RZ, RZ, R3 ;  /* 0x000000ffff047224 */ /* 0x000fe200078e0003 */
[----:B------:R-:W-:Y:S02]  /*5cb0*/  MOV R3, 0x3c190000 ;  /* 0x3c19000000037802 */ /* 0x000fe40000000f00 */
[----:B------:R-:W-:Y:S01]  /*5cc0*/  LOP3.LUT R2, R2, 0x1, RZ, 0xc0, !PT ;  /* 0x0000000102027812 */ /* 0x000fe200078ec0ff */
[C---:B------:R-:W-:Y:S01]  /*5cd0*/  FMUL R0, R4.reuse, R4 ;  /* 0x0000000404007220 */ /* 0x040fe20000400000 */
[----:B------:R-:W-:Y:S02]  /*5ce0*/  FSETP.NEU.AND P0, PT, |R4|, 0.00049096695147454738617, PT ;  /* 0x3a00b43c0400780b */ /* 0x000fe40003f0d200 */
[----:B------:R-:W-:Y:S01]  /*5cf0*/  ISETP.NE.U32.AND P1, PT, R2, 0x1, PT ;  /* 0x000000010200780c */ /* 0x000fe20003f25070 */
[----:B------:R-:W-:-:S04]  /*5d00*/  FFMA R3, R0, R3, 0.003265380859375 ;  /* 0x3b56000000037423 */ /* 0x000fc80000000003 */
[----:B------:R-:W-:-:S04]  /*5d10*/  FFMA R3, R0, R3, 0.0242919921875 ;  /* 0x3cc7000000037423 */ /* 0x000fc80000000003 */
[----:B------:R-:W-:-:S04]  /*5d20*/  FFMA R3, R0, R3, 0.053466796875 ;  /* 0x3d5b000000037423 */ /* 0x000fc80000000003 */
[----:B------:R-:W-:-:S04]  /*5d30*/  FFMA R3, R0, R3, 0.13337790966033935547 ;  /* 0x3e08943800037423 */ /* 0x000fc80000000003 */
[C---:B------:R-:W-:Y:S01]  /*5d40*/  FFMA R3, R0.reuse, R3, 0.33333230018615722656 ;  /* 0x3eaaaa8800037423 */ /* 0x040fe20000000003 */
[----:B------:R-:W-:-:S04]  /*5d50*/  FMUL R0, R0, R4 ;  /* 0x0000000400007220 */ /* 0x000fc80000400000 */
[----:B------:R-:W-:-:S06]  /*5d60*/  @P0 FFMA R4, R3, R0, R4 ;  /* 0x0000000003040223 */ /* 0x000fcc0000000004 */
[----:B------:R-:W1:Y:S02]  /*5d70*/  @!P1 MUFU.RCP R4, -R4 ;  /* 0x8000000400049308 */ /* 0x000e640000001000 */
[----:B-1----:R-:W-:Y:S01]  /*5d80*/  IMAD.MOV.U32 R3, RZ, RZ, R4 ;  /* 0x000000ffff037224 */ /* 0x002fe200078e0004 */
[----:B------:R-:W-:Y:S06]  /*5d90*/  BRA `(.L_x_78) ;  /* 0x0000001800b07947 */ /* 0x000fec0003800000 */
.L_x_454:
        /* <DEDUP_REMOVED lines=19> */
.L_x_89:
        /* <DEDUP_REMOVED lines=19> */
[----:B--2---:R-:W2:Y:S01]  /*6000*/  @P0 LDL R4, [R15+0x10] ;  /* 0x000010000f040983 */ /* 0x004ea20000100800 */
[----:B------:R-:W-:Y:S01]  /*6010*/  LOP3.LUT R5, R5, 0x1f, RZ, 0xc0, !PT ;  /* 0x0000001f05057812 */ /* 0x000fe200078ec0ff */
[----:B------:R-:W-:Y:S01]  /*6020*/  UMOV UR4, 0x54442d19 ;  /* 0x54442d1900047882 */ /* 0x000fe20000000000 */
[----:B------:R-:W-:Y:S01]  /*6030*/  UMOV UR5, 0x3bf921fb ;  /* 0x3bf921fb00057882 */ /* 0x000fe20000000000 */
[----:B------:R-:W-:-:S02]  /*6040*/  ISETP.GE.AND P1, PT, R0, RZ, PT ;  /* 0x000000ff0000720c */ /* 0x000fc40003f26270 */
[-C--:B---3--:R-:W-:Y:S02]  /*6050*/  @P0 SHF.L.W.U32.HI R2, R3, R5.reuse, R2 ;  /* 0x0000000503020219 */ /* 0x088fe40000010e02 */
[----:B--2---:R-:W-:-:S04]  /*6060*/  @P0 SHF.L.W.U32.HI R3, R4, R5, R3 ;  /* 0x0000000504030219 */ /* 0x004fc80000010e03 */
        /* <DEDUP_REMOVED lines=15> */
.L_x_88:
[----:B------:R-:W-:Y:S05]  /*6160*/  BSYNC.RECONVERGENT B2 ;  /* 0x0000000000027941 */ /* 0x000fea0003800200 */
.L_x_87:
[----:B------:R-:W-:Y:S01]  /*6170*/  MOV R0, 0x37cbac00 ;  /* 0x37cbac0000007802 */ /* 0x000fe20000000f00 */
[----:B------:R-:W-:Y:S01]  /*6180*/  FMUL R3, R2, R2 ;  /* 0x0000000202037220 */ /* 0x000fe20000400000 */
[----:B------:R-:W-:Y:S01]  /*6190*/  LOP3.LUT R4, R5, 0x1, RZ, 0xc0, !PT ;  /* 0x0000000105047812 */ /* 0x000fe200078ec0ff */
[----:B------:R-:W-:Y:S01]  /*61a0*/  IMAD.MOV.U32 R16, RZ, RZ, 0x3d2aaabb ;  /* 0x3d2aaabbff107424 */ /* 0x000fe200078e00ff */
[----:B------:R-:W-:Y:S01]  /*61b0*/  MOV R15, 0x3effffff ;  /* 0x3effffff000f7802 */ /* 0x000fe20000000f00 */
[----:B------:R-:W-:Y:S01]  /*61c0*/  FFMA R0, R3, R0, -0.0013887860113754868507 ;  /* 0xbab607ed03007423 */ /* 0x000fe20000000000 */
[----:B------:R-:W-:Y:S02]  /*61d0*/  ISETP.NE.U32.AND P0, PT, R4, 0x1, PT ;  /* 0x000000010400780c */ /* 0x000fe40003f05070 */
[----:B------:R-:W-:Y:S02]  /*61e0*/  LOP3.LUT P1, RZ, R5, 0x2, RZ, 0xc0, !PT ;  /* 0x0000000205ff7812 */ /* 0x000fe4000782c0ff */
[----:B------:R-:W-:-:S02]  /*61f0*/  FSEL R4, R0, -0.00019574658654164522886, !P0 ;  /* 0xb94d415300047808 */ /* 0x000fc40004000000 */
[----:B------:R-:W-:Y:S02]  /*6200*/  FSEL R16, R16, 0.0083327032625675201416, !P0 ;  /* 0x3c0885e410107808 */ /* 0x000fe40004000000 */
[----:B------:R-:W-:Y:S02]  /*6210*/  FSEL R0, R2, 1, P0 ;  /* 0x3f80000002007808 */ /* 0x000fe40000000000 */
[----:B------:R-:W-:Y:S01]  /*6220*/  FSEL R15, -R15, -0.16666662693023681641, !P0 ;  /* 0xbe2aaaa80f0f7808 */ /* 0x000fe20004000100 */
[C---:B------:R-:W-:Y:S02]  /*6230*/  FFMA R4, R3.reuse, R4, R16 ;  /* 0x0000000403047223 */ /* 0x040fe40000000010 */
[C---:B------:R-:W-:Y:S02]  /*6240*/  FFMA R5, R3.reuse, R0, RZ ;  /* 0x0000000003057223 */ /* 0x040fe400000000ff */
[----:B------:R-:W-:-:S04]  /*6250*/  FFMA R3, R3, R4, R15 ;  /* 0x0000000403037223 */ /* 0x000fc8000000000f */
[----:B------:R-:W-:-:S04]  /*6260*/  FFMA R3, R5, R3, R0 ;  /* 0x0000000305037223 */ /* 0x000fc80000000000 */
[----:B------:R-:W-:Y:S01]  /*6270*/  @P1 FADD R3, RZ, -R3 ;  /* 0x80000003ff031221 */ /* 0x000fe20000000000 */
[----:B------:R-:W-:Y:S06]  /*6280*/  BRA `(.L_x_78) ;  /* 0x0000001400747947 */ /* 0x000fec0003800000 */
.L_x_455:
        /* <DEDUP_REMOVED lines=15> */
[----:B------:R-:W-:Y:S02]  /*6380*/  HFMA2 R15, -RZ, RZ, 0, 0 ;  /* 0x00000000ff0f7431 */ /* 0x000fe400000001ff */
[----:B------:R-:W-:Y:S01]  /*6390*/  IMAD.MOV.U32 R16, RZ, RZ, RZ ;  /* 0x000000ffff107224 */ /* 0x000fe200078e00ff */
[----:B------:R-:W-:Y:S01]  /*63a0*/  UMOV UR4, URZ ;  /* 0x000000ff00047c82 */ /* 0x000fe20008000000 */
[----:B------:R-:W-:-:S07]  /*63b0*/  LOP3.LUT R21, R4, 0x80000000, RZ, 0xfc, !PT ;  /* 0x8000000004157812 */ /* 0x000fce00078efcff */
.L_x_92:
[----:B-1----:R-:W-:-:S05]  /*63c0*/  IMAD.WIDE.U32 R18, R15, 0x4, R2 ;  /* 0x000000040f127825 */ /* 0x002fca00078e0002 */
[----:B--2---:R-:W2:Y:S01]  /*63d0*/  LDG.E.CONSTANT R4, desc[UR6][R18.64] ;  /* 0x0000000612047981 */ /* 0x004ea2000c1e9900 */
        /* <DEDUP_REMOVED lines=24> */
[C-C-:B------:R-:W-:Y:S02]  /*6560*/  SHF.L.W.U32.HI R5, R3.reuse, 0x2, R2.reuse ;  /* 0x0000000203057819 */ /* 0x140fe40000010e02 */
[----:B------:R-:W-:Y:S02]  /*6570*/  SHF.L.U32 R3, R3, 0x2, RZ ;  /* 0x0000000203037819 */ /* 0x000fe400000006ff */
[----:B------:R-:W-:Y:S02]  /*6580*/  SHF.R.S32.HI R4, RZ, 0x1f, R5 ;  /* 0x0000001fff047819 */ /* 0x000fe40000011405 */
[----:B------:R-:W-:Y:S02]  /*6590*/  SHF.R.U32.HI R2, RZ, 0x1e, R2 ;  /* 0x0000001eff027819 */ /* 0x000fe40000011602 */
[C---:B------:R-:W-:Y:S02]  /*65a0*/  LOP3.LUT R18, R4.reuse, R3, RZ, 0x3c, !PT ;  /* 0x0000000304127212 */ /* 0x040fe400078e3cff */
[----:B------:R-:W-:-:S02]  /*65b0*/  LOP3.LUT R19, R4, R5, RZ, 0x3c, !PT ;  /* 0x0000000504137212 */ /* 0x000fc400078e3cff */
[C---:B------:R-:W-:Y:S02]  /*65c0*/  LOP3.LUT R0, R5.reuse, R0, RZ, 0x3c, !PT ;  /* 0x0000000005007212 */ /* 0x040fe400078e3cff */
[----:B------:R-:W-:Y:S02]  /*65d0*/  LEA.HI R5, R5, R2, RZ, 0x1 ;  /* 0x0000000205057211 */ /* 0x000fe400078f08ff */
[----:B------:R-:W1:Y:S01]  /*65e0*/  I2F.F64.S64 R18, R18 ;  /* 0x0000001200127312 */ /* 0x000e620000301c00 */
[----:B------:R-:W-:Y:S02]  /*65f0*/  ISETP.GE.AND P0, PT, R0, RZ, PT ;  /* 0x000000ff0000720c */ /* 0x000fe40003f06270 */
[----:B------:R-:W-:-:S05]  /*6600*/  IMAD.MOV R0, RZ, RZ, -R5 ;  /* 0x000000ffff007224 */ /* 0x000fca00078e0a05 */
[----:B------:R-:W-:Y:S01]  /*6610*/  @!P1 MOV R5, R0 ;  /* 0x0000000000059202 */ /* 0x000fe20000000f00 */
[----:B-1----:R-:W-:-:S10]  /*6620*/  DMUL R16, R18, UR4 ;  /* 0x0000000412107c28 */ /* 0x002fd40008000000 */
[----:B------:R-:W1:Y:S02]  /*6630*/  F2F.F32.F64 R16, R16 ;  /* 0x0000001000107310 */ /* 0x000e640000301000 */
[----:B-1----:R-:W-:-:S07]  /*6640*/  FSEL R2, -R16, R16, !P0 ;  /* 0x0000001010027208 */ /* 0x002fce0004000100 */
.L_x_91:
[----:B------:R-:W-:Y:S05]  /*6650*/  BSYNC.RECONVERGENT B2 ;  /* 0x0000000000027941 */ /* 0x000fea0003800200 */
.L_x_90:
[----:B------:R-:W-:Y:S02]  /*6660*/  HFMA2 R16, -RZ, RZ, 1.291015625, -0.052581787109375 ;  /* 0x3d2aaabbff107431 */ /* 0x000fe400000001ff */
[----:B------:R-:W-:Y:S02]  /*6670*/  IMAD.MOV.U32 R0, RZ, RZ, 0x37cbac00 ;  /* 0x37cbac00ff007424 */ /* 0x000fe400078e00ff */
[----:B------:R-:W-:Y:S01]  /*6680*/  FMUL R3, R2, R2 ;  /* 0x0000000202037220 */ /* 0x000fe20000400000 */
[C---:B------:R-:W-:Y:S01]  /*6690*/  LOP3.LUT R4, R5.reuse, 0x1, RZ, 0xc0, !PT ;  /* 0x0000000105047812 */ /* 0x040fe200078ec0ff */
[----:B------:R-:W-:Y:S01]  /*66a0*/  VIADD R5, R5, 0x1 ;  /* 0x0000000105057836 */ /* 0x000fe20000000000 */
[----:B------:R-:W-:Y:S01]  /*66b0*/  MOV R15, 0x3effffff ;  /* 0x3effffff000f7802 */ /* 0x000fe20000000f00 */
[----:B------:R-:W-:Y:S01]  /*66c0*/  FFMA R0, R3, R0, -0.0013887860113754868507 ;  /* 0xbab607ed03007423 */ /* 0x000fe20000000000 */
[----:B------:R-:W-:Y:S02]  /*66d0*/  ISETP.NE.U32.AND P0, PT, R4, 0x1, PT ;  /* 0x000000010400780c */ /* 0x000fe40003f05070 */
[----:B------:R-:W-:-:S02]  /*66e0*/  LOP3.LUT P1, RZ, R5, 0x2, RZ, 0xc0, !PT ;  /* 0x0000000205ff7812 */ /* 0x000fc4000782c0ff */
[----:B------:R-:W-:Y:S02]  /*66f0*/  FSEL R4, R0, -0.00019574658654164522886, P0 ;  /* 0xb94d415300047808 */ /* 0x000fe40000000000 */
[----:B------:R-:W-:Y:S02]  /*6700*/  FSEL R16, R16, 0.0083327032625675201416, P0 ;  /* 0x3c0885e410107808 */ /* 0x000fe40000000000 */
[----:B------:R-:W-:Y:S02]  /*6710*/  FSEL R0, R2, 1, !P0 ;  /* 0x3f80000002007808 */ /* 0x000fe40004000000 */
[----:B------:R-:W-:Y:S01]  /*6720*/  FSEL R15, -R15, -0.16666662693023681641, P0 ;  /* 0xbe2aaaa80f0f7808 */ /* 0x000fe20000000100 */
[C---:B------:R-:W-:Y:S02]  /*6730*/  FFMA R4, R3.reuse, R4, R16 ;  /* 0x0000000403047223 */ /* 0x040fe40000000010 */
[C---:B------:R-:W-:Y:S02]  /*6740*/  FFMA R5, R3.reuse, R0, RZ ;  /* 0x0000000003057223 */ /* 0x040fe400000000ff */
[----:B------:R-:W-:-:S04]  /*6750*/  FFMA R3, R3, R4, R15 ;  /* 0x0000000403037223 */ /* 0x000fc8000000000f */
[----:B------:R-:W-:-:S04]  /*6760*/  FFMA R3, R5, R3, R0 ;  /* 0x0000000305037223 */ /* 0x000fc80000000000 */
[----:B------:R-:W-:Y:S01]  /*6770*/  @P1 FADD R3, RZ, -R3 ;  /* 0x80000003ff031221 */ /* 0x000fe20000000000 */
[----:B------:R-:W-:Y:S06]  /*6780*/  BRA `(.L_x_78) ;  /* 0x0000001000347947 */ /* 0x000fec0003800000 */
.L_x_75:
[----:B------:R-:W-:-:S13]  /*6790*/  ISETP.GT.AND P0, PT, R2, 0x12, PT ;  /* 0x000000120200780c */ /* 0x000fda0003f04270 */
[----:B------:R-:W-:Y:S05]  /*67a0*/  @P0 BRA `(.L_x_93) ;  /* 0x0000000800080947 */ /* 0x000fea0003800000 */
[----:B------:R-:W-:-:S13]  /*67b0*/  ISETP.GT.AND P0, PT, R2, 0xf, PT ;  /* 0x0000000f0200780c */ /* 0x000fda0003f04270 */
[----:B------:R-:W-:Y:S05]  /*67c0*/  @P0 BRA `(.L_x_94) ;  /* 0x00000004000c0947 */ /* 0x000fea0003800000 */
[----:B------:R-:W-:-:S05]  /*67d0*/  IMAD.MOV.U32 R5, RZ, RZ, -0xd ;  /* 0xfffffff3ff057424 */ /* 0x000fca00078e00ff */
[----:B------:R-:W-:-:S04]  /*67e0*/  VIADDMNMX.U32 R2, R2, R5, 0x3, PT ;  /* 0x0000000302027446 */ /* 0x000fc80003800005 */
[----:B------:R-:W-:-:S04]  /*67f0*/  SHF.L.U32 R2, R2, 0x2, RZ ;  /* 0x0000000202027819 */ /* 0x000fc800000006ff */
[----:B-1--4-:R-:W1:Y:S02]  /*6800*/  LDC R4, c[0x2][R2+0x70] ;  /* 0x00801c0002047b82 */ /* 0x012e640000000800 */
[----:B-1----:R-:W-:-:S04]  /*6810*/  SHF.R.S32.HI R5, RZ, 0x1f, R4 ;  /* 0x0000001fff057819 */ /* 0x002fc80000011404 */
.L_x_458:
[----:B------:R-:W-:Y:S05]  /*6820*/  BRX R4 -0x6830                                                           (*"BRANCH_TARGETS .L_x_459,.L_x_460,.L_x_461,.L_x_78"*) ;  /* 0xffffff9404f47949 */ /* 0x000fea000383ffff */
.L_x_461:
[C---:B---3--:R-:W-:Y:S01]  /*6830*/  FMUL R2, |R0|.reuse, 2.8853900432586669922 ;  /* 0x4038aa3b00027820 */ /* 0x048fe20000400200 */
[----:B------:R-:W-:Y:S02]  /*6840*/  IMAD.MOV.U32 R16, RZ, RZ, 0x3c80f082 ;  /* 0x3c80f082ff107424 */ /* 0x000fe400078e00ff */
[C---:B------:R-:W-:Y:S01]  /*6850*/  FMUL R15, R0.reuse, R0 ;  /* 0x00000000000f7220 */ /* 0x040fe20000400000 */
[----:B------:R-:W-:Y:S01]  /*6860*/  HFMA2 R4, -RZ, RZ, 1.875, 0 ;  /* 0x3f800000ff047431 */ /* 0x000fe200000001ff */
[C---:B------:R-:W-:Y:S01]  /*6870*/  FSETP.GE.AND P1, PT, |R0|.reuse, 0.60000002384185791016, PT ;  /* 0x3f19999a0000780b */ /* 0x040fe20003f26200 */
[----:B------:R-:W1:Y:S01]  /*6880*/  MUFU.EX2 R2, R2 ;  /* 0x0000000200027308 */ /* 0x000e620000000800 */
[----:B------:R-:W-:Y:S01]  /*6890*/  FFMA R16, R15, R16, -0.052303962409496307373 ;  /* 0xbd563cae0f107423 */ /* 0x000fe20000000010 */
[----:B------:R-:W-:-:S03]  /*68a0*/  FSETP.GE.AND P0, PT, |R0|, 9.010913848876953125, PT ;  /* 0x41102cb40000780b */ /* 0x000fc60003f06200 */
[----:B------:R-:W-:Y:S01]  /*68b0*/  FFMA R16, R15, R16, 0.1331529766321182251 ;  /* 0x3e0859410f107423 */ /* 0x000fe20000000010 */
[----:B-1----:R-:W-:-:S03]  /*68c0*/  FADD R3, R2, 1 ;  /* 0x3f80000002037421 */ /* 0x002fc60000000000 */
[----:B------:R-:W-:-:S04]  /*68d0*/  FFMA R2, R15, R16, -0.33332768082618713379 ;  /* 0xbeaaa9ed0f027423 */ /* 0x000fc80000000010 */
[----:B------:R-:W-:Y:S01]  /*68e0*/  FFMA R15, R15, R2, RZ ;  /* 0x000000020f0f7223 */ /* 0x000fe200000000ff */
[----:B------:R-:W1:Y:S02]  /*68f0*/  MUFU.RCP R3, R3 ;  /* 0x0000000300037308 */ /* 0x000e640000001000 */
[----:B-1----:R-:W-:-:S05]  /*6900*/  FFMA R4, R3, -2, R4 ;  /* 0xc000000003047823 */ /* 0x002fca0000000004 */
[----:B------:R-:W-:-:S04]  /*6910*/  FSEL R5, R4, 1, !P0 ;  /* 0x3f80000004057808 */ /* 0x000fc80004000000 */
[--C-:B------:R-:W-:Y:S01]  /*6920*/  LOP3.LUT R3, R5, 0x80000000, R0.reuse, 0xb8, !PT ;  /* 0x8000000005037812 */ /* 0x100fe200078eb800 */
[----:B------:R-:W-:Y:S01]  /*6930*/  @!P1 FFMA R3, R0, R15, R0 ;  /* 0x0000000f00039223 */ /* 0x000fe20000000000 */
[----:B------:R-:W-:Y:S06]  /*6940*/  BRA `(.L_x_78) ;  /* 0x0000000c00c47947 */ /* 0x000fec0003800000 */
.L_x_459:
[C---:B---3--:R-:W-:Y:S01]  /*6950*/  FMUL R2, |R0|.reuse, 1.4426950216293334961 ;  /* 0x3fb8aa3b00027820 */ /* 0x048fe20000400200 */
[----:B------:R-:W-:Y:S02]  /*6960*/  IMAD.MOV.U32 R3, RZ, RZ, 0x42fc0000 ;  /* 0x42fc0000ff037424 */ /* 0x000fe400078e00ff */
[----:B------:R-:W-:Y:S01]  /*6970*/  FMUL R16, R0, R0 ;  /* 0x0000000000107220 */ /* 0x000fe20000400000 */
[----:B------:R-:W-:Y:S02]  /*6980*/  IMAD.MOV.U32 R5, RZ, RZ, 0x363d0ada ;  /* 0x363d0adaff057424 */ /* 0x000fe400078e00ff */
[----:B------:R-:W1:Y:S02]  /*6990*/  FRND.TRUNC R2, R2 ;  /* 0x0000000200027307 */ /* 0x000e64000020d000 */
[----:B------:R-:W-:-:S04]  /*69a0*/  FFMA R5, R16, R5, 0.00019836159481201320887 ;  /* 0x394fff4910057423 */ /* 0x000fc80000000005 */
[----:B------:R-:W-:-:S04]  /*69b0*/  FFMA R5, R16, R5, 0.0083333496004343032837 ;  /* 0x3c08889a10057423 */ /* 0x000fc80000000005 */
[----:B------:R-:W-:-:S04]  /*69c0*/  FFMA R5, R16, R5, 0.16666667163372039795 ;  /* 0x3e2aaaab10057423 */ /* 0x000fc80000000005 */
[----:B------:R-:W-:Y:S01]  /*69d0*/  FMUL R5, R16, R5 ;  /* 0x0000000510057220 */ /* 0x000fe20000400000 */
[----:B-1----:R-:W-:Y:S02]  /*69e0*/  FSETP.GT.AND P0, PT, |R2|, 126, PT ;  /* 0x42fc00000200780b */ /* 0x002fe40003f04200 */
[----:B------:R-:W-:-:S04]  /*69f0*/  LOP3.LUT R3, R3, 0x80000000, R2, 0xb8, !PT ;  /* 0x8000000003037812 */ /* 0x000fc800078eb802 */
[----:B------:R-:W-:Y:S02]  /*6a00*/  FSEL R3, R3, R2, P0 ;  /* 0x0000000203037208 */ /* 0x000fe40000000000 */
[----:B------:R-:W-:-:S03]  /*6a10*/  FSETP.GE.AND P0, PT, |R0|, 1, PT ;  /* 0x3f8000000000780b */ /* 0x000fc60003f06200 */
[----:B------:R-:W-:-:S04]  /*6a20*/  FFMA R4, R3, -0.69314718246459960938, |R0| ;  /* 0xbf31721803047823 */ /* 0x000fc80000000400 */
[C---:B------:R-:W-:Y:S01]  /*6a30*/  FFMA R4, R3.reuse, 1.9046542121259335545e-09, R4 ;  /* 0x3102e30803047823 */ /* 0x040fe20000000004 */
[----:B------:R-:W-:-:S03]  /*6a40*/  FADD R3, R3, 12583037 ;  /* 0x4b40007d03037421 */ /* 0x000fc60000000000 */
[----:B------:R-:W-:Y:S02]  /*6a50*/  FMUL R4, R4, 1.4426950216293334961 ;  /* 0x3fb8aa3b04047820 */ /* 0x000fe40000400000 */
[----:B------:R-:W-:-:S04]  /*6a60*/  SHF.L.U32 R3, R3, 0x17, RZ ;  /* 0x0000001703037819 */ /* 0x000fc800000006ff */
        /* <DEDUP_REMOVED lines=8> */
.L_x_460:
        /* <DEDUP_REMOVED lines=17> */
.L_x_94:
[----:B------:R-:W-:-:S04]  /*6c00*/  MOV R5, 0xfffffff0 ;  /* 0xfffffff000057802 */ /* 0x000fc80000000f00 */
[----:B------:R-:W-:-:S05]  /*6c10*/  VIADDMNMX.U32 R2, R2, R5, 0x3, PT ;  /* 0x0000000302027446 */ /* 0x000fca0003800005 */
[----:B------:R-:W-:-:S04]  /*6c20*/  IMAD.SHL.U32 R2, R2, 0x4, RZ ;  /* 0x0000000402027824 */ /* 0x000fc800078e00ff */
[----:B-1--4-:R-:W1:Y:S02]  /*6c30*/  LDC R4, c[0x2][R2+0x80] ;  /* 0x0080200002047b82 */ /* 0x012e640000000800 */
[----:B-1----:R-:W-:-:S04]  /*6c40*/  SHF.R.S32.HI R5, RZ, 0x1f, R4 ;  /* 0x0000001fff057819 */ /* 0x002fc80000011404 */
.L_x_463:
[----:B------:R-:W-:Y:S05]  /*6c50*/  BRX R4 -0x6c60                                                           (*"BRANCH_TARGETS .L_x_464,.L_x_465,.L_x_466,.L_x_78"*) ;  /* 0xffffff9004e87949 */ /* 0x000fea000383ffff */
.L_x_466:
[C---:B---3--:R-:W-:Y:S01]  /*6c60*/  IADD3 R2, PT, PT, R0.reuse, 0x1800000, RZ ;  /* 0x0180000000027810 */ /* 0x048fe20007ffe0ff */
[----:B------:R-:W-:Y:S01]  /*6c70*/  BSSY.RECONVERGENT B2, `(.L_x_95) ;  /* 0x000000c000027945 */ /* 0x000fe20003800200 */
[----:B------:R-:W-:Y:S02]  /*6c80*/  FSETP.NEU.AND P3, PT, R0, RZ, PT ;  /* 0x000000ff0000720b */ /* 0x000fe40003f6d000 */
[----:B------:R-:W-:-:S04]  /*6c90*/  LOP3.LUT R2, R2, 0x7f800000, RZ, 0xc0, !PT ;  /* 0x7f80000002027812 */ /* 0x000fc800078ec0ff */
[----:B------:R-:W-:-:S13]  /*6ca0*/  ISETP.GT.U32.AND P0, PT, R2, 0x1ffffff, PT ;  /* 0x01ffffff0200780c */ /* 0x000fda0003f04070 */
[----:B------:R-:W-:Y:S05]  /*6cb0*/  @P0 BRA `(.L_x_96) ;  /* 0x00000000000c0947 */ /* 0x000fea0003800000 */
[----:B------:R-:W-:-:S07]  /*6cc0*/  MOV R4, 0x6ce0 ;  /* 0x00006ce000047802 */ /* 0x000fce0000000f00 */
[----:B------:R-:W-:Y:S05]  /*6cd0*/  CALL.REL.NOINC `($__internal_0_$__cuda_sm20_rcp_rn_f32_slowpath) ;  /* 0x0000000c007c7944 */ /* 0x000fea0003c00000 */
[----:B------:R-:W-:Y:S05]  /*6ce0*/  BRA `(.L_x_97) ;  /* 0x0000000000107947 */ /* 0x000fea0003800000 */
.L_x_96:
[----:B------:R-:W1:Y:S02]  /*6cf0*/  MUFU.RCP R3, R0 ;  /* 0x0000000000037308 */ /* 0x000e640000001000 */
[----:B-1----:R-:W-:-:S04]  /*6d00*/  FFMA R2, R0, R3, -1 ;  /* 0xbf80000000027423 */ /* 0x002fc80000000003 */
[----:B------:R-:W-:-:S04]  /*6d10*/  FADD.FTZ R2, -R2, -RZ ;  /* 0x800000ff02027221 */ /* 0x000fc80000010100 */
[----:B------:R-:W-:-:S07]  /*6d20*/  FFMA R3, R3, R2, R3 ;  /* 0x0000000203037223 */ /* 0x000fce0000000003 */
.L_x_97:
[----:B------:R-:W-:Y:S05]  /*6d30*/  BSYNC.RECONVERGENT B2 ;  /* 0x0000000000027941 */ /* 0x000fea0003800200 */
.L_x_95:
[----:B------:R-:W-:Y:S01]  /*6d40*/  FSEL R3, R3, +QNAN , P3 ;  /* 0x7fc0000003037808 */ /* 0x000fe20001800000 */
[----:B------:R-:W-:Y:S06]  /*6d50*/  BRA `(.L_x_78) ;  /* 0x0000000800c07947 */ /* 0x000fec0003800000 */
.L_x_464:
[----:B------:R-:W-:Y:S02]  /*6d60*/  HFMA2 R5, -RZ, RZ, 3.7421875, 0 ;  /* 0x437c0000ff057431 */ /* 0x000fe400000001ff */
[----:B------:R-:W-:-:S04]  /*6d70*/  IMAD.MOV.U32 R3, RZ, RZ, 0x3bbb989d ;  /* 0x3bbb989dff037424 */ /* 0x000fc800078e00ff */
        /* <DEDUP_REMOVED lines=9> */
.L_x_465:
[C---:B---3--:R-:W-:Y:S01]  /*6e10*/  FMUL R3, R0.reuse, 8388608 ;  /* 0x4b00000000037820 */ /* 0x048fe20000400000 */
[----:B------:R-:W-:Y:S02]  /*6e20*/  FSETP.GEU.AND P0, PT, R0, 1.175494350822287508e-38, PT ;  /* 0x008000000000780b */ /* 0x000fe40003f0e000 */
[----:B------:R-:W-:Y:S02]  /*6e30*/  MOV R5, 0x3e055027 ;  /* 0x3e05502700057802 */ /* 0x000fe40000000f00 */
[----:B------:R-:W-:-:S04]  /*6e40*/  FSEL R0, R3, R0, !P0 ;  /* 0x0000000003007208 */ /* 0x000fc80004000000 */
[C---:B------:R-:W-:Y:S02]  /*6e50*/  IADD3 R2, PT, PT, R0.reuse, -0x3f2aaaab, RZ ;  /* 0xc0d5555500027810 */ /* 0x040fe40007ffe0ff */
[----:B------:R-:W-:Y:S02]  /*6e60*/  FSETP.NEU.AND P1, PT, R0, RZ, PT ;  /* 0x000000ff0000720b */ /* 0x000fe40003f2d000 */
[----:B------:R-:W-:-:S05]  /*6e70*/  LOP3.LUT R3, R2, 0xff800000, RZ, 0xc0, !PT ;  /* 0xff80000002037812 */ /* 0x000fca00078ec0ff */
[----:B------:R-:W-:Y:S01]  /*6e80*/  IMAD.IADD R2, R0, 0x1, -R3 ;  /* 0x0000000100027824 */ /* 0x000fe200078e0a03 */
        /* <DEDUP_REMOVED lines=20> */
.L_x_93:
[----:B------:R-:W-:-:S13]  /*6fd0*/  ISETP.GT.AND P0, PT, R2, 0x15, PT ;  /* 0x000000150200780c */ /* 0x000fda0003f04270 */
[----:B------:R-:W-:Y:S05]  /*6fe0*/  @P0 BRA `(.L_x_98) ;  /* 0x00000004003c0947 */ /* 0x000fea0003800000 */
[----:B------:R-:W-:-:S04]  /*6ff0*/  MOV R5, 0xffffffed ;  /* 0xffffffed00057802 */ /* 0x000fc80000000f00 */
[----:B------:R-:W-:-:S05]  /*7000*/  VIADDMNMX.U32 R2, R2, R5, 0x3, PT ;  /* 0x0000000302027446 */ /* 0x000fca0003800005 */
[----:B------:R-:W-:-:S04]  /*7010*/  IMAD.SHL.U32 R2, R2, 0x4, RZ ;  /* 0x0000000402027824 */ /* 0x000fc800078e00ff */
[----:B-1--4-:R-:W1:Y:S02]  /*7020*/  LDC R4, c[0x2][R2+0x90] ;  /* 0x0080240002047b82 */ /* 0x012e640000000800 */
[----:B-1----:R-:W-:-:S04]  /*7030*/  SHF.R.S32.HI R5, RZ, 0x1f, R4 ;  /* 0x0000001fff057819 */ /* 0x002fc80000011404 */
.L_x_468:
[----:B------:R-:W-:Y:S05]  /*7040*/  BRX R4 -0x7050                                                           (*"BRANCH_TARGETS .L_x_469,.L_x_470,.L_x_471,.L_x_78"*) ;  /* 0xffffff8c04ec7949 */ /* 0x000fea000383ffff */
.L_x_471:
[----:B---3--:R-:W1:Y:S01]  /*7050*/  MUFU.RCP R3, |R0| ;  /* 0x4000000000037308 */ /* 0x008e620000001000 */
[----:B------:R-:W-:Y:S01]  /*7060*/  FSETP.GT.AND P0, PT, |R0|, 1, PT ;  /* 0x3f8000000000780b */ /* 0x000fe20003f04200 */
[----:B------:R-:W-:Y:S02]  /*7070*/  HFMA2 R5, -RZ, RZ, 0.890625, -0.00056934356689453125 ;  /* 0x3b2090aaff057431 */ /* 0x000fe400000001ff */
[----:B------:R-:W-:Y:S01]  /*7080*/  IMAD.MOV.U32 R4, RZ, RZ, 0x3f6ee581 ;  /* 0x3f6ee581ff047424 */ /* 0x000fe200078e00ff */
        /* <DEDUP_REMOVED lines=11> */
[----:B------:R-:W-:Y:S01]  /*7140*/  @P0 FFMA R3, R4, 1.6832555532455444336, -R3 ;  /* 0x3fd774eb04030823 */ /* 0x000fe20000000803 */
[----:B------:R-:W-:-:S04]  /*7150*/  FSETP.NAN.AND P0, PT, |R0|, |R0|, PT ;  /* 0x400000000000720b */ /* 0x000fc80003f08200 */
[----:B------:R-:W-:-:S04]  /*7160*/  LOP3.LUT R0, R3, 0x80000000, R0, 0xb8, !PT ;  /* 0x8000000003007812 */ /* 0x000fc800078eb800 */
[----:B------:R-:W-:Y:S01]  /*7170*/  FSEL R3, R0, R3, !P0 ;  /* 0x0000000300037208 */ /* 0x000fe20004000000 */
[----:B------:R-:W-:Y:S06]  /*7180*/  BRA `(.L_x_78) ;  /* 0x0000000400b47947 */ /* 0x000fec0003800000 */
.L_x_469:
[----:B------:R-:W-:Y:S01]  /*7190*/  MOV R3, 0x3f000000 ;  /* 0x3f00000000037802 */ /* 0x000fe20000000f00 */
[----:B------:R-:W-:Y:S01]  /*71a0*/  IMAD.MOV.U32 R5, RZ, RZ, 0x3d4dd2f7 ;  /* 0x3d4dd2f7ff057424 */ /* 0x000fe200078e00ff */
[C---:B---3--:R-:W-:Y:S02]  /*71b0*/  FSETP.NEU.AND P1, PT, |R0|.reuse, 1, PT ;  /* 0x3f8000000000780b */ /* 0x048fe40003f2d200 */
[C---:B------:R-:W-:Y:S01]  /*71c0*/  FSETP.GT.AND P0, PT, |R0|.reuse, 0.56000000238418579102, PT ;  /* 0x3f0f5c290000780b */ /* 0x040fe20003f04200 */
[----:B------:R-:W-:-:S04]  /*71d0*/  FFMA R2, |R0|, -R3, 0.5 ;  /* 0x3f00000000027423 */ /* 0x000fc80000000a03 */
[----:B------:R-:W1:Y:S02]  /*71e0*/  MUFU.RSQ R3, R2 ;  /* 0x0000000200037308 */ /* 0x000e640000001400 */
[----:B-1----:R-:W-:Y:S01]  /*71f0*/  FMUL R4, R2, R3 ;  /* 0x0000000302047220 */ /* 0x002fe20000400000 */
[----:B------:R-:W-:-:S04]  /*7200*/  FMUL R3, R3, -0.5 ;  /* 0xbf00000003037820 */ /* 0x000fc80000400000 */
[----:B------:R-:W-:-:S04]  /*7210*/  FFMA R3, R4, R3, 0.5 ;  /* 0x3f00000004037423 */ /* 0x000fc80000000003 */
[----:B------:R-:W-:-:S05]  /*7220*/  FFMA R3, R4, R3, R4 ;  /* 0x0000000304037223 */ /* 0x000fca0000000004 */
[----:B------:R-:W-:-:S04]  /*7230*/  FSEL R3, R3, RZ, P1 ;  /* 0x000000ff03037208 */ /* 0x000fc80000800000 */
[----:B------:R-:W-:-:S05]  /*7240*/  FSEL R3, R3, |R0|, P0 ;  /* 0x4000000003037208 */ /* 0x000fca0000000000 */
[----:B------:R-:W-:-:S04]  /*7250*/  FMUL R4, R3, R3 ;  /* 0x0000000303047220 */ /* 0x000fc80000400000 */
[----:B------:R-:W-:-:S04]  /*7260*/  FFMA R5, R4, R5, 0.018773360177874565125 ;  /* 0x3c99ca9704057423 */ /* 0x000fc80000000005 */
[----:B------:R-:W-:-:S04]  /*7270*/  FFMA R5, R4, R5, 0.046769052743911743164 ;  /* 0x3d3f90e804057423 */ /* 0x000fc80000000005 */
[----:B------:R-:W-:-:S04]  /*7280*/  FFMA R5, R4, R5, 0.074823014438152313232 ;  /* 0x3d993ccf04057423 */ /* 0x000fc80000000005 */
[----:B------:R-:W-:-:S04]  /*7290*/  FFMA R5, R4, R5, 0.16667181253433227539 ;  /* 0x3e2aac0404057423 */ /* 0x000fc80000000005 */
[----:B------:R-:W-:Y:S01]  /*72a0*/  FMUL R4, R4, R5 ;  /* 0x0000000504047220 */ /* 0x000fe20000400000 */
[----:B------:R-:W-:-:S03]  /*72b0*/  HFMA2 R5, -RZ, RZ, 1.857421875, -1409 ;  /* 0x3f6ee581ff057431 */ /* 0x000fc600000001ff */
[----:B------:R-:W-:-:S04]  /*72c0*/  FFMA R3, R3, R4, R3 ;  /* 0x0000000403037223 */ /* 0x000fc80000000003 */
[----:B------:R-:W-:-:S04]  /*72d0*/  FMUL R2, R3, -2 ;  /* 0xc000000003027820 */ /* 0x000fc80000400000 */
[----:B------:R-:W-:-:S05]  /*72e0*/  @P0 FFMA R3, R5, 1.6832555532455444336, R2 ;  /* 0x3fd774eb05030823 */ /* 0x000fca0000000002 */
[C---:B------:R-:W-:Y:S02]  /*72f0*/  FSETP.NAN.AND P0, PT, R3.reuse, R3, PT ;  /* 0x000000030300720b */ /* 0x040fe40003f08000 */
[----:B------:R-:W-:-:S04]  /*7300*/  LOP3.LUT R0, R3, 0x80000000, R0, 0xb8, !PT ;  /* 0x8000000003007812 */ /* 0x000fc800078eb800 */
[----:B------:R-:W-:Y:S01]  /*7310*/  FSEL R3, R0, R3, !P0 ;  /* 0x0000000300037208 */ /* 0x000fe20004000000 */
[----:B------:R-:W-:Y:S06]  /*7320*/  BRA `(.L_x_78) ;  /* 0x00000004004c7947 */ /* 0x000fec0003800000 */
.L_x_470:
        /* <DEDUP_REMOVED lines=8> */
[----:B------:R-:W-:Y:S01]  /*73b0*/  FFMA R5, R4, R5, R4 ;  /* 0x0000000504057223 */ /* 0x000fe20000000004 */
[----:B------:R-:W-:-:S04]  /*73c0*/  MOV R4, 0x3d10ecef ;  /* 0x3d10ecef00047802 */ /* 0x000fc80000000f00 */
[----:B------:R-:W-:Y:S02]  /*73d0*/  FSEL R5, R5, RZ, P0 ;  /* 0x000000ff05057208 */ /* 0x000fe40000000000 */
[----:B------:R-:W-:Y:S02]  /*73e0*/  FSETP.GT.AND P0, PT, R0, 0.56000000238418579102, PT ;  /* 0x3f0f5c290000780b */ /* 0x000fe40003f04000 */
[----:B------:R-:W-:-:S04]  /*73f0*/  FSEL R5, R5, |R0|, P1 ;  /* 0x4000000005057208 */ /* 0x000fc80000800000 */
[----:B------:R-:W-:Y:S01]  /*7400*/  LOP3.LUT R2, R5, 0x80000000, R0, 0xb8, !PT ;  /* 0x8000000005027812 */ /* 0x000fe200078eb800 */
[----:B------:R-:W-:-:S04]  /*7410*/  IMAD.MOV.U32 R5, RZ, RZ, 0x3f6ee581 ;  /* 0x3f6ee581ff057424 */ /* 0x000fc800078e00ff */
[----:B------:R-:W-:-:S04]  /*7420*/  FMUL R3, R2, R2 ;  /* 0x0000000202037220 */ /* 0x000fc80000400000 */
[----:B------:R-:W-:-:S04]  /*7430*/  FFMA R4, R3, R4, 0.016980519518256187439 ;  /* 0x3c8b1abb03047423 */ /* 0x000fc80000000004 */
[----:B------:R-:W-:-:S04]  /*7440*/  FFMA R4, R3, R4, 0.030762933194637298584 ;  /* 0x3cfc028c03047423 */ /* 0x000fc80000000004 */
[----:B------:R-:W-:-:S04]  /*7450*/  FFMA R4, R3, R4, 0.044709417968988418579 ;  /* 0x3d37213903047423 */ /* 0x000fc80000000004 */
[----:B------:R-:W-:-:S04]  /*7460*/  FFMA R4, R3, R4, 0.074989043176174163818 ;  /* 0x3d9993db03047423 */ /* 0x000fc80000000004 */
[----:B------:R-:W-:-:S04]  /*7470*/  FFMA R4, R3, R4, 0.16666707396507263184 ;  /* 0x3e2aaac603047423 */ /* 0x000fc80000000004 */
[----:B------:R-:W-:-:S04]  /*7480*/  FMUL R3, R3, R4 ;  /* 0x0000000403037220 */ /* 0x000fc80000400000 */
[----:B------:R-:W-:-:S05]  /*7490*/  FFMA R3, R2, R3, R2 ;  /* 0x0000000302037223 */ /* 0x000fca0000000002 */
[----:B------:R-:W-:-:S05]  /*74a0*/  FSEL R0, R3, -R3, P1 ;  /* 0x8000000303007208 */ /* 0x000fca0000800000 */
[----:B------:R-:W-:-:S04]  /*74b0*/  @!P0 FFMA R3, R5, 1.6832555532455444336, R0 ;  /* 0x3fd774eb05038823 */ /* 0x000fc80000000000 */
[----:B------:R-:W-:Y:S01]  /*74c0*/  @P1 FADD R3, R3, R3 ;  /* 0x0000000303031221 */ /* 0x000fe20000000000 */
[----:B------:R-:W-:Y:S06]  /*74d0*/  BRA `(.L_x_78) ;  /* 0x0000000000e07947 */ /* 0x000fec0003800000 */
.L_x_98:
[----:B------:R-:W-:-:S04]  /*74e0*/  MOV R5, 0xffffffea ;  /* 0xffffffea00057802 */ /* 0x000fc80000000f00 */
[----:B------:R-:W-:-:S05]  /*74f0*/  VIADDMNMX.U32 R2, R2, R5, 0x3, PT ;  /* 0x0000000302027446 */ /* 0x000fca0003800005 */
[----:B------:R-:W-:-:S04]  /*7500*/  IMAD.SHL.U32 R2, R2, 0x4, RZ ;  /* 0x0000000402027824 */ /* 0x000fc800078e00ff */
[----:B-1--4-:R-:W1:Y:S02]  /*7510*/  LDC R4, c[0x2][R2+0xa0] ;  /* 0x0080280002047b82 */ /* 0x012e640000000800 */
[----:B-1----:R-:W-:-:S04]  /*7520*/  SHF.R.S32.HI R5, RZ, 0x1f, R4 ;  /* 0x0000001fff057819 */ /* 0x002fc80000011404 */
.L_x_473:
[----:B------:R-:W-:Y:S05]  /*7530*/  BRX R4 -0x7540                                                           (*"BRANCH_TARGETS .L_x_474,.L_x_475,.L_x_476,.L_x_78"*) ;  /* 0xffffff8804b07949 */ /* 0x000fea000383ffff */
.L_x_476:
[----:B---3--:R-:W-:Y:S01]  /*7540*/  FADD R3, |R0|, -RZ ;  /* 0x800000ff00037221 */ /* 0x008fe20000000200 */
[----:B------:R-:W-:Y:S06]  /*7550*/  BRA `(.L_x_78) ;  /* 0x0000000000c07947 */ /* 0x000fec0003800000 */
.L_x_474:
[----:B---3--:R-:W-:Y:S01]  /*7560*/  FSETP.NEU.AND P0, PT, R0, RZ, PT ;  /* 0x000000ff0000720b */ /* 0x008fe20003f0d000 */
[----:B------:R-:W-:-:S12]  /*7570*/  HFMA2 R3, -RZ, RZ, -25.71875, 3664 ;  /* 0xce6e6b28ff037431 */ /* 0x000fd800000001ff */
        /* <DEDUP_REMOVED lines=29> */
.L_x_475:
[C---:B---3--:R-:W-:Y:S01]  /*7750*/  FSETP.GTU.AND P0, PT, |R0|.reuse, 9.9999997171806853657e-10, PT ;  /* 0x3089705f0000780b */ /* 0x048fe20003f0c200 */
[----:B------:R-:W-:Y:S01]  /*7760*/  IMAD.MOV.U32 R2, RZ, RZ, 0x3089705f ;  /* 0x3089705fff027424 */ /* 0x000fe200078e00ff */
[----:B------:R-:W-:Y:S01]  /*7770*/  FSETP.GEU.AND P1, PT, R0, RZ, PT ;  /* 0x000000ff0000720b */ /* 0x000fe20003f2e000 */
[----:B------:R-:W-:Y:S10]  /*7780*/  BSSY.RECONVERGENT B2, `(.L_x_78) ;  /* 0x000000d000027945 */ /* 0x000ff40003800200 */
[----:B------:R-:W-:-:S04]  /*7790*/  @!P0 FSEL R0, -R2, 9.9999997171806853657e-10, !P1 ;  /* 0x3089705f02008808 */ /* 0x000fc80004800100 */
[----:B------:R-:W-:-:S04]  /*77a0*/  IADD3 R2, PT, PT, R0, 0x1800000, RZ ;  /* 0x0180000000027810 */ /* 0x000fc80007ffe0ff */
[----:B------:R-:W-:-:S04]  /*77b0*/  LOP3.LUT R2, R2, 0x7f800000, RZ, 0xc0, !PT ;  /* 0x7f80000002027812 */ /* 0x000fc800078ec0ff */
[----:B------:R-:W-:-:S13]  /*77c0*/  ISETP.GT.U32.AND P0, PT, R2, 0x1ffffff, PT ;  /* 0x01ffffff0200780c */ /* 0x000fda0003f04070 */
[----:B------:R-:W-:Y:S05]  /*77d0*/  @P0 BRA `(.L_x_99) ;  /* 0x00000000000c0947 */ /* 0x000fea0003800000 */
[----:B------:R-:W-:-:S07]  /*77e0*/  MOV R4, 0x7800 ;  /* 0x0000780000047802 */ /* 0x000fce0000000f00 */
[----:B------:R-:W-:Y:S05]  /*77f0*/  CALL.REL.NOINC `($__internal_0_$__cuda_sm20_rcp_rn_f32_slowpath) ;  /* 0x0000000000b47944 */ /* 0x000fea0003c00000 */
[----:B------:R-:W-:Y:S05]  /*7800*/  BRA `(.L_x_100) ;  /* 0x0000000000107947 */ /* 0x000fea0003800000 */
.L_x_99:
[----:B------:R-:W1:Y:S02]  /*7810*/  MUFU.RCP R3, R0 ;  /* 0x0000000000037308 */ /* 0x000e640000001000 */
[----:B-1----:R-:W-:-:S04]  /*7820*/  FFMA R2, R0, R3, -1 ;  /* 0xbf80000000027423 */ /* 0x002fc80000000003 */
[----:B------:R-:W-:-:S04]  /*7830*/  FADD.FTZ R2, -R2, -RZ ;  /* 0x800000ff02027221 */ /* 0x000fc80000010100 */
[----:B------:R-:W-:-:S07]  /*7840*/  FFMA R3, R3, R2, R3 ;  /* 0x0000000203037223 */ /* 0x000fce0000000003 */
.L_x_100:
[----:B------:R-:W-:Y:S05]  /*7850*/  BSYNC.RECONVERGENT B2 ;  /* 0x0000000000027941 */ /* 0x000fea0003800200 */
.L_x_78:
[----:B------:R-:W-:Y:S05]  /*7860*/  BSYNC.RECONVERGENT B1 ;  /* 0x0000000000017941 */ /* 0x000fea0003800200 */
.L_x_74:
[----:B------:R2:W-:Y:S01]  /*7870*/  STS [R14+-0x8], R3 ;  /* 0xfffff8030e007388 */ /* 0x0005e20000000800 */
[----:B------:R-:W-:Y:S01]  /*7880*/  VIADD R8, R8, 0xffffffff ;  /* 0xffffffff08087836 */ /* 0x000fe20000000000 */
[----:B------:R-:W-:Y:S06]  /*7890*/  BRA `(.L_x_31) ;  /* 0x0000000000487947 */ /* 0x000fec0003800000 */
.L_x_29:
[----:B------:R-:W2:Y:S01]  /*78a0*/  LDC.64 R2, c[0x0][0x388] ;  /* 0x0000e200ff027b82 */ /* 0x000ea20000000a00 */
[----:B------:R-:W3:Y:S01]  /*78b0*/  LDCU UR8, c[0x0][0x39c] ;  /* 0x00007380ff0877ac */ /* 0x000ee20008000800 */
[----:B--2---:R-:W-:-:S06]  /*78c0*/  IMAD.WIDE.U32 R2, R7, 0x4, R2 ;  /* 0x0000000407027825 */ /* 0x004fcc00078e0002 */
[----:B------:R-:W2:Y:S01]  /*78d0*/  LDG.E.CONSTANT R2, desc[UR6][R2.64] ;  /* 0x0000000602027981 */ /* 0x000ea2000c1e9900 */
[----:B------:R-:W-:Y:S01]  /*78e0*/  LEA R15, R8, R9, 0x2 ;  /* 0x00000009080f7211 */ /* 0x000fe200078e10ff */
[----:B------:R-:W-:Y:S01]  /*78f0*/  IMAD.MOV.U32 R0, RZ, RZ, RZ ;  /* 0x000000ffff007224 */ /* 0x000fe200078e00ff */
[----:B--2---:R-:W3:Y:S02]  /*7900*/  F2I.TRUNC.NTZ R5, R2 ;  /* 0x0000000200057305 */ /* 0x004ee4000020f100 */
[----:B---3--:R-:W-:-:S13]  /*7910*/  ISETP.GE.U32.AND P0, PT, R5, UR8, PT ;  /* 0x0000000805007c0c */ /* 0x008fda000bf06070 */
[----:B------:R-:W-:Y:S05]  /*7920*/  @P0 BRA `(.L_x_101) ;  /* 0x00000000001c0947 */ /* 0x000fea0003800000 */
[----:B------:R-:W2:Y:S01]  /*7930*/  S2UR UR5, SR_CgaCtaId ;  /* 0x00000000000579c3 */ /* 0x000ea20000008800 */
[----:B------:R-:W-:Y:S01]  /*7940*/  IMAD R0, R10, UR9, R13 ;  /* 0x000000090a007c24 */ /* 0x000fe2000f8e020d */
[----:B------:R-:W-:-:S03]  /*7950*/  UMOV UR4, 0x400 ;  /* 0x0000040000047882 */ /* 0x000fc60000000000 */
[----:B------:R-:W-:Y:S01]  /*7960*/  IMAD R0, R0, UR8, R5 ;  /* 0x0000000800007c24 */ /* 0x000fe2000f8e0205 */
[----:B--2---:R-:W-:-:S06]  /*7970*/  ULEA UR4, UR5, UR4, 0x18 ;  /* 0x0000000405047291 */ /* 0x004fcc000f8ec0ff */
[----:B------:R-:W-:-:S06]  /*7980*/  LEA R0, R0, UR4, 0x2 ;  /* 0x0000000400007c11 */ /* 0x000fcc000f8e10ff */
[----:B------:R-:W2:Y:S02]  /*7990*/  LDS R0, [R0] ;  /* 0x0000000000007984 */ /* 0x000ea40000000800 */
.L_x_101:
[----:B--2---:R2:W-:Y:S01]  /*79a0*/  STS [R15], R0 ;  /* 0x000000000f007388 */ /* 0x0045e20000000800 */
[----:B------:R-:W-:-:S07]  /*79b0*/  IADD3 R8, PT, PT, R8, 0x1, RZ ;  /* 0x0000000108087810 */ /* 0x000fce0007ffe0ff */
.L_x_31:
[----:B------:R-:W-:-:S13]  /*79c0*/  ISETP.GT.U32.AND P0, PT, R6, 0x1, PT ;  /* 0x000000010600780c */ /* 0x000fda0003f04070 */
[----:B------:R-:W-:Y:S05]  /*79d0*/  @P0 BRA `(.L_x_102) ;  /* 0xffffffa400100947 */ /* 0x000fea000383ffff */
.L_x_27:
[----:B------:R-:W-:Y:S01]  /*79e0*/  ISETP.GE.AND P0, PT, R8, 0x1, PT ;  /* 0x000000010800780c */ /* 0x000fe20003f06270 */
[----:B-1-3--:R-:W-:Y:S01]  /*79f0*/  IMAD.MOV.U32 R5, RZ, RZ, RZ ;  /* 0x000000ffff057224 */ /* 0x00afe200078e00ff */
[----:B--2---:R-:W1:Y:S01]  /*7a00*/  LDC.64 R2, c[0x0][0x3a8] ;  /* 0x0000ea00ff027b82 */ /* 0x004e620000000a00 */
[----:B------:R-:W-:-:S04]  /*7a10*/  IMAD R7, R10, UR9, R13 ;  /* 0x000000090a077c24 */ /* 0x000fc8000f8e020d */
[----:B------:R-:W-:-:S06]  /*7a20*/  IMAD.IADD R7, R12, 0x1, R7 ;  /* 0x000000010c077824 */ /* 0x000fcc00078e0207 */
[----:B------:R-:W-:-:S05]  /*7a30*/  @P0 LEA R8, R8, R9, 0x2 ;  /* 0x0000000908080211 */ /* 0x000fca00078e10ff */
[----:B------:R-:W2:Y:S01]  /*7a40*/  @P0 LDS R5, [R8+-0x4] ;  /* 0xfffffc0008050984 */ /* 0x000ea20000000800 */
[----:B-1----:R-:W-:-:S05]  /*7a50*/  IMAD.WIDE R2, R7, 0x4, R2 ;  /* 0x0000000407027825 */ /* 0x002fca00078e0202 */
[----:B--2---:R3:W-:Y:S02]  /*7a60*/  STG.E desc[UR6][R2.64], R5 ;  /* 0x0000000502007986 */ /* 0x0047e4000c101906 */
.L_x_26:
[----:B------:R-:W-:Y:S05]  /*7a70*/  BSYNC.RECONVERGENT B0 ;  /* 0x0000000000007941 */ /* 0x000fea0003800200 */
.L_x_25:
[----:B------:R-:W-:Y:S01]  /*7a80*/  IADD3 R10, PT, PT, R10, 0x1, RZ ;  /* 0x000000010a0a7810 */ /* 0x000fe20007ffe0ff */
[----:B------:R-:W-:Y:S03]  /*7a90*/  BAR.SYNC.DEFER_BLOCKING 0x0 ;  /* 0x0000000000007b1d */ /* 0x000fe60000010000 */
[----:B------:R-:W-:-:S13]  /*7aa0*/  ISETP.NE.AND P0, PT, R10, 0x4, PT ;  /* 0x000000040a00780c */ /* 0x000fda0003f05270 */
[----:B------:R-:W-:Y:S05]  /*7ab0*/  @P0 BRA `(.L_x_103) ;  /* 0xffffffa000a80947 */ /* 0x000fea000383ffff */
[----:B------:R-:W-:Y:S05]  /*7ac0*/  EXIT ;  /* 0x000000000000794d */ /* 0x000fea0003800000 */
        .weak           $__internal_0_$__cuda_sm20_rcp_rn_f32_slowpath
        .type           $__internal_0_$__cuda_sm20_rcp_rn_f32_slowpath,@function
        .size           $__internal_0_$__cuda_sm20_rcp_rn_f32_slowpath,($__internal_1_$__cuda_sm20_sqrt_rn_f32_slowpath - $__internal_0_$__cuda_sm20_rcp_rn_f32_slowpath)
$__internal_0_$__cuda_sm20_rcp_rn_f32_slowpath:
[----:B------:R-:W-:Y:S01]  /*7ad0*/  IMAD.SHL.U32 R2, R0, 0x2, RZ ;  /* 0x0000000200027824 */ /* 0x000fe200078e00ff */
[----:B------:R-:W-:Y:S04]  /*7ae0*/  BSSY.RECONVERGENT B3, `(.L_x_104) ;  /* 0x0000030000037945 */ /* 0x000fe80003800200 */
[----:B------:R-:W-:-:S04]  /*7af0*/  SHF.R.U32.HI R2, RZ, 0x18, R2 ;  /* 0x00000018ff027819 */ /* 0x000fc80000011602 */
[----:B------:R-:W-:-:S13]  /*7b00*/  ISETP.NE.U32.AND P0, PT, R2, RZ, PT ;  /* 0x000000ff0200720c */ /* 0x000fda0003f05070 */
[----:B------:R-:W-:Y:S05]  /*7b10*/  @P0 BRA `(.L_x_105) ;  /* 0x0000000000280947 */ /* 0x000fea0003800000 */
[----:B------:R-:W-:-:S04]  /*7b20*/  SHF.L.U32 R2, R0, 0x1, RZ ;  /* 0x0000000100027819 */ /* 0x000fc800000006ff */
[----:B------:R-:W-:-:S13]  /*7b30*/  ISETP.NE.AND P0, PT, R2, RZ, PT ;  /* 0x000000ff0200720c */ /* 0x000fda0003f05270 */
[----:B------:R-:W-:Y:S01]  /*7b40*/  @P0 FFMA R5, R0, 1.84467440737095516160e+19, RZ ;  /* 0x5f80000000050823 */ /* 0x000fe200000000ff */
[----:B------:R-:W-:Y:S08]  /*7b50*/  @!P0 MUFU.RCP R3, R0 ;  /* 0x0000000000038308 */ /* 0x000ff00000001000 */
[----:B------:R-:W1:Y:S02]  /*7b60*/  @P0 MUFU.RCP R2, R5 ;  /* 0x0000000500020308 */ /* 0x000e640000001000 */
[----:B-1----:R-:W-:-:S04]  /*7b70*/  @P0 FFMA R15, R5, R2, -1 ;  /* 0xbf800000050f0423 */ /* 0x002fc80000000002 */
[----:B------:R-:W-:-:S04]  /*7b80*/  @P0 FADD.FTZ R15, -R15, -RZ ;  /* 0x800000ff0f0f0221 */ /* 0x000fc80000010100 */
[----:B------:R-:W-:-:S04]  /*7b90*/  @P0 FFMA R2, R2, R15, R2 ;  /* 0x0000000f02020223 */ /* 0x000fc80000000002 */
[----:B------:R-:W-:Y:S01]  /*7ba0*/  @P0 FFMA R3, R2, 1.84467440737095516160e+19, RZ ;  /* 0x5f80000002030823 */ /* 0x000fe200000000ff */
[----:B------:R-:W-:Y:S06]  /*7bb0*/  BRA `(.L_x_106) ;  /* 0x0000000000887947 */ /* 0x000fec0003800000 */
.L_x_105:
[----:B------:R-:W-:-:S05]  /*7bc0*/  VIADD R17, R2, 0xffffff03 ;  /* 0xffffff0302117836 */ /* 0x000fca0000000000 */
[----:B------:R-:W-:-:S13]  /*7bd0*/  ISETP.GT.U32.AND P0, PT, R17, 0x1, PT ;  /* 0x000000011100780c */ /* 0x000fda0003f04070 */
[----:B------:R-:W-:Y:S05]  /*7be0*/  @P0 BRA `(.L_x_107) ;  /* 0x0000000000780947 */ /* 0x000fea0003800000 */
[----:B------:R-:W-:Y:S01]  /*7bf0*/  LOP3.LUT R3, R0, 0x7fffff, RZ, 0xc0, !PT ;  /* 0x007fffff00037812 */ /* 0x000fe200078ec0ff */
[----:B------:R-:W-:Y:S01]  /*7c00*/  VIADD R2, R2, 0xffffff04 ;  /* 0xffffff0402027836 */ /* 0x000fe20000000000 */
[----:B------:R-:W-:Y:S02]  /*7c10*/  MOV R18, 0x3 ;  /* 0x0000000300127802 */ /* 0x000fe40000000f00 */
[----:B------:R-:W-:Y:S02]  /*7c20*/  LOP3.LUT R3, R3, 0x3f800000, RZ, 0xfc, !PT ;  /* 0x3f80000003037812 */ /* 0x000fe400078efcff */
[----:B------:R-:W-:Y:S02]  /*7c30*/  SHF.L.U32 R18, R18, R17, RZ ;  /* 0x0000001112127219 */ /* 0x000fe400000006ff */
[----:B------:R-:W1:Y:S02]  /*7c40*/  MUFU.RCP R16, R3 ;  /* 0x0000000300107308 */ /* 0x000e640000001000 */
[----:B-1----:R-:W-:-:S04]  /*7c50*/  FFMA R5, R3, R16, -1 ;  /* 0xbf80000003057423 */ /* 0x002fc80000000010 */
[----:B------:R-:W-:-:S04]  /*7c60*/  FADD.FTZ R5, -R5, -RZ ;  /* 0x800000ff05057221 */ /* 0x000fc80000010100 */
[CCC-:B------:R-:W-:Y:S01]  /*7c70*/  FFMA.RM R15, R16.reuse, R5.reuse, R16.reuse ;  /* 0x00000005100f7223 */ /* 0x1c0fe20000004010 */
[----:B------:R-:W-:-:S04]  /*7c80*/  FFMA.RP R16, R16, R5, R16 ;  /* 0x0000000510107223 */ /* 0x000fc80000008010 */
[C---:B------:R-:W-:Y:S02]  /*7c90*/  LOP3.LUT R5, R15.reuse, 0x7fffff, RZ, 0xc0, !PT ;  /* 0x007fffff0f057812 */ /* 0x040fe400078ec0ff */
[----:B------:R-:W-:Y:S02]  /*7ca0*/  FSETP.NEU.FTZ.AND P0, PT, R15, R16, PT ;  /* 0x000000100f00720b */ /* 0x000fe40003f1d000 */
[----:B------:R-:W-:Y:S02]  /*7cb0*/  LOP3.LUT R5, R5, 0x800000, RZ, 0xfc, !PT ;  /* 0x0080000005057812 */ /* 0x000fe400078efcff */
[----:B------:R-:W-:Y:S02]  /*7cc0*/  SEL R15, RZ, 0xffffffff, !P0 ;  /* 0xffffffffff0f7807 */ /* 0x000fe40004000000 */
[----:B------:R-:W-:-:S03]  /*7cd0*/  LOP3.LUT R18, R18, R5, RZ, 0xc0, !PT ;  /* 0x0000000512127212 */ /* 0x000fc600078ec0ff */
[----:B------:R-:W-:Y:S01]  /*7ce0*/  IMAD.MOV R16, RZ, RZ, -R15 ;  /* 0x000000ffff107224 */ /* 0x000fe200078e0a0f */
[----:B------:R-:W-:-:S04]  /*7cf0*/  SHF.R.U32.HI R18, RZ, R17, R18 ;  /* 0x00000011ff127219 */ /* 0x000fc80000011612 */
[----:B------:R-:W-:Y:S02]  /*7d00*/  LOP3.LUT P1, RZ, R16, R17, R5, 0xf8, !PT ;  /* 0x0000001110ff7212 */ /* 0x000fe4000782f805 */
[C---:B------:R-:W-:Y:S02]  /*7d10*/  LOP3.LUT P0, RZ, R18.reuse, 0x1, RZ, 0xc0, !PT ;  /* 0x0000000112ff7812 */ /* 0x040fe4000780c0ff */
[----:B------:R-:W-:-:S04]  /*7d20*/  LOP3.LUT P2, RZ, R18, 0x2, RZ, 0xc0, !PT ;  /* 0x0000000212ff7812 */ /* 0x000fc8000784c0ff */
[----:B------:R-:W-:Y:S02]  /*7d30*/  PLOP3.LUT P0, PT, P0, P1, P2, 0xe0, 0x0 ;  /* 0x000000000000781c */ /* 0x000fe40000703c20 */
[----:B------:R-:W-:Y:S02]  /*7d40*/  LOP3.LUT P1, RZ, R0, 0x7fffff, RZ, 0xc0, !PT ;  /* 0x007fffff00ff7812 */ /* 0x000fe4000782c0ff */
[----:B------:R-:W-:-:S04]  /*7d50*/  SEL R3, RZ, 0x1, !P0 ;  /* 0x00000001ff037807 */ /* 0x000fc80004000000 */
[----:B------:R-:W-:-:S04]  /*7d60*/  IADD3 R3, PT, PT, -R3, RZ, RZ ;  /* 0x000000ff03037210 */ /* 0x000fc80007ffe1ff */
[----:B------:R-:W-:Y:S02]  /*7d70*/  ISETP.GE.AND P0, PT, R3, RZ, PT ;  /* 0x000000ff0300720c */ /* 0x000fe40003f06270 */
[----:B------:R-:W-:-:S11]  /*7d80*/  SHF.R.U32.HI R3, RZ, R2, R5 ;  /* 0x00000002ff037219 */ /* 0x000fd60000011605 */
[----:B------:R-:W-:-:S05]  /*7d90*/  @!P0 IADD3 R3, PT, PT, R3, 0x1, RZ ;  /* 0x0000000103038810 */ /* 0x000fca0007ffe0ff */
[----:B------:R-:W-:-:S05]  /*7da0*/  @!P1 IMAD.SHL.U32 R3, R3, 0x2, RZ ;  /* 0x0000000203039824 */ /* 0x000fca00078e00ff */
[----:B------:R-:W-:Y:S01]  /*7db0*/  LOP3.LUT R3, R3, 0x80000000, R0, 0xf8, !PT ;  /* 0x8000000003037812 */ /* 0x000fe200078ef800 */
[----:B------:R-:W-:Y:S06]  /*7dc0*/  BRA `(.L_x_106) ;  /* 0x0000000000047947 */ /* 0x000fec0003800000 */
.L_x_107:
[----:B------:R1:W2:Y:S02]  /*7dd0*/  MUFU.RCP R3, R0 ;  /* 0x0000000000037308 */ /* 0x0002a40000001000 */
.L_x_106:
[----:B------:R-:W-:Y:S05]  /*7de0*/  BSYNC.RECONVERGENT B3 ;  /* 0x0000000000037941 */ /* 0x000fea0003800200 */
.L_x_104:
[----:B------:R-:W-:-:S04]  /*7df0*/  HFMA2 R5, -RZ, RZ, 0, 0 ;  /* 0x00000000ff057431 */ /* 0x000fc800000001ff */
[----:B-12---:R-:W-:Y:S05]  /*7e00*/  RET.REL.NODEC R4 `(_Z17eval_async_kernelILi128ELi4EEvPKiPKfS3_iiiPf) ;  /* 0xffffff80047c7950 */ /* 0x006fea0003c3ffff */
        .weak           $__internal_1_$__cuda_sm20_sqrt_rn_f32_slowpath
        .type           $__internal_1_$__cuda_sm20_sqrt_rn_f32_slowpath,@function
        .size           $__internal_1_$__cuda_sm20_sqrt_rn_f32_slowpath,($__internal_2_$__cuda_sm3x_div_rn_noftz_f32_slowpath - $__internal_1_$__cuda_sm20_sqrt_rn_f32_slowpath)
$__internal_1_$__cuda_sm20_sqrt_rn_f32_slowpath:
[----:B------:R-:W-:-:S13]  /*7e10*/  LOP3.LUT P0, RZ, R0, 0x7fffffff, RZ, 0xc0, !PT ;  /* 0x7fffffff00ff7812 */ /* 0x000fda000780c0ff */
[----:B------:R-:W-:Y:S01]  /*7e20*/  @!P0 IMAD.MOV.U32 R2, RZ, RZ, R0 ;  /* 0x000000ffff028224 */ /* 0x000fe200078e0000 */
[----:B------:R-:W-:Y:S06]  /*7e30*/  @!P0 BRA `(.L_x_108) ;  /* 0x0000000000408947 */ /* 0x000fec0003800000 */
[----:B------:R-:W-:-:S13]  /*7e40*/  FSETP.GEU.FTZ.AND P0, PT, R0, RZ, PT ;  /* 0x000000ff0000720b */ /* 0x000fda0003f1e000 */
[----:B------:R-:W-:Y:S01]  /*7e50*/  @!P0 MOV R2, 0x7fffffff ;  /* 0x7fffffff00028802 */ /* 0x000fe20000000f00 */
[----:B------:R-:W-:Y:S06]  /*7e60*/  @!P0 BRA `(.L_x_108) ;  /* 0x0000000000348947 */ /* 0x000fec0003800000 */
[----:B------:R-:W-:-:S13]  /*7e70*/  FSETP.GTU.FTZ.AND P0, PT, |R0|, +INF , PT ;  /* 0x7f8000000000780b */ /* 0x000fda0003f1c200 */
[----:B------:R-:W-:Y:S01]  /*7e80*/  @P0 FADD.FTZ R2, R0, 1 ;  /* 0x3f80000000020421 */ /* 0x000fe20000010000 */
[----:B------:R-:W-:Y:S06]  /*7e90*/  @P0 BRA `(.L_x_108) ;  /* 0x0000000000280947 */ /* 0x000fec0003800000 */
[----:B------:R-:W-:-:S13]  /*7ea0*/  FSETP.NEU.FTZ.AND P0, PT, |R0|, +INF , PT ;  /* 0x7f8000000000780b */ /* 0x000fda0003f1d200 */
[----:B------:R-:W-:-:S04]  /*7eb0*/  @P0 FFMA R3, R0, 1.84467440737095516160e+19, RZ ;  /* 0x5f80000000030823 */ /* 0x000fc800000000ff */
[----:B------:R-:W1:Y:S02]  /*7ec0*/  @P0 MUFU.RSQ R2, R3 ;  /* 0x0000000300020308 */ /* 0x000e640000001400 */
[----:B-1----:R-:W-:Y:S01]  /*7ed0*/  @P0 FMUL.FTZ R4, R3, R2 ;  /* 0x0000000203040220 */ /* 0x002fe20000410000 */
[----:B------:R-:W-:Y:S01]  /*7ee0*/  @P0 FMUL.FTZ R15, R2, 0.5 ;  /* 0x3f000000020f0820 */ /* 0x000fe20000410000 */
[----:B------:R-:W-:Y:S02]  /*7ef0*/  @!P0 IMAD.MOV.U32 R2, RZ, RZ, R0 ;  /* 0x000000ffff028224 */ /* 0x000fe400078e0000 */
[----:B------:R-:W-:-:S04]  /*7f00*/  @P0 FADD.FTZ R5, -R4, -RZ ;  /* 0x800000ff04050221 */ /* 0x000fc80000010100 */
[----:B------:R-:W-:-:S04]  /*7f10*/  @P0 FFMA R5, R4, R5, R3 ;  /* 0x0000000504050223 */ /* 0x000fc80000000003 */
[----:B------:R-:W-:-:S04]  /*7f20*/  @P0 FFMA R5, R5, R15, R4 ;  /* 0x0000000f05050223 */ /* 0x000fc80000000004 */
[----:B------:R-:W-:-:S07]  /*7f30*/  @P0 FMUL.FTZ R2, R5, 2.3283064365386962891e-10 ;  /* 0x2f80000005020820 */ /* 0x000fce0000410000 */
.L_x_108:
[----:B------:R-:W-:Y:S01]  /*7f40*/  HFMA2 R3, -RZ, RZ, 0, 0 ;  /* 0x00000000ff037431 */ /* 0x000fe200000001ff */
[----:B------:R-:W-:Y:S01]  /*7f50*/  MOV R0, R2 ;  /* 0x0000000200007202 */ /* 0x000fe20000000f00 */
[----:B------:R-:W-:-:S04]  /*7f60*/  IMAD.MOV.U32 R2, RZ, RZ, R16 ;  /* 0x000000ffff027224 */ /* 0x000fc800078e0010 */
[----:B------:R-:W-:Y:S05]  /*7f70*/  RET.REL.NODEC R2 `(_Z17eval_async_kernelILi128ELi4EEvPKiPKfS3_iiiPf) ;  /* 0xffffff8002207950 */ /* 0x000fea0003c3ffff */
        .weak           $__internal_2_$__cuda_sm3x_div_rn_noftz_f32_slowpath
        .type           $__internal_2_$__cuda_sm3x_div_rn_noftz_f32_slowpath,@function
        .size           $__internal_2_$__cuda_sm3x_div_rn_noftz_f32_slowpath,(.L_x_648 - $__internal_2_$__cuda_sm3x_div_rn_noftz_f32_slowpath)
$__internal_2_$__cuda_sm3x_div_rn_noftz_f32_slowpath:
[----:B------:R-:W-:Y:S01]  /*7f80*/  SHF.R.U32.HI R5, RZ, 0x17, R3 ;  /* 0x00000017ff057819 */ /* 0x000fe20000011603 */
[----:B------:R-:W-:Y:S01]  /*7f90*/  BSSY.RECONVERGENT B3, `(.L_x_109) ;  /* 0x0000062000037945 */ /* 0x000fe20003800200 */
[----:B------:R-:W-:Y:S02]  /*7fa0*/  SHF.R.U32.HI R4, RZ, 0x17, R0 ;  /* 0x00000017ff047819 */ /* 0x000fe40000011600 */
[----:B------:R-:W-:Y:S02]  /*7fb0*/  LOP3.LUT R5, R5, 0xff, RZ, 0xc0, !PT ;  /* 0x000000ff05057812 */ /* 0x000fe400078ec0ff */
[----:B------:R-:W-:-:S03]  /*7fc0*/  LOP3.LUT R15, R4, 0xff, RZ, 0xc0, !PT ;  /* 0x000000ff040f7812 */ /* 0x000fc600078ec0ff */
[----:B------:R-:W-:Y:S01]  /*7fd0*/  VIADD R17, R5, 0xffffffff ;  /* 0xffffffff05117836 */ /* 0x000fe20000000000 */
[----:B------:R-:W-:-:S04]  /*7fe0*/  IADD3 R16, PT, PT, R15, -0x1, RZ ;  /* 0xffffffff0f107810 */ /* 0x000fc80007ffe0ff */
[----:B------:R-:W-:-:S04]  /*7ff0*/  ISETP.GT.U32.AND P0, PT, R17, 0xfd, PT ;  /* 0x000000fd1100780c */ /* 0x000fc80003f04070 */
[----:B------:R-:W-:-:S13]  /*8000*/  ISETP.GT.U32.OR P0, PT, R16, 0xfd, P0 ;  /* 0x000000fd1000780c */ /* 0x000fda0000704470 */
[----:B------:R-:W-:Y:S01]  /*8010*/  @!P0 IMAD.MOV.U32 R4, RZ, RZ, RZ ;  /* 0x000000ffff048224 */ /* 0x000fe200078e00ff */
[----:B------:R-:W-:Y:S06]  /*8020*/  @!P0 BRA `(.L_x_110) ;  /* 0x00000000005c8947 */ /* 0x000fec0003800000 */
[----:B------:R-:W-:Y:S02]  /*8030*/  FSETP.GTU.FTZ.AND P0, PT, |R0|, +INF , PT ;  /* 0x7f8000000000780b */ /* 0x000fe40003f1c200 */
[----:B------:R-:W-:-:S04]  /*8040*/  FSETP.GTU.FTZ.AND P1, PT, |R3|, +INF , PT ;  /* 0x7f8000000300780b */ /* 0x000fc80003f3c200 */
[----:B------:R-:W-:-:S13]  /*8050*/  PLOP3.LUT P0, PT, P0, P1, PT, 0xf8, 0x8f ;  /* 0x00000000008f781c */ /* 0x000fda0000703f70 */
[----:B------:R-:W-:Y:S05]  /*8060*/  @P0 BRA `(.L_x_111) ;  /* 0x00000004004c0947 */ /* 0x000fea0003800000 */
[----:B------:R-:W-:-:S13]  /*8070*/  LOP3.LUT P0, RZ, R3, 0x7fffffff, R0, 0xc8, !PT ;  /* 0x7fffffff03ff7812 */ /* 0x000fda000780c800 */
[----:B------:R-:W-:Y:S05]  /*8080*/  @!P0 BRA `(.L_x_112) ;  /* 0x00000004003c8947 */ /* 0x000fea0003800000 */
[C---:B------:R-:W-:Y:S02]  /*8090*/  FSETP.NEU.FTZ.AND P0, PT, |R0|.reuse, +INF , PT ;  /* 0x7f8000000000780b */ /* 0x040fe40003f1d200 */
[----:B------:R-:W-:Y:S02]  /*80a0*/  FSETP.NEU.FTZ.AND P2, PT, |R3|, +INF , PT ;  /* 0x7f8000000300780b */ /* 0x000fe40003f5d200 */
[----:B------:R-:W-:-:S11]  /*80b0*/  FSETP.NEU.FTZ.AND P1, PT, |R0|, +INF , PT ;  /* 0x7f8000000000780b */ /* 0x000fd60003f3d200 */
[----:B------:R-:W-:Y:S05]  /*80c0*/  @!P2 BRA !P0, `(.L_x_112) ;  /* 0x00000004002ca947 */ /* 0x000fea0004000000 */
[----:B------:R-:W-:-:S04]  /*80d0*/  LOP3.LUT P0, RZ, R0, 0x7fffffff, RZ, 0xc0, !PT ;  /* 0x7fffffff00ff7812 */ /* 0x000fc8000780c0ff */
[----:B------:R-:W-:-:S13]  /*80e0*/  PLOP3.LUT P0, PT, P2, P0, PT, 0x2f, 0xf2 ;  /* 0x0000000000f2781c */ /* 0x000fda0001700577 */
[----:B------:R-:W-:Y:S05]  /*80f0*/  @P0 BRA `(.L_x_113) ;  /* 0x0000000400180947 */ /* 0x000fea0003800000 */
[----:B------:R-:W-:-:S04]  /*8100*/  LOP3.LUT P0, RZ, R3, 0x7fffffff, RZ, 0xc0, !PT ;  /* 0x7fffffff03ff7812 */ /* 0x000fc8000780c0ff */
[----:B------:R-:W-:-:S13]  /*8110*/  PLOP3.LUT P0, PT, P1, P0, PT, 0x2f, 0xf2 ;  /* 0x0000000000f2781c */ /* 0x000fda0000f00577 */
[----:B------:R-:W-:Y:S05]  /*8120*/  @P0 BRA `(.L_x_114) ;  /* 0x0000000400000947 */ /* 0x000fea0003800000 */
[----:B------:R-:W-:Y:S02]  /*8130*/  ISETP.GE.AND P0, PT, R16, RZ, PT ;  /* 0x000000ff1000720c */ /* 0x000fe40003f06270 */
[----:B------:R-:W-:-:S11]  /*8140*/  ISETP.GE.AND P1, PT, R17, RZ, PT ;  /* 0x000000ff1100720c */ /* 0x000fd60003f26270 */
[----:B------:R-:W-:Y:S01]  /*8150*/  @P0 MOV R4, RZ ;  /* 0x000000ff00040202 */ /* 0x000fe20000000f00 */
[----:B------:R-:W-:Y:S02]  /*8160*/  @!P0 IMAD.MOV.U32 R4, RZ, RZ, -0x40 ;  /* 0xffffffc0ff048424 */ /* 0x000fe400078e00ff */
[----:B------:R-:W-:Y:S01]  /*8170*/  @!P0 FFMA R0, R0, 1.84467440737095516160e+19, RZ ;  /* 0x5f80000000008823 */ /* 0x000fe200000000ff */
[----:B------:R-:W-:Y:S02]  /*8180*/  @!P1 FFMA R3, R3, 1.84467440737095516160e+19, RZ ;  /* 0x5f80000003039823 */ /* 0x000fe400000000ff */
[----:B------:R-:W-:-:S07]  /*8190*/  @!P1 IADD3 R4, PT, PT, R4, 0x40, RZ ;  /* 0x0000004004049810 */ /* 0x000fce0007ffe0ff */
.L_x_110:
[----:B------:R-:W-:Y:S01]  /*81a0*/  LEA R16, R5, 0xc0800000, 0x17 ;  /* 0xc080000005107811 */ /* 0x000fe200078eb8ff */
[----:B------:R-:W-:Y:S01]  /*81b0*/  BSSY.RECONVERGENT B4, `(.L_x_115) ;  /* 0x0000036000047945 */ /* 0x000fe20003800200 */
[----:B------:R-:W-:-:S03]  /*81c0*/  IADD3 R15, PT, PT, R15, -0x7f, RZ ;  /* 0xffffff810f0f7810 */ /* 0x000fc60007ffe0ff */
[----:B------:R-:W-:Y:S02]  /*81d0*/  IMAD.IADD R16, R3, 0x1, -R16 ;  /* 0x0000000103107824 */ /* 0x000fe400078e0a10 */
[C---:B------:R-:W-:Y:S01]  /*81e0*/  IMAD R0, R15.reuse, -0x800000, R0 ;  /* 0xff8000000f007824 */ /* 0x040fe200078e0200 */
[----:B------:R-:W-:Y:S01]  /*81f0*/  IADD3 R15, PT, PT, R15, 0x7f, -R5 ;  /* 0x0000007f0f0f7810 */ /* 0x000fe20007ffe805 */
[----:B------:R-:W1:Y:S01]  /*8200*/  MUFU.RCP R3, R16 ;  /* 0x0000001000037308 */ /* 0x000e620000001000 */
[----:B------:R-:W-:-:S03]  /*8210*/  FADD.FTZ R17, -R16, -RZ ;  /* 0x800000ff10117221 */ /* 0x000fc60000010100 */
[----:B------:R-:W-:Y:S02]  /*8220*/  IMAD.IADD R15, R15, 0x1, R4 ;  /* 0x000000010f0f7824 */ /* 0x000fe400078e0204 */
[----:B-1----:R-:W-:-:S04]  /*8230*/  FFMA R18, R3, R17, 1 ;  /* 0x3f80000003127423 */ /* 0x002fc80000000011 */
[----:B------:R-:W-:-:S04]  /*8240*/  FFMA R3, R3, R18, R3 ;  /* 0x0000001203037223 */ /* 0x000fc80000000003 */
[----:B------:R-:W-:-:S04]  /*8250*/  FFMA R18, R0, R3, RZ ;  /* 0x0000000300127223 */ /* 0x000fc800000000ff */
[----:B------:R-:W-:-:S04]  /*8260*/  FFMA R19, R17, R18, R0 ;  /* 0x0000001211137223 */ /* 0x000fc80000000000 */
[----:B------:R-:W-:-:S04]  /*8270*/  FFMA R18, R3, R19, R18 ;  /* 0x0000001303127223 */ /* 0x000fc80000000012 */
[----:B------:R-:W-:-:S04]  /*8280*/  FFMA R17, R17, R18, R0 ;  /* 0x0000001211117223 */ /* 0x000fc80000000000 */
[----:B------:R-:W-:-:S05]  /*8290*/  FFMA R0, R3, R17, R18 ;  /* 0x0000001103007223 */ /* 0x000fca0000000012 */
[----:B------:R-:W-:-:S04]  /*82a0*/  SHF.R.U32.HI R5, RZ, 0x17, R0 ;  /* 0x00000017ff057819 */ /* 0x000fc80000011600 */
[----:B------:R-:W-:-:S04]  /*82b0*/  LOP3.LUT R5, R5, 0xff, RZ, 0xc0, !PT ;  /* 0x000000ff05057812 */ /* 0x000fc800078ec0ff */
[----:B------:R-:W-:-:S05]  /*82c0*/  IADD3 R19, PT, PT, R5, R15, RZ ;  /* 0x0000000f05137210 */ /* 0x000fca0007ffe0ff */
[----:B------:R-:W-:-:S05]  /*82d0*/  VIADD R4, R19, 0xffffffff ;  /* 0xffffffff13047836 */ /* 0x000fca0000000000 */
[----:B------:R-:W-:-:S13]  /*82e0*/  ISETP.GE.U32.AND P0, PT, R4, 0xfe, PT ;  /* 0x000000fe0400780c */ /* 0x000fda0003f06070 */
[----:B------:R-:W-:Y:S05]  /*82f0*/  @!P0 BRA `(.L_x_116) ;  /* 0x0000000000808947 */ /* 0x000fea0003800000 */
[----:B------:R-:W-:-:S13]  /*8300*/  ISETP.GT.AND P0, PT, R19, 0xfe, PT ;  /* 0x000000fe1300780c */ /* 0x000fda0003f04270 */
[----:B------:R-:W-:Y:S05]  /*8310*/  @P0 BRA `(.L_x_117) ;  /* 0x00000000006c0947 */ /* 0x000fea0003800000 */
[----:B------:R-:W-:-:S13]  /*8320*/  ISETP.GE.AND P0, PT, R19, 0x1, PT ;  /* 0x000000011300780c */ /* 0x000fda0003f06270 */
[----:B------:R-:W-:Y:S05]  /*8330*/  @P0 BRA `(.L_x_118) ;  /* 0x0000000000740947 */ /* 0x000fea0003800000 */
[----:B------:R-:W-:Y:S02]  /*8340*/  ISETP.GE.AND P0, PT, R19, -0x18, PT ;  /* 0xffffffe81300780c */ /* 0x000fe40003f06270 */
[----:B------:R-:W-:-:S11]  /*8350*/  LOP3.LUT R0, R0, 0x80000000, RZ, 0xc0, !PT ;  /* 0x8000000000007812 */ /* 0x000fd600078ec0ff */
[----:B------:R-:W-:Y:S05]  /*8360*/  @!P0 BRA `(.L_x_118) ;  /* 0x0000000000688947 */ /* 0x000fea0003800000 */
[-CC-:B------:R-:W-:Y:S01]  /*8370*/  FFMA.RZ R4, R3, R17.reuse, R18.reuse ;  /* 0x0000001103047223 */ /* 0x180fe2000000c012 */
[C---:B------:R-:W-:Y:S01]  /*8380*/  IADD3 R16, PT, PT, R19.reuse, 0x20, RZ ;  /* 0x0000002013107810 */ /* 0x040fe20007ffe0ff */
[----:B------:R-:W-:Y:S01]  /*8390*/  IMAD.MOV R15, RZ, RZ, -R19 ;  /* 0x000000ffff0f7224 */ /* 0x000fe200078e0a13 */
[----:B------:R-:W-:Y:S02]  /*83a0*/  ISETP.NE.AND P2, PT, R19, RZ, PT ;  /* 0x000000ff1300720c */ /* 0x000fe40003f45270 */
[----:B------:R-:W-:Y:S01]  /*83b0*/  LOP3.LUT R5, R4, 0x7fffff, RZ, 0xc0, !PT ;  /* 0x007fffff04057812 */ /* 0x000fe200078ec0ff */
[CCC-:B------:R-:W-:Y:S01]  /*83c0*/  FFMA.RP R4, R3.reuse, R17.reuse, R18.reuse ;  /* 0x0000001103047223 */ /* 0x1c0fe20000008012 */
[----:B------:R-:W-:Y:S01]  /*83d0*/  FFMA.RM R3, R3, R17, R18 ;  /* 0x0000001103037223 */ /* 0x000fe20000004012 */
[----:B------:R-:W-:Y:S02]  /*83e0*/  ISETP.NE.AND P1, PT, R19, RZ, PT ;  /* 0x000000ff1300720c */ /* 0x000fe40003f25270 */
[----:B------:R-:W-:-:S02]  /*83f0*/  LOP3.LUT R5, R5, 0x800000, RZ, 0xfc, !PT ;  /* 0x0080000005057812 */ /* 0x000fc400078efcff */
[----:B------:R-:W-:Y:S02]  /*8400*/  FSETP.NEU.FTZ.AND P0, PT, R4, R3, PT ;  /* 0x000000030400720b */ /* 0x000fe40003f1d000 */
[----:B------:R-:W-:Y:S02]  /*8410*/  SHF.L.U32 R16, R5, R16, RZ ;  /* 0x0000001005107219 */ /* 0x000fe400000006ff */
[----:B------:R-:W-:Y:S02]  /*8420*/  SEL R4, R15, RZ, P2 ;  /* 0x000000ff0f047207 */ /* 0x000fe40001000000 */
[----:B------:R-:W-:Y:S02]  /*8430*/  ISETP.NE.AND P1, PT, R16, RZ, P1 ;  /* 0x000000ff1000720c */ /* 0x000fe40000f25270 */
[----:B------:R-:W-:Y:S02]  /*8440*/  SHF.R.U32.HI R4, RZ, R4, R5 ;  /* 0x00000004ff047219 */ /* 0x000fe40000011605 */
[----:B------:R-:W-:-:S02]  /*8450*/  PLOP3.LUT P0, PT, P0, P1, PT, 0xf8, 0x8f ;  /* 0x00000000008f781c */ /* 0x000fc40000703f70 */
[----:B------:R-:W-:Y:S02]  /*8460*/  SHF.R.U32.HI R16, RZ, 0x1, R4 ;  /* 0x00000001ff107819 */ /* 0x000fe40000011604 */
[----:B------:R-:W-:-:S04]  /*8470*/  SEL R3, RZ, 0x1, !P0 ;  /* 0x00000001ff037807 */ /* 0x000fc80004000000 */
[----:B------:R-:W-:-:S04]  /*8480*/  LOP3.LUT R3, R3, 0x1, R16, 0xf8, !PT ;  /* 0x0000000103037812 */ /* 0x000fc800078ef810 */
[----:B------:R-:W-:-:S04]  /*8490*/  LOP3.LUT R3, R3, R4, RZ, 0xc0, !PT ;  /* 0x0000000403037212 */ /* 0x000fc800078ec0ff */
[----:B------:R-:W-:-:S04]  /*84a0*/  IADD3 R3, PT, PT, R16, R3, RZ ;  /* 0x0000000310037210 */ /* 0x000fc80007ffe0ff */
[----:B------:R-:W-:Y:S01]  /*84b0*/  LOP3.LUT R0, R3, R0, RZ, 0xfc, !PT ;  /* 0x0000000003007212 */ /* 0x000fe200078efcff */
[----:B------:R-:W-:Y:S06]  /*84c0*/  BRA `(.L_x_118) ;  /* 0x0000000000107947 */ /* 0x000fec0003800000 */
.L_x_117:
[----:B------:R-:W-:-:S04]  /*84d0*/  LOP3.LUT R0, R0, 0x80000000, RZ, 0xc0, !PT ;  /* 0x8000000000007812 */ /* 0x000fc800078ec0ff */
[----:B------:R-:W-:Y:S01]  /*84e0*/  LOP3.LUT R0, R0, 0x7f800000, RZ, 0xfc, !PT ;  /* 0x7f80000000007812 */ /* 0x000fe200078efcff */
[----:B------:R-:W-:Y:S06]  /*84f0*/  BRA `(.L_x_118) ;  /* 0x0000000000047947 */ /* 0x000fec0003800000 */
.L_x_116:
[----:B------:R-:W-:-:S07]  /*8500*/  IMAD R0, R15, 0x800000, R0 ;  /* 0x008000000f007824 */ /* 0x000fce00078e0200 */
.L_x_118:
[----:B------:R-:W-:Y:S05]  /*8510*/  BSYNC.RECONVERGENT B4 ;  /* 0x0000000000047941 */ /* 0x000fea0003800200 */
.L_x_115:
[----:B------:R-:W-:Y:S05]  /*8520*/  BRA `(.L_x_119) ;  /* 0x0000000000207947 */ /* 0x000fea0003800000 */
.L_x_114:
[----:B------:R-:W-:-:S04]  /*8530*/  LOP3.LUT R0, R3, 0x80000000, R0, 0x48, !PT ;  /* 0x8000000003007812 */ /* 0x000fc800078e4800 */
[----:B------:R-:W-:Y:S01]  /*8540*/  LOP3.LUT R0, R0, 0x7f800000, RZ, 0xfc, !PT ;  /* 0x7f80000000007812 */ /* 0x000fe200078efcff */
[----:B------:R-:W-:Y:S06]  /*8550*/  BRA `(.L_x_119) ;  /* 0x0000000000147947 */ /* 0x000fec0003800000 */
.L_x_113:
[----:B------:R-:W-:Y:S01]  /*8560*/  LOP3.LUT R0, R3, 0x80000000, R0, 0x48, !PT ;  /* 0x8000000003007812 */ /* 0x000fe200078e4800 */
[----:B------:R-:W-:Y:S06]  /*8570*/  BRA `(.L_x_119) ;  /* 0x00000000000c7947 */ /* 0x000fec0003800000 */
.L_x_112:
[----:B------:R-:W1:Y:S01]  /*8580*/  MUFU.RSQ R0, -QNAN ;  /* 0xffc0000000007908 */ /* 0x000e620000001400 */
[----:B------:R-:W-:Y:S05]  /*8590*/  BRA `(.L_x_119) ;  /* 0x0000000000047947 */ /* 0x000fea0003800000 */
.L_x_111:
[----:B------:R-:W-:-:S07]  /*85a0*/  FADD.FTZ R0, R0, R3 ;  /* 0x0000000300007221 */ /* 0x000fce0000010000 */
.L_x_119:
[----:B------:R-:W-:Y:S05]  /*85b0*/  BSYNC.RECONVERGENT B3 ;  /* 0x0000000000037941 */ /* 0x000fea0003800200 */
.L_x_109:
[----:B------:R-:W-:-:S04]  /*85c0*/  HFMA2 R3, -RZ, RZ, 0, 0 ;  /* 0x00000000ff037431 */ /* 0x000fc800000001ff */
[----:B-1----:R-:W-:Y:S05]  /*85d0*/  RET.REL.NODEC R2 `(_Z17eval_async_kernelILi128ELi4EEvPKiPKfS3_iiiPf) ;  /* 0xffffff7802887950 */ /* 0x002fea0003c3ffff */
.L_x_120:
[----:B------:R-:W-:-:S00]  /*85e0*/  BRA `(.L_x_120) ;  /* 0xfffffffc00fc7947 */ /* 0x000fc0000383ffff */
[----:B------:R-:W-:-:S00]  /*85f0*/  NOP ;  /* 0x0000000000007918 */ /* 0x000fc00000000000 */
        /* <DEDUP_REMOVED lines=8> */
.L_x_648:


//--------------------- .text._Z18eval_prefix_kernelPKiPKfS2_iiPf --------------------------
	.section	.text._Z18eval_prefix_kernelPKiPKfS2_iiPf,"ax",@progbits
	.align	128
        .global         _Z18eval_prefix_kernelPKiPKfS2_iiPf
        .type           _Z18eval_prefix_kernelPKiPKfS2_iiPf,@function
        .size           _Z18eval_prefix_kernelPKiPKfS2_iiPf,(.L_x_651 - _Z18eval_prefix_kernelPKiPKfS2_iiPf)
        .other          _Z18eval_prefix_kernelPKiPKfS2_iiPf,@"STO_CUDA_ENTRY STV_DEFAULT"
_Z18eval_prefix_kernelPKiPKfS2_iiPf:
.text._Z18eval_prefix_kernelPKiPKfS2_iiPf:
[----:B------:R-:W-:Y:S01]  /*0000*/  LDC R1, c[0x0][0x37c] ;  /* 0x0000df00ff017b82 */ /* 0x000fe20000000800 */
[----:B------:R-:W0:Y:S07]  /*0010*/  S2R R0, SR_TID.X ;  /* 0x0000000000007919 */ /* 0x000e2e0000002100 */
[----:B------:R-:W0:Y:S01]  /*0020*/  S2UR UR4, SR_CTAID.X ;  /* 0x00000000000479c3 */ /* 0x000e220000002500 */
[----:B------:R-:W1:Y:S02]  /*0030*/  LDCU UR5, c[0x0][0x398] ;  /* 0x00007300ff0577ac */ /* 0x000e640008000800 */
[----:B-1----:R-:W-:Y:S01]  /*0040*/  IMAD.U32 R7, RZ, RZ, UR5 ;  /* 0x00000005ff077e24 */ /* 0x002fe2000f8e00ff */
[----:B0-----:R-:W-:-:S13]  /*0050*/  LOP3.LUT P0, RZ, R0, UR4, RZ, 0xfc, !PT ;  /* 0x0000000400ff7c12 */ /* 0x001fda000f80fcff */
[----:B------:R-:W-:Y:S05]  /*0060*/  @P0 EXIT ;  /* 0x000000000000094d */ /* 0x000fea0003800000 */
[----:B------:R-:W0:Y:S01]  /*0070*/  LDCU UR6, c[0x0][0x398] ;  /* 0x00007300ff0677ac */ /* 0x000e220008000800 */
[----:B------:R-:W-:Y:S01]  /*0080*/  IMAD.MOV.U32 R6, RZ, RZ, RZ ;  /* 0x000000ffff067224 */ /* 0x000fe200078e00ff */
[----:B------:R-:W1:Y:S01]  /*0090*/  LDCU.64 UR8, c[0x0][0x358] ;  /* 0x00006b00ff0877ac */ /* 0x000e620008000a00 */
[----:B0-----:R-:W-:-:S09]  /*00a0*/  UISETP.GE.AND UP0, UPT, UR6, 0x1, UPT ;  /* 0x000000010600788c */ /* 0x001fd2000bf06270 */
[----:B-1----:R-:W-:Y:S05]  /*00b0*/  BRA.U !UP0, `(.L_x_121) ;  /* 0x0000006908c47547 */ /* 0x002fea000b800000 */
[----:B------:R-:W0:Y:S01]  /*00c0*/  S2UR UR5, SR_CgaCtaId ;  /* 0x00000000000579c3 */ /* 0x000e220000008800 */
[----:B------:R-:W-:Y:S01]  /*00d0*/  UMOV UR4, 0x400 ;  /* 0x0000040000047882 */ /* 0x000fe20000000000 */
[----:B------:R-:W-:Y:S01]  /*00e0*/  IMAD.MOV.U32 R6, RZ, RZ, RZ ;  /* 0x000000ffff067224 */ /* 0x000fe200078e00ff */
[----:B0-----:R-:W-:-:S04]  /*00f0*/  ULEA UR4, UR5, UR4, 0x18 ;  /* 0x0000000405047291 */ /* 0x001fc8000f8ec0ff */
[----:B------:R-:W-:-:S04]  /*0100*/  ULEA UR5, UR6, UR4, 0x2 ;  /* 0x0000000406057291 */ /* 0x000fc8000f8e10ff */
[----:B------:R-:W-:-:S04]  /*0110*/  ULEA UR7, UR6, UR5, 0x2 ;  /* 0x0000000506077291 */ /* 0x000fc8000f8e10ff */
[----:B------:R-:W-:-:S12]  /*0120*/  ULEA UR6, UR6, UR7, 0x2 ;  /* 0x0000000706067291 */ /* 0x000fd8000f8e10ff */
.L_x_182:
[----:B012-4-:R-:W0:Y:S01]  /*0130*/  LDC.64 R2, c[0x0][0x380] ;  /* 0x0000e000ff027b82 */ /* 0x017e220000000a00 */
[----:B---3--:R-:W-:-:S05]  /*0140*/  IADD3 R15, PT, PT, R7, -0x1, RZ ;  /* 0xffffffff070f7810 */ /* 0x008fca0007ffe0ff */
[----:B0-----:R-:W-:-:S06]  /*0150*/  IMAD.WIDE.U32 R2, R15, 0x4, R2 ;  /* 0x000000040f027825 */ /* 0x001fcc00078e0002 */
[----:B------:R-:W2:Y:S01]  /*0160*/  LDG.E.CONSTANT R2, desc[UR8][R2.64] ;  /* 0x0000000802027981 */ /* 0x000ea2000c1e9900 */
[----:B------:R-:W-:Y:S01]  /*0170*/  IMAD.MOV.U32 R5, RZ, RZ, R7 ;  /* 0x000000ffff057224 */ /* 0x000fe200078e0007 */
[----:B------:R-:W-:Y:S01]  /*0180*/  PLOP3.LUT P0, PT, PT, PT, PT, 0x80, 0x8 ;  /* 0x000000000008781c */ /* 0x000fe20003f0f070 */
[----:B------:R-:W-:Y:S02]  /*0190*/  IMAD.MOV.U32 R7, RZ, RZ, R15 ;  /* 0x000000ffff077224 */ /* 0x000fe400078e000f */
[----:B--2---:R-:W-:-:S05]  /*01a0*/  VIADD R0, R2, 0xfffffff6 ;  /* 0xfffffff602007836 */ /* 0x004fca0000000000 */
[----:B------:R-:W-:-:S13]  /*01b0*/  ISETP.GE.U32.AND P1, PT, R0, 0xf, PT ;  /* 0x0000000f0000780c */ /* 0x000fda0003f26070 */
[----:B------:R-:W-:Y:S05]  /*01c0*/  @!P1 BRA `(.L_x_122) ;  /* 0x0000000000549947 */ /* 0x000fea0003800000 */
[----:B------:R-:W-:-:S13]  /*01d0*/  ISETP.NE.AND P0, PT, R2, -0x1, PT ;  /* 0xffffffff0200780c */ /* 0x000fda0003f05270 */
[----:B------:R-:W-:Y:S05]  /*01e0*/  @!P0 BRA `(.L_x_123) ;  /* 0x0000006800148947 */ /* 0x000fea0003800000 */
[----:B------:R-:W-:-:S13]  /*01f0*/  ISETP.NE.AND P0, PT, R2, RZ, PT ;  /* 0x000000ff0200720c */ /* 0x000fda0003f05270 */
[----:B------:R-:W-:Y:S05]  /*0200*/  @P0 BRA `(.L_x_124) ;  /* 0x0000000000400947 */ /* 0x000fea0003800000 */
[----:B------:R-:W0:Y:S02]  /*0210*/  LDC.64 R2, c[0x0][0x388] ;  /* 0x0000e200ff027b82 */ /* 0x000e240000000a00 */
[----:B0-----:R-:W-:-:S06]  /*0220*/  IMAD.WIDE.U32 R2, R15, 0x4, R2 ;  /* 0x000000040f027825 */ /* 0x001fcc00078e0002 */
[----:B------:R-:W2:Y:S01]  /*0230*/  LDG.E.CONSTANT R2, desc[UR8][R2.64] ;  /* 0x0000000802027981 */ /* 0x000ea2000c1e9900 */
[----:B------:R-:W-:Y:S02]  /*0240*/  MOV R0, 0x400 ;  /* 0x0000040000007802 */ /* 0x000fe40000000f00 */
[C---:B------:R-:W-:Y:S01]  /*0250*/  LEA R8, R6.reuse, UR7, 0x2 ;  /* 0x0000000706087c11 */ /* 0x040fe2000f8e10ff */
[----:B------:R-:W0:Y:S01]  /*0260*/  S2R R15, SR_CgaCtaId ;  /* 0x00000000000f7919 */ /* 0x000e220000008800 */
[C---:B------:R-:W-:Y:S02]  /*0270*/  LEA R14, R6.reuse, UR6, 0x2 ;  /* 0x00000006060e7c11 */ /* 0x040fe4000f8e10ff */
[----:B0-----:R-:W-:Y:S02]  /*0280*/  LEA R15, R15, R0, 0x18 ;  /* 0x000000000f0f7211 */ /* 0x001fe400078ec0ff */
[C---:B------:R-:W-:Y:S02]  /*0290*/  LEA R0, R6.reuse, UR5, 0x2 ;  /* 0x0000000506007c11 */ /* 0x040fe4000f8e10ff */
[C---:B------:R-:W-:Y:S01]  /*02a0*/  LEA R15, R6.reuse, R15, 0x2 ;  /* 0x0000000f060f7211 */ /* 0x040fe200078e10ff */
[----:B------:R-:W-:-:S04]  /*02b0*/  VIADD R6, R6, 0x1 ;  /* 0x0000000106067836 */ /* 0x000fc80000000000 */
[----:B--2---:R1:W-:Y:S04]  /*02c0*/  STS [R15], R2 ;  /* 0x000000020f007388 */ /* 0x0043e80000000800 */
[----:B------:R1:W-:Y:S04]  /*02d0*/  STS [R0], RZ ;  /* 0x000000ff00007388 */ /* 0x0003e80000000800 */
[----:B------:R1:W-:Y:S04]  /*02e0*/  STS [R8], RZ ;  /* 0x000000ff08007388 */ /* 0x0003e80000000800 */
[----:B------:R1:W-:Y:S01]  /*02f0*/  STS [R14], RZ ;  /* 0x000000ff0e007388 */ /* 0x0003e20000000800 */
[----:B------:R-:W-:Y:S05]  /*0300*/  BRA `(.L_x_125) ;  /* 0x0000006800287947 */ /* 0x000fea0003800000 */
.L_x_124:
[----:B------:R-:W-:-:S13]  /*0310*/  PLOP3.LUT P0, PT, PT, PT, PT, 0x8, 0x80 ;  /* 0x000000000080781c */ /* 0x000fda0003f0e170 */
.L_x_122:
[----:B------:R-:W-:Y:S02]  /*0320*/  VIADD R0, R2, 0xffffffe7 ;  /* 0xffffffe702007836 */ /* 0x000fe40000000000 */
[----:B------:R-:W-:-:S03]  /*0330*/  IMAD.MOV.U32 R3, RZ, RZ, RZ ;  /* 0x000000ffff037224 */ /* 0x000fc600078e00ff */
[----:B------:R-:W-:-:S13]  /*0340*/  ISETP.GT.U32.AND P1, PT, R0, 0x2, PT ;  /* 0x000000020000780c */ /* 0x000fda0003f24070 */
[----:B------:R-:W-:Y:S05]  /*0350*/  @!P0 BRA P1, `(.L_x_126) ;  /* 0x0000002c00c88947 */ /* 0x000fea0000800000 */
[----:B------:R-:W0:Y:S01]  /*0360*/  S2R R3, SR_CgaCtaId ;  /* 0x0000000000037919 */ /* 0x000e220000008800 */
[----:B------:R-:W-:Y:S02]  /*0370*/  MOV R0, 0x400 ;  /* 0x0000040000007802 */ /* 0x000fe40000000f00 */
[----:B------:R-:W-:Y:S02]  /*0380*/  ISETP.GT.AND P0, PT, R2, 0xd, PT ;  /* 0x0000000d0200780c */ /* 0x000fe40003f04270 */
[----:B0-----:R-:W-:-:S04]  /*0390*/  LEA R3, R3, R0, 0x18 ;  /* 0x0000000003037211 */ /* 0x001fc800078ec0ff */
[----:B------:R-:W-:-:S05]  /*03a0*/  LEA R8, R6, R3, 0x2 ;  /* 0x0000000306087211 */ /* 0x000fca00078e10ff */
[----:B------:R0:W1:Y:S02]  /*03b0*/  LDS R0, [R8+-0x4] ;  /* 0xfffffc0008007984 */ /* 0x0000640000000800 */
[----:B------:R-:W-:Y:S05]  /*03c0*/  @P0 BRA `(.L_x_127) ;  /* 0x0000001c00000947 */ /* 0x000fea0003800000 */
[----:B------:R-:W-:-:S13]  /*03d0*/  ISETP.GT.AND P0, PT, R2, 0x6, PT ;  /* 0x000000060200780c */ /* 0x000fda0003f04270 */
[----:B------:R-:W-:Y:S05]  /*03e0*/  @P0 BRA `(.L_x_128) ;  /* 0x0000000000740947 */ /* 0x000fea0003800000 */
[----:B------:R-:W-:-:S13]  /*03f0*/  ISETP.GT.AND P0, PT, R2, 0x3, PT ;  /* 0x000000030200780c */ /* 0x000fda0003f04270 */
[----:B------:R-:W-:Y:S05]  /*0400*/  @P0 BRA `(.L_x_129) ;  /* 0x0000000000300947 */ /* 0x000fea0003800000 */
[----:B------:R-:W-:-:S13]  /*0410*/  ISETP.NE.AND P0, PT, R2, 0x1, PT ;  /* 0x000000010200780c */ /* 0x000fda0003f05270 */
[----:B------:R-:W-:Y:S05]  /*0420*/  @!P0 BRA `(.L_x_130) ;  /* 0x0000000000208947 */ /* 0x000fea0003800000 */
[----:B------:R-:W-:Y:S01]  /*0430*/  ISETP.NE.AND P0, PT, R2, 0x2, PT ;  /* 0x000000020200780c */ /* 0x000fe20003f05270 */
[----:B-1----:R-:W-:-:S12]  /*0440*/  IMAD.MOV.U32 R3, RZ, RZ, R0 ;  /* 0x000000ffff037224 */ /* 0x002fd800078e0000 */
[----:B------:R-:W-:Y:S05]  /*0450*/  @!P0 BRA `(.L_x_131) ;  /* 0x0000002c00688947 */ /* 0x000fea0003800000 */
[----:B------:R-:W-:Y:S01]  /*0460*/  ISETP.NE.AND P0, PT, R2, 0x3, PT ;  /* 0x000000030200780c */ /* 0x000fe20003f05270 */
[----:B------:R-:W-:-:S12]  /*0470*/  IMAD.MOV.U32 R3, RZ, RZ, RZ ;  /* 0x000000ffff037224 */ /* 0x000fd800078e00ff */
[----:B------:R-:W-:Y:S05]  /*0480*/  @P0 BRA `(.L_x_131) ;  /* 0x0000002c005c0947 */ /* 0x000fea0003800000 */
[----:B------:R-:W-:Y:S01]  /*0490*/  FMUL R3, RZ, R0 ;  /* 0x00000000ff037220 */ /* 0x000fe20000400000 */
[----:B------:R-:W-:Y:S06]  /*04a0*/  BRA `(.L_x_131) ;  /* 0x0000002c00547947 */ /* 0x000fec0003800000 */
.L_x_130:
[----:B-1----:R-:W-:Y:S01]  /*04b0*/  FADD R3, RZ, R0 ;  /* 0x00000000ff037221 */ /* 0x002fe20000000000 */
[----:B------:R-:W-:Y:S06]  /*04c0*/  BRA `(.L_x_131) ;  /* 0x0000002c004c7947 */ /* 0x000fec0003800000 */
.L_x_129:
[----:B------:R-:W-:-:S04]  /*04d0*/  MOV R3, 0xfffffffc ;  /* 0xfffffffc00037802 */ /* 0x000fc80000000f00 */
[----:B------:R-:W-:-:S05]  /*04e0*/  VIADDMNMX.U32 R3, R2, R3, 0x2, PT ;  /* 0x0000000202037446 */ /* 0x000fca0003800003 */
[----:B------:R-:W-:-:S04]  /*04f0*/  IMAD.SHL.U32 R3, R3, 0x4, RZ ;  /* 0x0000000403037824 */ /* 0x000fc800078e00ff */
[----:B------:R-:W2:Y:S02]  /*0500*/  LDC R14, c[0x2][R3] ;  /* 0x00800000030e7b82 */ /* 0x000ea40000000800 */
[----:B--2---:R-:W-:-:S04]  /*0510*/  SHF.R.S32.HI R15, RZ, 0x1f, R14 ;  /* 0x0000001fff0f7819 */ /* 0x004fc8000001140e */
.L_x_478:
[----:B------:R-:W-:Y:S05]  /*0520*/  BRX R14 -0x530                                                           (*"BRANCH_TARGETS .L_x_479,.L_x_480,.L_x_481"*) ;  /* 0xfffffff80eb47949 */ /* 0x000fea000383ffff */
.L_x_481:
[----:B------:R-:W-:Y:S01]  /*0530*/  ISETP.NE.AND P0, PT, R2, 0x6, PT ;  /* 0x000000060200780c */ /* 0x000fe20003f05270 */
[----:B------:R-:W-:-:S12]  /*0540*/  IMAD.MOV.U32 R3, RZ, RZ, RZ ;  /* 0x000000ffff037224 */ /* 0x000fd800078e00ff */
[----:B------:R-:W-:Y:S05]  /*0550*/  @P0 BRA `(.L_x_131) ;  /* 0x0000002c00280947 */ /* 0x000fea0003800000 */
[----:B-1----:R-:W-:Y:S01]  /*0560*/  FMNMX R3, RZ, R0, PT ;  /* 0x00000000ff037209 */ /* 0x002fe20003800000 */
[----:B------:R-:W-:Y:S06]  /*0570*/  BRA `(.L_x_131) ;  /* 0x0000002c00207947 */ /* 0x000fec0003800000 */
.L_x_479:
[----:B------:R-:W-:Y:S01]  /*0580*/  MOV R3, 0x7fc00000 ;  /* 0x7fc0000000037802 */ /* 0x000fe20000000f00 */
[----:B------:R-:W-:Y:S06]  /*0590*/  BRA `(.L_x_131) ;  /* 0x0000002c00187947 */ /* 0x000fec0003800000 */
.L_x_480:
[----:B------:R-:W-:Y:S01]  /*05a0*/  IMAD.MOV.U32 R3, RZ, RZ, 0x3f800000 ;  /* 0x3f800000ff037424 */ /* 0x000fe200078e00ff */
[----:B------:R-:W-:Y:S06]  /*05b0*/  BRA `(.L_x_131) ;  /* 0x0000002c00107947 */ /* 0x000fec0003800000 */
.L_x_128:
[----:B------:R-:W-:-:S13]  /*05c0*/  ISETP.GT.AND P0, PT, R2, 0x9, PT ;  /* 0x000000090200780c */ /* 0x000fda0003f04270 */
[----:B------:R-:W-:Y:S05]  /*05d0*/  @P0 BRA `(.L_x_132) ;  /* 0x00000000007c0947 */ /* 0x000fea0003800000 */
[----:B------:R-:W-:-:S05]  /*05e0*/  IMAD.MOV.U32 R3, RZ, RZ, -0x7 ;  /* 0xfffffff9ff037424 */ /* 0x000fca00078e00ff */
[----:B------:R-:W-:-:S04]  /*05f0*/  VIADDMNMX.U32 R3, R2, R3, 0x2, PT ;  /* 0x0000000202037446 */ /* 0x000fc80003800003 */
[----:B------:R-:W-:-:S04]  /*0600*/  SHF.L.U32 R3, R3, 0x2, RZ ;  /* 0x0000000203037819 */ /* 0x000fc800000006ff */
[----:B------:R-:W2:Y:S02]  /*0610*/  LDC R14, c[0x2][R3+0xc] ;  /* 0x00800300030e7b82 */ /* 0x000ea40000000800 */
[----:B--2---:R-:W-:-:S04]  /*0620*/  SHF.R.S32.HI R15, RZ, 0x1f, R14 ;  /* 0x0000001fff0f7819 */ /* 0x004fc8000001140e */
.L_x_482:
[----:B------:R-:W-:Y:S05]  /*0630*/  BRX R14 -0x640                                                           (*"BRANCH_TARGETS .L_x_483,.L_x_484,.L_x_485"*) ;  /* 0xfffffff80e707949 */ /* 0x000fea000383ffff */
.L_x_485:
[----:B------:R-:W-:Y:S01]  /*0640*/  ISETP.NE.AND P0, PT, R2, 0x9, PT ;  /* 0x000000090200780c */ /* 0x000fe20003f05270 */
[----:B------:R-:W-:-:S12]  /*0650*/  IMAD.MOV.U32 R3, RZ, RZ, RZ ;  /* 0x000000ffff037224 */ /* 0x000fd800078e00ff */
[----:B------:R-:W-:Y:S05]  /*0660*/  @P0 BRA `(.L_x_131) ;  /* 0x0000002800e40947 */ /* 0x000fea0003800000 */
[----:B-1----:R-:W-:Y:S01]  /*0670*/  FSETP.NEU.AND P0, PT, R0, RZ, PT ;  /* 0x000000ff0000720b */ /* 0x002fe20003f0d000 */
[----:B------:R-:W-:-:S12]  /*0680*/  IMAD.MOV.U32 R3, RZ, RZ, RZ ;  /* 0x000000ffff037224 */ /* 0x000fd800078e00ff */
[----:B------:R-:W-:Y:S05]  /*0690*/  @!P0 BRA `(.L_x_131) ;  /* 0x0000002800d88947 */ /* 0x000fea0003800000 */
[----:B------:R-:W-:Y:S01]  /*06a0*/  HFMA2 R3, -RZ, RZ, 1.875, 0 ;  /* 0x3f800000ff037431 */ /* 0x000fe200000001ff */
[----:B------:R-:W-:Y:S06]  /*06b0*/  BRA `(.L_x_131) ;  /* 0x0000002800d07947 */ /* 0x000fec0003800000 */
.L_x_483:
[----:B-1----:R-:W-:-:S04]  /*06c0*/  FSETP.GE.AND P0, PT, R0, RZ, PT ;  /* 0x000000ff0000720b */ /* 0x002fc80003f06000 */
[----:B------:R-:W-:Y:S01]  /*06d0*/  FSEL R3, R0, RZ, P0 ;  /* 0x000000ff00037208 */ /* 0x000fe20000000000 */
[----:B------:R-:W-:Y:S08]  /*06e0*/  BRA `(.L_x_131) ;  /* 0x0000002800c47947 */ /* 0x000ff00003800000 */
.L_x_484:
[----:B------:R-:W-:Y:S01]  /*06f0*/  IMAD.MOV.U32 R3, RZ, RZ, 0x4e6e6b28 ;  /* 0x4e6e6b28ff037424 */ /* 0x000fe200078e00ff */
[----:B-1----:R-:W1:Y:S01]  /*0700*/  FCHK P0, R0, 9.9999997171806853657e-10 ;  /* 0x3089705f00007902 */ /* 0x002e620000000000 */
[----:B------:R-:W-:-:S04]  /*0710*/  IMAD.MOV.U32 R2, RZ, RZ, 0x3f800000 ;  /* 0x3f800000ff027424 */ /* 0x000fc800078e00ff */
[----:B------:R-:W-:-:S04]  /*0720*/  FFMA R2, R3, -9.9999997171806853657e-10, R2 ;  /* 0xb089705f03027823 */ /* 0x000fc80000000002 */
[----:B------:R-:W-:-:S04]  /*0730*/  FFMA R3, R2, R3, 1.00000000000000000000e+09 ;  /* 0x4e6e6b2802037423 */ /* 0x000fc80000000003 */
[----:B------:R-:W-:-:S04]  /*0740*/  FFMA R2, R0, R3, RZ ;  /* 0x0000000300027223 */ /* 0x000fc800000000ff */
[----:B------:R-:W-:-:S04]  /*0750*/  FFMA R14, R2, -9.9999997171806853657e-10, R0 ;  /* 0xb089705f020e7823 */ /* 0x000fc80000000000 */
[----:B------:R-:W-:Y:S01]  /*0760*/  FFMA R3, R3, R14, R2 ;  /* 0x0000000e03037223 */ /* 0x000fe20000000002 */
[----:B-1----:R-:W-:Y:S06]  /*0770*/  @!P0 BRA `(.L_x_131) ;  /* 0x0000002800a08947 */ /* 0x002fec0003800000 */
[----:B------:R-:W-:Y:S02]  /*0780*/  MOV R3, 0x3089705f ;  /* 0x3089705f00037802 */ /* 0x000fe40000000f00 */
[----:B------:R-:W-:-:S07]  /*0790*/  MOV R2, 0x7b0 ;  /* 0x000007b000027802 */ /* 0x000fce0000000f00 */
[----:B0-----:R-:W-:Y:S05]  /*07a0*/  CALL.REL.NOINC `($__internal_5_$__cuda_sm3x_div_rn_noftz_f32_slowpath) ;  /* 0x0000006800607944 */ /* 0x001fea0003c00000 */
[----:B------:R-:W-:Y:S01]  /*07b0*/  IMAD.MOV.U32 R3, RZ, RZ, R0 ;  /* 0x000000ffff037224 */ /* 0x000fe200078e0000 */
[----:B------:R-:W-:Y:S06]  /*07c0*/  BRA `(.L_x_131) ;  /* 0x00000028008c7947 */ /* 0x000fec0003800000 */
.L_x_132:
[----:B------:R-:W-:-:S13]  /*07d0*/  ISETP.GT.AND P0, PT, R2, 0xb, PT ;  /* 0x0000000b0200780c */ /* 0x000fda0003f04270 */
[----:B------:R-:W-:Y:S05]  /*07e0*/  @P0 BRA `(.L_x_133) ;  /* 0x0000000c00b80947 */ /* 0x000fea0003800000 */
[----:B------:R-:W-:-:S13]  /*07f0*/  ISETP.NE.AND P0, PT, R2, 0xa, PT ;  /* 0x0000000a0200780c */ /* 0x000fda0003f05270 */
[----:B------:R-:W-:Y:S05]  /*0800*/  @!P0 BRA `(.L_x_134) ;  /* 0x0000000400e08947 */ /* 0x000fea0003800000 */
[----:B------:R-:W-:Y:S01]  /*0810*/  ISETP.NE.AND P0, PT, R2, 0xb, PT ;  /* 0x0000000b0200780c */ /* 0x000fe20003f05270 */
[----:B------:R-:W-:-:S12]  /*0820*/  IMAD.MOV.U32 R3, RZ, RZ, RZ ;  /* 0x000000ffff037224 */ /* 0x000fd800078e00ff */
[----:B------:R-:W-:Y:S05]  /*0830*/  @P0 BRA `(.L_x_131) ;  /* 0x0000002800700947 */ /* 0x000fea0003800000 */
[C---:B-1----:R-:W-:Y:S01]  /*0840*/  FMUL R2, R0.reuse, 0.63661974668502807617 ;  /* 0x3f22f98300027820 */ /* 0x042fe20000400000 */
[----:B------:R-:W-:-:S03]  /*0850*/  FSETP.GE.AND P0, PT, |R0|, 105615, PT ;  /* 0x47ce47800000780b */ /* 0x000fc60003f06200 */
        /* <DEDUP_REMOVED lines=10> */
[----:B------:R-:W1:Y:S01]  /*0900*/  LDC.64 R2, c[0x4][RZ] ;  /* 0x01000000ff027b82 */ /* 0x000e620000000a00 */
[----:B------:R-:W-:Y:S02]  /*0910*/  IMAD.SHL.U32 R14, R0, 0x100, RZ ;  /* 0x00000100000e7824 */ /* 0x000fe400078e00ff */
[----:B------:R-:W-:Y:S02]  /*0920*/  HFMA2 R23, -RZ, RZ, 0, 0 ;  /* 0x00000000ff177431 */ /* 0x000fe400000001ff */
[----:B------:R-:W-:Y:S02]  /*0930*/  IMAD.MOV.U32 R19, RZ, RZ, RZ ;  /* 0x000000ffff137224 */ /* 0x000fe400078e00ff */
[----:B------:R-:W-:Y:S01]  /*0940*/  IMAD.MOV.U32 R21, RZ, RZ, RZ ;  /* 0x000000ffff157224 */ /* 0x000fe200078e00ff */
[----:B------:R-:W-:-:S07]  /*0950*/  LOP3.LUT R25, R14, 0x80000000, RZ, 0xfc, !PT ;  /* 0x800000000e197812 */ /* 0x000fce00078efcff */
.L_x_136:
[----:B-1----:R-:W-:-:S06]  /*0960*/  IMAD.WIDE.U32 R14, R21, 0x4, R2 ;  /* 0x00000004150e7825 */ /* 0x002fcc00078e0002 */
[----:B------:R-:W2:Y:S01]  /*0970*/  LDG.E.CONSTANT R14, desc[UR8][R14.64] ;  /* 0x000000080e0e7981 */ /* 0x000ea2000c1e9900 */
[C---:B------:R-:W-:Y:S01]  /*0980*/  IMAD.SHL.U32 R18, R21.reuse, 0x4, RZ ;  /* 0x0000000415127824 */ /* 0x040fe200078e00ff */
[----:B------:R-:W-:-:S04]  /*0990*/  IADD3 R21, PT, PT, R21, 0x1, RZ ;  /* 0x0000000115157810 */ /* 0x000fc80007ffe0ff */
[C---:B------:R-:W-:Y:S02]  /*09a0*/  ISETP.EQ.AND P0, PT, R18.reuse, RZ, PT ;  /* 0x000000ff1200720c */ /* 0x040fe40003f02270 */
[C---:B------:R-:W-:Y:S02]  /*09b0*/  ISETP.EQ.AND P5, PT, R18.reuse, 0x4, PT ;  /* 0x000000041200780c */ /* 0x040fe40003fa2270 */
[C---:B------:R-:W-:Y:S02]  /*09c0*/  ISETP.EQ.AND P4, PT, R18.reuse, 0x8, PT ;  /* 0x000000081200780c */ /* 0x040fe40003f82270 */
[C---:B------:R-:W-:Y:S02]  /*09d0*/  ISETP.EQ.AND P3, PT, R18.reuse, 0xc, PT ;  /* 0x0000000c1200780c */ /* 0x040fe40003f62270 */
[C---:B------:R-:W-:Y:S02]  /*09e0*/  ISETP.EQ.AND P2, PT, R18.reuse, 0x10, PT ;  /* 0x000000101200780c */ /* 0x040fe40003f42270 */
[----:B------:R-:W-:Y:S01]  /*09f0*/  ISETP.EQ.AND P1, PT, R18, 0x14, PT ;  /* 0x000000141200780c */ /* 0x000fe20003f22270 */
[----:B--2---:R-:W-:-:S03]  /*0a00*/  IMAD.WIDE.U32 R16, R14, R25, RZ ;  /* 0x000000190e107225 */ /* 0x004fc600078e00ff */
[----:B------:R-:W-:-:S04]  /*0a10*/  IADD3 R16, P6, PT, R16, R19, RZ ;  /* 0x0000001310107210 */ /* 0x000fc80007fde0ff */
[-C--:B------:R-:W-:Y:S01]  /*0a20*/  @P5 MOV R13, R16.reuse ;  /* 0x00000010000d5202 */ /* 0x080fe20000000f00 */
[----:B------:R-:W-:Y:S01]  /*0a30*/  IMAD.X R19, R17, 0x1, R23, P6 ;  /* 0x0000000111137824 */ /* 0x000fe200030e0617 */
[----:B------:R-:W-:Y:S01]  /*0a40*/  ISETP.NE.AND P6, PT, R21, 0x6, PT ;  /* 0x000000061500780c */ /* 0x000fe20003fc5270 */
[--C-:B------:R-:W-:Y:S01]  /*0a50*/  @P0 IMAD.MOV.U32 R4, RZ, RZ, R16.reuse ;  /* 0x000000ffff040224 */ /* 0x100fe200078e0010 */
[----:B------:R-:W-:Y:S01]  /*0a60*/  @P2 MOV R10, R16 ;  /* 0x00000010000a2202 */ /* 0x000fe20000000f00 */
[--C-:B------:R-:W-:Y:S02]  /*0a70*/  @P4 IMAD.MOV.U32 R12, RZ, RZ, R16.reuse ;  /* 0x000000ffff0c4224 */ /* 0x100fe400078e0010 */
[--C-:B------:R-:W-:Y:S02]  /*0a80*/  @P3 IMAD.MOV.U32 R11, RZ, RZ, R16.reuse ;  /* 0x000000ffff0b3224 */ /* 0x100fe400078e0010 */
[----:B------:R-:W-:-:S06]  /*0a90*/  @P1 IMAD.MOV.U32 R9, RZ, RZ, R16 ;  /* 0x000000ffff091224 */ /* 0x000fcc00078e0010 */
[----:B------:R-:W-:Y:S05]  /*0aa0*/  @P6 BRA `(.L_x_136) ;  /* 0xfffffffc00ac6947 */ /* 0x000fea000383ffff */
[----:B------:R-:W-:-:S04]  /*0ab0*/  SHF.R.U32.HI R2, RZ, 0x17, R0 ;  /* 0x00000017ff027819 */ /* 0x000fc80000011600 */
[C---:B------:R-:W-:Y:S02]  /*0ac0*/  LOP3.LUT R3, R2.reuse, 0xe0, RZ, 0xc0, !PT ;  /* 0x000000e002037812 */ /* 0x040fe400078ec0ff */
[----:B------:R-:W-:-:S03]  /*0ad0*/  LOP3.LUT P6, RZ, R2, 0x1f, RZ, 0xc0, !PT ;  /* 0x0000001f02ff7812 */ /* 0x000fc600078cc0ff */
[----:B------:R-:W-:-:S05]  /*0ae0*/  VIADD R3, R3, 0xffffff80 ;  /* 0xffffff8003037836 */ /* 0x000fca0000000000 */
[----:B------:R-:W-:-:S04]  /*0af0*/  SHF.R.U32.HI R3, RZ, 0x5, R3 ;  /* 0x00000005ff037819 */ /* 0x000fc80000011603 */
[----:B------:R-:W-:-:S04]  /*0b00*/  LEA R15, -R3, RZ, 0x2 ;  /* 0x000000ff030f7211 */ /* 0x000fc800078e11ff */
[C---:B------:R-:W-:Y:S02]  /*0b10*/  ISETP.EQ.AND P3, PT, R15.reuse, -0x18, PT ;  /* 0xffffffe80f00780c */ /* 0x040fe40003f62270 */
[C---:B------:R-:W-:Y:S02]  /*0b20*/  ISETP.EQ.AND P4, PT, R15.reuse, -0x14, PT ;  /* 0xffffffec0f00780c */ /* 0x040fe40003f82270 */
[C---:B------:R-:W-:Y:S02]  /*0b30*/  ISETP.EQ.AND P2, PT, R15.reuse, -0x10, PT ;  /* 0xfffffff00f00780c */ /* 0x040fe40003f42270 */
[C---:B------:R-:W-:Y:S02]  /*0b40*/  ISETP.EQ.AND P1, PT, R15.reuse, -0xc, PT ;  /* 0xfffffff40f00780c */ /* 0x040fe40003f22270 */
[C---:B------:R-:W-:Y:S02]  /*0b50*/  ISETP.EQ.AND P0, PT, R15.reuse, -0x8, PT ;  /* 0xfffffff80f00780c */ /* 0x040fe40003f02270 */
[----:B------:R-:W-:-:S03]  /*0b60*/  ISETP.EQ.AND P5, PT, R15, RZ, PT ;  /* 0x000000ff0f00720c */ /* 0x000fc60003fa2270 */
[--C-:B------:R-:W-:Y:S01]  /*0b70*/  @P3 IMAD.MOV.U32 R3, RZ, RZ, R4.reuse ;  /* 0x000000ffff033224 */ /* 0x100fe200078e0004 */
[C---:B------:R-:W-:Y:S01]  /*0b80*/  ISETP.EQ.AND P3, PT, R15.reuse, -0x4, PT ;  /* 0xfffffffc0f00780c */ /* 0x040fe20003f62270 */
[----:B------:R-:W-:Y:S01]  /*0b90*/  @P4 IMAD.MOV.U32 R14, RZ, RZ, R4 ;  /* 0x000000ffff0e4224 */ /* 0x000fe200078e0004 */
[----:B------:R-:W-:Y:S01]  /*0ba0*/  @P4 MOV R3, R13 ;  /* 0x0000000d00034202 */ /* 0x000fe20000000f00 */
[----:B------:R-:W-:Y:S01]  /*0bb0*/  @P2 IMAD.MOV.U32 R3, RZ, RZ, R12 ;  /* 0x000000ffff032224 */ /* 0x000fe200078e000c */
[----:B------:R-:W-:Y:S01]  /*0bc0*/  ISETP.EQ.AND P4, PT, R15, 0x4, PT ;  /* 0x000000040f00780c */ /* 0x000fe20003f82270 */
[----:B------:R-:W-:Y:S02]  /*0bd0*/  @P1 IMAD.MOV.U32 R3, RZ, RZ, R11 ;  /* 0x000000ffff031224 */ /* 0x000fe400078e000b */
[----:B------:R-:W-:Y:S01]  /*0be0*/  @P0 MOV R3, R10 ;  /* 0x0000000a00030202 */ /* 0x000fe20000000f00 */
[----:B------:R-:W-:Y:S01]  /*0bf0*/  @P2 IMAD.MOV.U32 R14, RZ, RZ, R13 ;  /* 0x000000ffff0e2224 */ /* 0x000fe200078e000d */
[----:B------:R-:W-:Y:S01]  /*0c00*/  @P1 MOV R14, R12 ;  /* 0x0000000c000e1202 */ /* 0x000fe20000000f00 */
[----:B------:R-:W-:-:S03]  /*0c10*/  @P0 IMAD.MOV.U32 R14, RZ, RZ, R11 ;  /* 0x000000ffff0e0224 */ /* 0x000fc600078e000b */
[----:B------:R-:W-:Y:S02]  /*0c20*/  @P3 IMAD.MOV.U32 R3, RZ, RZ, R9 ;  /* 0x000000ffff033224 */ /* 0x000fe400078e0009 */
[--C-:B------:R-:W-:Y:S02]  /*0c30*/  @P5 IMAD.MOV.U32 R3, RZ, RZ, R19.reuse ;  /* 0x000000ffff035224 */ /* 0x100fe400078e0013 */
[----:B------:R-:W-:Y:S01]  /*0c40*/  @P3 IMAD.MOV.U32 R14, RZ, RZ, R10 ;  /* 0x000000ffff0e3224 */ /* 0x000fe200078e000a */
[----:B------:R-:W-:Y:S01]  /*0c50*/  @P5 MOV R14, R9 ;  /* 0x00000009000e5202 */ /* 0x000fe20000000f00 */
[----:B------:R-:W-:Y:S01]  /*0c60*/  @P4 IMAD.MOV.U32 R14, RZ, RZ, R19 ;  /* 0x000000ffff0e4224 */ /* 0x000fe200078e0013 */
[----:B------:R-:W-:Y:S01]  /*0c70*/  MOV R16, R3 ;  /* 0x0000000300107202 */ /* 0x000fe20000000f00 */
[----:B------:R-:W-:Y:S06]  /*0c80*/  @!P6 BRA `(.L_x_137) ;  /* 0x00000000002ce947 */ /* 0x000fec0003800000 */
[----:B------:R-:W-:Y:S02]  /*0c90*/  @P2 IMAD.MOV.U32 R3, RZ, RZ, R4 ;  /* 0x000000ffff032224 */ /* 0x000fe400078e0004 */
[----:B------:R-:W-:Y:S01]  /*0ca0*/  @P1 IMAD.MOV.U32 R3, RZ, RZ, R13 ;  /* 0x000000ffff031224 */ /* 0x000fe200078e000d */
[----:B------:R-:W-:Y:S01]  /*0cb0*/  @P0 MOV R3, R12 ;  /* 0x0000000c00030202 */ /* 0x000fe20000000f00 */
[----:B------:R-:W-:Y:S01]  /*0cc0*/  @P3 IMAD.MOV.U32 R3, RZ, RZ, R11 ;  /* 0x000000ffff033224 */ /* 0x000fe200078e000b */
[----:B------:R-:W-:Y:S01]  /*0cd0*/  ISETP.EQ.AND P0, PT, R15, 0x8, PT ;  /* 0x000000080f00780c */ /* 0x000fe20003f02270 */
[----:B------:R-:W-:Y:S01]  /*0ce0*/  @P5 IMAD.MOV.U32 R3, RZ, RZ, R10 ;  /* 0x000000ffff035224 */ /* 0x000fe200078e000a */
[----:B------:R-:W-:Y:S02]  /*0cf0*/  @P4 MOV R3, R9 ;  /* 0x0000000900034202 */ /* 0x000fe40000000f00 */
[----:B------:R-:W-:-:S04]  /*0d00*/  LOP3.LUT R15, R2, 0x1f, RZ, 0xc0, !PT ;  /* 0x0000001f020f7812 */ /* 0x000fc800078ec0ff */
[----:B------:R-:W-:-:S05]  /*0d10*/  SHF.L.W.U32.HI R16, R14, R15, R16 ;  /* 0x0000000f0e107219 */ /* 0x000fca0000010e10 */
[----:B------:R-:W-:-:S05]  /*0d20*/  @P0 IMAD.MOV.U32 R3, RZ, RZ, R19 ;  /* 0x000000ffff030224 */ /* 0x000fca00078e0013 */
[----:B------:R-:W-:-:S07]  /*0d30*/  SHF.L.W.U32.HI R14, R3, R15, R14 ;  /* 0x0000000f030e7219 */ /* 0x000fce0000010e0e */
.L_x_137:
[C---:B------:R-:W-:Y:S01]  /*0d40*/  SHF.L.W.U32.HI R17, R14.reuse, 0x2, R16 ;  /* 0x000000020e117819 */ /* 0x040fe20000010e10 */
[----:B------:R-:W-:Y:S01]  /*0d50*/  IMAD.SHL.U32 R2, R14, 0x4, RZ ;  /* 0x000000040e027824 */ /* 0x000fe200078e00ff */
[----:B------:R-:W-:Y:S01]  /*0d60*/  UMOV UR10, 0x54442d19 ;  /* 0x54442d19000a7882 */ /* 0x000fe20000000000 */
[----:B------:R-:W-:Y:S01]  /*0d70*/  UMOV UR11, 0x3bf921fb ;  /* 0x3bf921fb000b7882 */ /* 0x000fe20000000000 */
[----:B------:R-:W-:Y:S02]  /*0d80*/  SHF.R.S32.HI R3, RZ, 0x1f, R17 ;  /* 0x0000001fff037819 */ /* 0x000fe40000011411 */
[----:B------:R-:W-:Y:S02]  /*0d90*/  ISETP.GE.AND P0, PT, R0, RZ, PT ;  /* 0x000000ff0000720c */ /* 0x000fe40003f06270 */
[C---:B------:R-:W-:Y:S02]  /*0da0*/  LOP3.LUT R2, R3.reuse, R2, RZ, 0x3c, !PT ;  /* 0x0000000203027212 */ /* 0x040fe400078e3cff */
[----:B------:R-:W-:-:S02]  /*0db0*/  LOP3.LUT R3, R3, R17, RZ, 0x3c, !PT ;  /* 0x0000001103037212 */ /* 0x000fc400078e3cff */
[----:B------:R-:W-:Y:S02]  /*0dc0*/  SHF.R.U32.HI R16, RZ, 0x1e, R16 ;  /* 0x0000001eff107819 */ /* 0x000fe40000011610 */
[C---:B------:R-:W-:Y:S02]  /*0dd0*/  LOP3.LUT R0, R17.reuse, R0, RZ, 0x3c, !PT ;  /* 0x0000000011007212 */ /* 0x040fe400078e3cff */
[----:B------:R-:W1:Y:S01]  /*0de0*/  I2F.F64.S64 R2, R2 ;  /* 0x0000000200027312 */ /* 0x000e620000301c00 */
[----:B------:R-:W-:Y:S02]  /*0df0*/  LEA.HI R16, R17, R16, RZ, 0x1 ;  /* 0x0000001011107211 */ /* 0x000fe400078f08ff */
[----:B------:R-:W-:Y:S02]  /*0e00*/  ISETP.GE.AND P1, PT, R0, RZ, PT ;  /* 0x000000ff0000720c */ /* 0x000fe40003f26270 */
[----:B------:R-:W-:-:S05]  /*0e10*/  IADD3 R0, PT, PT, -R16, RZ, RZ ;  /* 0x000000ff10007210 */ /* 0x000fca0007ffe1ff */
[----:B------:R-:W-:Y:S01]  /*0e20*/  @!P0 IMAD.MOV.U32 R16, RZ, RZ, R0 ;  /* 0x000000ffff108224 */ /* 0x000fe200078e0000 */
[----:B-1----:R-:W-:-:S10]  /*0e30*/  DMUL R14, R2, UR10 ;  /* 0x0000000a020e7c28 */ /* 0x002fd40008000000 */
[----:B------:R-:W1:Y:S02]  /*0e40*/  F2F.F32.F64 R14, R14 ;  /* 0x0000000e000e7310 */ /* 0x000e640000301000 */
[----:B-1----:R-:W-:-:S07]  /*0e50*/  FSEL R3, -R14, R14, !P1 ;  /* 0x0000000e0e037208 */ /* 0x002fce0004800100 */
.L_x_135:
[----:B------:R-:W-:Y:S02]  /*0e60*/  IMAD.MOV.U32 R0, RZ, RZ, 0x37cbac00 ;  /* 0x37cbac00ff007424 */ /* 0x000fe400078e00ff */
[----:B------:R-:W-:Y:S01]  /*0e70*/  FMUL R15, R3, R3 ;  /* 0x00000003030f7220 */ /* 0x000fe20000400000 */
[C---:B------:R-:W-:Y:S01]  /*0e80*/  LOP3.LUT R2, R16.reuse, 0x1, RZ, 0xc0, !PT ;  /* 0x0000000110027812 */ /* 0x040fe200078ec0ff */
[----:B------:R-:W-:Y:S01]  /*0e90*/  VIADD R16, R16, 0x1 ;  /* 0x0000000110107836 */ /* 0x000fe20000000000 */
[----:B------:R-:W-:Y:S01]  /*0ea0*/  MOV R14, 0x3c0885e4 ;  /* 0x3c0885e4000e7802 */ /* 0x000fe20000000f00 */
[----:B------:R-:W-:Y:S01]  /*0eb0*/  FFMA R0, R15, R0, -0.0013887860113754868507 ;  /* 0xbab607ed0f007423 */ /* 0x000fe20000000000 */
[----:B------:R-:W-:Y:S01]  /*0ec0*/  ISETP.NE.U32.AND P0, PT, R2, 0x1, PT ;  /* 0x000000010200780c */ /* 0x000fe20003f05070 */
[----:B------:R-:W-:Y:S01]  /*0ed0*/  IMAD.MOV.U32 R17, RZ, RZ, 0x3e2aaaa8 ;  /* 0x3e2aaaa8ff117424 */ /* 0x000fe200078e00ff */
[----:B------:R-:W-:Y:S02]  /*0ee0*/  LOP3.LUT P1, RZ, R16, 0x2, RZ, 0xc0, !PT ;  /* 0x0000000210ff7812 */ /* 0x000fe4000782c0ff */
[----:B------:R-:W-:-:S02]  /*0ef0*/  FSEL R2, R0, -0.00019574658654164522886, P0 ;  /* 0xb94d415300027808 */ /* 0x000fc40000000000 */
[----:B------:R-:W-:Y:S02]  /*0f00*/  FSEL R14, R14, 0.041666727513074874878, !P0 ;  /* 0x3d2aaabb0e0e7808 */ /* 0x000fe40004000000 */
[----:B------:R-:W-:Y:S02]  /*0f10*/  FSEL R0, R3, 1, !P0 ;  /* 0x3f80000003007808 */ /* 0x000fe40004000000 */
[----:B------:R-:W-:Y:S01]  /*0f20*/  FSEL R17, -R17, -0.4999999701976776123, !P0 ;  /* 0xbeffffff11117808 */ /* 0x000fe20004000100 */
[C---:B------:R-:W-:Y:S02]  /*0f30*/  FFMA R2, R15.reuse, R2, R14 ;  /* 0x000000020f027223 */ /* 0x040fe4000000000e */
[C---:B------:R-:W-:Y:S02]  /*0f40*/  FFMA R3, R15.reuse, R0, RZ ;  /* 0x000000000f037223 */ /* 0x040fe400000000ff */
[----:B------:R-:W-:-:S04]  /*0f50*/  FFMA R2, R15, R2, R17 ;  /* 0x000000020f027223 */ /* 0x000fc80000000011 */
[----:B------:R-:W-:-:S04]  /*0f60*/  FFMA R3, R3, R2, R0 ;  /* 0x0000000203037223 */ /* 0x000fc80000000000 */
[----:B------:R-:W-:Y:S01]  /*0f70*/  @P1 FADD R3, RZ, -R3 ;  /* 0x80000003ff031221 */ /* 0x000fe20000000000 */
[----:B------:R-:W-:Y:S06]  /*0f80*/  BRA `(.L_x_131) ;  /* 0x00000020009c7947 */ /* 0x000fec0003800000 */
.L_x_134:
[C---:B-1----:R-:W-:Y:S01]  /*0f90*/  FMUL R16, R0.reuse, 0.63661974668502807617 ;  /* 0x3f22f98300107820 */ /* 0x042fe20000400000 */
[----:B------:R-:W-:-:S05]  /*0fa0*/  FSETP.GE.AND P0, PT, |R0|, 105615, PT ;  /* 0x47ce47800000780b */ /* 0x000fca0003f06200 */
        /* <DEDUP_REMOVED lines=16> */
.L_x_139:
        /* <DEDUP_REMOVED lines=32> */
[----:B------:R-:W-:-:S03]  /*12b0*/  ISETP.EQ.AND P5, PT, R15, 0x4, PT ;  /* 0x000000040f00780c */ /* 0x000fc60003fa2270 */
[--C-:B------:R-:W-:Y:S01]  /*12c0*/  @P3 IMAD.MOV.U32 R2, RZ, RZ, R4.reuse ;  /* 0x000000ffff023224 */ /* 0x100fe200078e0004 */
[C---:B------:R-:W-:Y:S01]  /*12d0*/  ISETP.EQ.AND P3, PT, R15.reuse, -0x4, PT ;  /* 0xfffffffc0f00780c */ /* 0x040fe20003f62270 */
[----:B------:R-:W-:Y:S01]  /*12e0*/  @P4 IMAD.MOV.U32 R3, RZ, RZ, R4 ;  /* 0x000000ffff034224 */ /* 0x000fe200078e0004 */
[----:B------:R-:W-:Y:S01]  /*12f0*/  @P4 MOV R2, R13 ;  /* 0x0000000d00024202 */ /* 0x000fe20000000f00 */
[----:B------:R-:W-:Y:S01]  /*1300*/  @P2 IMAD.MOV.U32 R2, RZ, RZ, R12 ;  /* 0x000000ffff022224 */ /* 0x000fe200078e000c */
[----:B------:R-:W-:Y:S01]  /*1310*/  ISETP.EQ.AND P4, PT, R15, RZ, PT ;  /* 0x000000ff0f00720c */ /* 0x000fe20003f82270 */
[----:B------:R-:W-:Y:S02]  /*1320*/  @P1 IMAD.MOV.U32 R2, RZ, RZ, R11 ;  /* 0x000000ffff021224 */ /* 0x000fe400078e000b */
[----:B------:R-:W-:Y:S01]  /*1330*/  @P0 MOV R2, R10 ;  /* 0x0000000a00020202 */ /* 0x000fe20000000f00 */
[----:B------:R-:W-:Y:S01]  /*1340*/  @P2 IMAD.MOV.U32 R3, RZ, RZ, R13 ;  /* 0x000000ffff032224 */ /* 0x000fe200078e000d */
[----:B------:R-:W-:Y:S01]  /*1350*/  @P1 MOV R3, R12 ;  /* 0x0000000c00031202 */ /* 0x000fe20000000f00 */
[----:B------:R-:W-:-:S03]  /*1360*/  @P0 IMAD.MOV.U32 R3, RZ, RZ, R11 ;  /* 0x000000ffff030224 */ /* 0x000fc600078e000b */
[----:B------:R-:W-:Y:S02]  /*1370*/  @P3 IMAD.MOV.U32 R2, RZ, RZ, R9 ;  /* 0x000000ffff023224 */ /* 0x000fe400078e0009 */
[----:B------:R-:W-:Y:S02]  /*1380*/  @P3 IMAD.MOV.U32 R3, RZ, RZ, R10 ;  /* 0x000000ffff033224 */ /* 0x000fe400078e000a */
[--C-:B------:R-:W-:Y:S01]  /*1390*/  @P4 IMAD.MOV.U32 R2, RZ, RZ, R19.reuse ;  /* 0x000000ffff024224 */ /* 0x100fe200078e0013 */
[----:B------:R-:W-:Y:S01]  /*13a0*/  @P4 MOV R3, R9 ;  /* 0x0000000900034202 */ /* 0x000fe20000000f00 */
[----:B------:R-:W-:-:S03]  /*13b0*/  @P5 IMAD.MOV.U32 R3, RZ, RZ, R19 ;  /* 0x000000ffff035224 */ /* 0x000fc600078e0013 */
[----:B------:R-:W-:Y:S01]  /*13c0*/  MOV R16, R2 ;  /* 0x0000000200107202 */ /* 0x000fe20000000f00 */
[----:B------:R-:W-:Y:S06]  /*13d0*/  @!P6 BRA `(.L_x_140) ;  /* 0x00000000002ce947 */ /* 0x000fec0003800000 */
[----:B------:R-:W-:Y:S01]  /*13e0*/  @P2 IMAD.MOV.U32 R2, RZ, RZ, R4 ;  /* 0x000000ffff022224 */ /* 0x000fe200078e0004 */
[----:B------:R-:W-:Y:S01]  /*13f0*/  LOP3.LUT R14, R14, 0x1f, RZ, 0xc0, !PT ;  /* 0x0000001f0e0e7812 */ /* 0x000fe200078ec0ff */
[----:B------:R-:W-:Y:S01]  /*1400*/  @P1 IMAD.MOV.U32 R2, RZ, RZ, R13 ;  /* 0x000000ffff021224 */ /* 0x000fe200078e000d */
[----:B------:R-:W-:Y:S01]  /*1410*/  @P0 MOV R2, R12 ;  /* 0x0000000c00020202 */ /* 0x000fe20000000f00 */
[----:B------:R-:W-:Y:S01]  /*1420*/  @P3 IMAD.MOV.U32 R2, RZ, RZ, R11 ;  /* 0x000000ffff023224 */ /* 0x000fe200078e000b */
[----:B------:R-:W-:Y:S01]  /*1430*/  ISETP.EQ.AND P0, PT, R15, 0x8, PT ;  /* 0x000000080f00780c */ /* 0x000fe20003f02270 */
[----:B------:R-:W-:Y:S01]  /*1440*/  @P4 IMAD.MOV.U32 R2, RZ, RZ, R10 ;  /* 0x000000ffff024224 */ /* 0x000fe200078e000a */
[----:B------:R-:W-:Y:S02]  /*1450*/  @P5 MOV R2, R9 ;  /* 0x0000000900025202 */ /* 0x000fe40000000f00 */
[----:B------:R-:W-:-:S09]  /*1460*/  SHF.L.W.U32.HI R16, R3, R14, R16 ;  /* 0x0000000e03107219 */ /* 0x000fd20000010e10 */
[----:B------:R-:W-:-:S05]  /*1470*/  @P0 IMAD.MOV.U32 R2, RZ, RZ, R19 ;  /* 0x000000ffff020224 */ /* 0x000fca00078e0013 */
[----:B------:R-:W-:-:S07]  /*1480*/  SHF.L.W.U32.HI R3, R2, R14, R3 ;  /* 0x0000000e02037219 */ /* 0x000fce0000010e03 */
.L_x_140:
        /* <DEDUP_REMOVED lines=18> */
.L_x_138:
[----:B------:R-:W-:Y:S02]  /*15b0*/  IMAD.MOV.U32 R0, RZ, RZ, 0x37cbac00 ;  /* 0x37cbac00ff007424 */ /* 0x000fe400078e00ff */
        /* <DEDUP_REMOVED lines=17> */
.L_x_133:
[----:B------:R-:W-:-:S13]  /*16d0*/  ISETP.NE.AND P0, PT, R2, 0xc, PT ;  /* 0x0000000c0200780c */ /* 0x000fda0003f05270 */
[----:B------:R-:W-:Y:S05]  /*16e0*/  @!P0 BRA `(.L_x_141) ;  /* 0x0000000000748947 */ /* 0x000fea0003800000 */
[----:B------:R-:W-:Y:S01]  /*16f0*/  ISETP.NE.AND P0, PT, R2, 0xd, PT ;  /* 0x0000000d0200780c */ /* 0x000fe20003f05270 */
[----:B------:R-:W-:-:S12]  /*1700*/  IMAD.MOV.U32 R3, RZ, RZ, RZ ;  /* 0x000000ffff037224 */ /* 0x000fd800078e00ff */
[----:B------:R-:W-:Y:S05]  /*1710*/  @P0 BRA `(.L_x_131) ;  /* 0x0000001800b80947 */ /* 0x000fea0003800000 */
[C---:B-1----:R-:W-:Y:S01]  /*1720*/  FMUL R2, |R0|.reuse, 1.4426950216293334961 ;  /* 0x3fb8aa3b00027820 */ /* 0x042fe20000400200 */
[----:B------:R-:W-:Y:S01]  /*1730*/  MOV R3, 0x42fc0000 ;  /* 0x42fc000000037802 */ /* 0x000fe20000000f00 */
[----:B------:R-:W-:Y:S02]  /*1740*/  IMAD.MOV.U32 R16, RZ, RZ, 0x363d0ada ;  /* 0x363d0adaff107424 */ /* 0x000fe400078e00ff */
[----:B------:R-:W-:Y:S02]  /*1750*/  FMUL R15, R0, R0 ;  /* 0x00000000000f7220 */ /* 0x000fe40000400000 */
        /* <DEDUP_REMOVED lines=22> */
.L_x_141:
        /* <DEDUP_REMOVED lines=18> */
.L_x_143:
        /* <DEDUP_REMOVED lines=62> */
.L_x_144:
        /* <DEDUP_REMOVED lines=18> */
.L_x_142:
        /* <DEDUP_REMOVED lines=12> */
[----:B------:R-:W1:Y:S02]  /*1fa0*/  @!P1 MUFU.RCP R2, -R2 ;  /* 0x8000000200029308 */ /* 0x000e640000001000 */
[----:B-1----:R-:W-:Y:S01]  /*1fb0*/  MOV R3, R2 ;  /* 0x0000000200037202 */ /* 0x002fe20000000f00 */
[----:B------:R-:W-:Y:S06]  /*1fc0*/  BRA `(.L_x_131) ;  /* 0x00000010008c7947 */ /* 0x000fec0003800000 */
.L_x_127:
[----:B------:R-:W-:-:S13]  /*1fd0*/  ISETP.GT.AND P0, PT, R2, 0x14, PT ;  /* 0x000000140200780c */ /* 0x000fda0003f04270 */
[----:B------:R-:W-:Y:S05]  /*1fe0*/  @P0 BRA `(.L_x_145) ;  /* 0x0000000800940947 */ /* 0x000fea0003800000 */
[----:B------:R-:W-:-:S13]  /*1ff0*/  ISETP.GT.AND P0, PT, R2, 0x10, PT ;  /* 0x000000100200780c */ /* 0x000fda0003f04270 */
[----:B------:R-:W-:Y:S05]  /*2000*/  @P0 BRA `(.L_x_146) ;  /* 0x0000000000dc0947 */ /* 0x000fea0003800000 */
[----:B------:R-:W-:-:S05]  /*2010*/  IMAD.MOV.U32 R3, RZ, RZ, -0xe ;  /* 0xfffffff2ff037424 */ /* 0x000fca00078e00ff */
[----:B------:R-:W-:-:S05]  /*2020*/  VIADDMNMX.U32 R3, R2, R3, 0x2, PT ;  /* 0x0000000202037446 */ /* 0x000fca0003800003 */
[----:B------:R-:W-:-:S04]  /*2030*/  IMAD.SHL.U32 R3, R3, 0x4, RZ ;  /* 0x0000000403037824 */ /* 0x000fc800078e00ff */
[----:B------:R-:W2:Y:S02]  /*2040*/  LDC R14, c[0x2][R3+0x18] ;  /* 0x00800600030e7b82 */ /* 0x000ea40000000800 */
[----:B--2---:R-:W-:-:S04]  /*2050*/  SHF.R.S32.HI R15, RZ, 0x1f, R14 ;  /* 0x0000001fff0f7819 */ /* 0x004fc8000001140e */
.L_x_486:
[----:B------:R-:W-:Y:S05]  /*2060*/  BRX R14 -0x2070                                                          (*"BRANCH_TARGETS .L_x_487,.L_x_488,.L_x_489"*) ;  /* 0xffffffdc0ee47949 */ /* 0x000fea000383ffff */
.L_x_489:
[----:B------:R-:W-:Y:S01]  /*2070*/  ISETP.NE.AND P0, PT, R2, 0x10, PT ;  /* 0x000000100200780c */ /* 0x000fe20003f05270 */
[----:B------:R-:W-:-:S12]  /*2080*/  HFMA2 R3, -RZ, RZ, 0, 0 ;  /* 0x00000000ff037431 */ /* 0x000fd800000001ff */
[----:B------:R-:W-:Y:S05]  /*2090*/  @P0 BRA `(.L_x_131) ;  /* 0x0000001000580947 */ /* 0x000fea0003800000 */
[----:B------:R-:W-:Y:S02]  /*20a0*/  IMAD.MOV.U32 R3, RZ, RZ, 0x3bbb989d ;  /* 0x3bbb989dff037424 */ /* 0x000fe400078e00ff */
[----:B------:R-:W-:Y:S02]  /*20b0*/  IMAD.MOV.U32 R15, RZ, RZ, 0x437c0000 ;  /* 0x437c0000ff0f7424 */ /* 0x000fe400078e00ff */
[----:B-1----:R-:W-:-:S04]  /*20c0*/  FFMA.SAT R2, R0, R3, 0.5 ;  /* 0x3f00000000027423 */ /* 0x002fc80000002003 */
[----:B------:R-:W-:-:S04]  /*20d0*/  FFMA.RM R2, R2, R15, 12582913 ;  /* 0x4b40000102027423 */ /* 0x000fc8000000400f */
[C---:B------:R-:W-:Y:S01]  /*20e0*/  FADD R3, R2.reuse, -12583039 ;  /* 0xcb40007f02037421 */ /* 0x040fe20000000000 */
[----:B------:R-:W-:-:S03]  /*20f0*/  SHF.L.U32 R2, R2, 0x17, RZ ;  /* 0x0000001702027819 */ /* 0x000fc600000006ff */
[----:B------:R-:W-:-:S04]  /*2100*/  FFMA R3, R0, 1.4426950216293334961, -R3 ;  /* 0x3fb8aa3b00037823 */ /* 0x000fc80000000803 */
[----:B------:R-:W-:-:S04]  /*2110*/  FFMA R0, R0, 1.925963033500011079e-08, R3 ;  /* 0x32a5706000007823 */ /* 0x000fc80000000003 */
[----:B------:R-:W1:Y:S02]  /*2120*/  MUFU.EX2 R3, R0 ;  /* 0x0000000000037308 */ /* 0x000e640000000800 */
[----:B-1----:R-:W-:Y:S01]  /*2130*/  FMUL R3, R2, R3 ;  /* 0x0000000302037220 */ /* 0x002fe20000400000 */
[----:B------:R-:W-:Y:S06]  /*2140*/  BRA `(.L_x_131) ;  /* 0x00000010002c7947 */ /* 0x000fec0003800000 */
.L_x_487:
[----:B-1----:R-:W-:Y:S01]  /*2150*/  FMUL R2, |R0|, 1.4426950216293334961 ;  /* 0x3fb8aa3b00027820 */ /* 0x002fe20000400200 */
[----:B------:R-:W-:-:S05]  /*2160*/  IMAD.MOV.U32 R3, RZ, RZ, 0x42fc0000 ;  /* 0x42fc0000ff037424 */ /* 0x000fca00078e00ff */
        /* <DEDUP_REMOVED lines=15> */
.L_x_488:
[C---:B-1----:R-:W-:Y:S01]  /*2260*/  FMUL R2, |R0|.reuse, 2.8853900432586669922 ;  /* 0x4038aa3b00027820 */ /* 0x042fe20000400200 */
[----:B------:R-:W-:Y:S01]  /*2270*/  MOV R15, 0x3c80f082 ;  /* 0x3c80f082000f7802 */ /* 0x000fe20000000f00 */
[C---:B------:R-:W-:Y:S01]  /*2280*/  FMUL R17, R0.reuse, R0 ;  /* 0x0000000000117220 */ /* 0x040fe20000400000 */
[----:B------:R-:W-:Y:S01]  /*2290*/  IMAD.MOV.U32 R14, RZ, RZ, 0x3f800000 ;  /* 0x3f800000ff0e7424 */ /* 0x000fe200078e00ff */
[C---:B------:R-:W-:Y:S02]  /*22a0*/  FSETP.GE.AND P0, PT, |R0|.reuse, 9.010913848876953125, PT ;  /* 0x41102cb40000780b */ /* 0x040fe40003f06200 */
[----:B------:R-:W1:Y:S01]  /*22b0*/  MUFU.EX2 R2, R2 ;  /* 0x0000000200027308 */ /* 0x000e620000000800 */
        /* <DEDUP_REMOVED lines=12> */
.L_x_146:
[----:B------:R-:W-:-:S13]  /*2380*/  ISETP.GT.AND P0, PT, R2, 0x12, PT ;  /* 0x000000120200780c */ /* 0x000fda0003f04270 */
[----:B------:R-:W-:Y:S05]  /*2390*/  @P0 BRA `(.L_x_147) ;  /* 0x0000000000c00947 */ /* 0x000fea0003800000 */
[----:B------:R-:W-:-:S13]  /*23a0*/  ISETP.NE.AND P0, PT, R2, 0x11, PT ;  /* 0x000000110200780c */ /* 0x000fda0003f05270 */
[----:B------:R-:W-:Y:S05]  /*23b0*/  @!P0 BRA `(.L_x_148) ;  /* 0x0000000000488947 */ /* 0x000fea0003800000 */
[----:B------:R-:W-:Y:S01]  /*23c0*/  ISETP.NE.AND P0, PT, R2, 0x12, PT ;  /* 0x000000120200780c */ /* 0x000fe20003f05270 */
[----:B------:R-:W-:-:S12]  /*23d0*/  IMAD.MOV.U32 R3, RZ, RZ, RZ ;  /* 0x000000ffff037224 */ /* 0x000fd800078e00ff */
[----:B------:R-:W-:Y:S05]  /*23e0*/  @P0 BRA `(.L_x_131) ;  /* 0x0000000c00840947 */ /* 0x000fea0003800000 */
[C---:B-1----:R-:W-:Y:S02]  /*23f0*/  IADD3 R2, PT, PT, R0.reuse, 0x1800000, RZ ;  /* 0x0180000000027810 */ /* 0x042fe40007ffe0ff */
[----:B------:R-:W-:Y:S02]  /*2400*/  FSETP.NEU.AND P3, PT, R0, RZ, PT ;  /* 0x000000ff0000720b */ /* 0x000fe40003f6d000 */
[----:B------:R-:W-:-:S04]  /*2410*/  LOP3.LUT R2, R2, 0x7f800000, RZ, 0xc0, !PT ;  /* 0x7f80000002027812 */ /* 0x000fc800078ec0ff */
[----:B------:R-:W-:-:S13]  /*2420*/  ISETP.GT.U32.AND P0, PT, R2, 0x1ffffff, PT ;  /* 0x01ffffff0200780c */ /* 0x000fda0003f04070 */
[----:B------:R-:W-:Y:S05]  /*2430*/  @P0 BRA `(.L_x_149) ;  /* 0x0000000000100947 */ /* 0x000fea0003800000 */
[----:B------:R-:W-:-:S07]  /*2440*/  MOV R2, 0x2460 ;  /* 0x0000246000027802 */ /* 0x000fce0000000f00 */
[----:B0-----:R-:W-:Y:S05]  /*2450*/  CALL.REL.NOINC `($__internal_3_$__cuda_sm20_rcp_rn_f32_slowpath) ;  /* 0x0000004800047944 */ /* 0x001fea0003c00000 */
[----:B------:R-:W-:Y:S01]  /*2460*/  IMAD.MOV.U32 R3, RZ, RZ, R0 ;  /* 0x000000ffff037224 */ /* 0x000fe200078e0000 */
[----:B------:R-:W-:Y:S06]  /*2470*/  BRA `(.L_x_150) ;  /* 0x0000000000107947 */ /* 0x000fec0003800000 */
.L_x_149:
[----:B------:R-:W1:Y:S02]  /*2480*/  MUFU.RCP R3, R0 ;  /* 0x0000000000037308 */ /* 0x000e640000001000 */
[----:B-1----:R-:W-:-:S04]  /*2490*/  FFMA R2, R0, R3, -1 ;  /* 0xbf80000000027423 */ /* 0x002fc80000000003 */
[----:B------:R-:W-:-:S04]  /*24a0*/  FADD.FTZ R2, -R2, -RZ ;  /* 0x800000ff02027221 */ /* 0x000fc80000010100 */
[----:B------:R-:W-:-:S07]  /*24b0*/  FFMA R3, R3, R2, R3 ;  /* 0x0000000203037223 */ /* 0x000fce0000000003 */
.L_x_150:
[----:B------:R-:W-:Y:S01]  /*24c0*/  FSEL R3, R3, +QNAN , P3 ;  /* 0x7fc0000003037808 */ /* 0x000fe20001800000 */
[----:B------:R-:W-:Y:S06]  /*24d0*/  BRA `(.L_x_131) ;  /* 0x0000000c00487947 */ /* 0x000fec0003800000 */
.L_x_148:
[C---:B-1----:R-:W-:Y:S01]  /*24e0*/  FMUL R3, R0.reuse, 8388608 ;  /* 0x4b00000000037820 */ /* 0x042fe20000400000 */
[----:B------:R-:W-:Y:S01]  /*24f0*/  FSETP.GEU.AND P0, PT, R0, 1.175494350822287508e-38, PT ;  /* 0x008000000000780b */ /* 0x000fe20003f0e000 */
[----:B------:R-:W-:-:S03]  /*2500*/  IMAD.MOV.U32 R15, RZ, RZ, 0x3e055027 ;  /* 0x3e055027ff0f7424 */ /* 0x000fc600078e00ff */
[----:B------:R-:W-:-:S04]  /*2510*/  FSEL R0, R3, R0, !P0 ;  /* 0x0000000003007208 */ /* 0x000fc80004000000 */
        /* <DEDUP_REMOVED lines=24> */
.L_x_147:
[----:B------:R-:W-:-:S13]  /*26a0*/  ISETP.NE.AND P0, PT, R2, 0x13, PT ;  /* 0x000000130200780c */ /* 0x000fda0003f05270 */
[----:B------:R-:W-:Y:S05]  /*26b0*/  @!P0 BRA `(.L_x_151) ;  /* 0x0000000000788947 */ /* 0x000fea0003800000 */
[----:B------:R-:W-:Y:S01]  /*26c0*/  ISETP.NE.AND P0, PT, R2, 0x14, PT ;  /* 0x000000140200780c */ /* 0x000fe20003f05270 */
[----:B------:R-:W-:-:S12]  /*26d0*/  HFMA2 R3, -RZ, RZ, 0, 0 ;  /* 0x00000000ff037431 */ /* 0x000fd800000001ff */
[----:B------:R-:W-:Y:S05]  /*26e0*/  @P0 BRA `(.L_x_131) ;  /* 0x0000000800c40947 */ /* 0x000fea0003800000 */
[----:B------:R-:W-:Y:S01]  /*26f0*/  IMAD.MOV.U32 R3, RZ, RZ, 0x3f000000 ;  /* 0x3f000000ff037424 */ /* 0x000fe200078e00ff */
[C---:B-1----:R-:W-:Y:S01]  /*2700*/  FSETP.NEU.AND P1, PT, |R0|.reuse, 1, PT ;  /* 0x3f8000000000780b */ /* 0x042fe20003f2d200 */
[----:B------:R-:W-:Y:S01]  /*2710*/  IMAD.MOV.U32 R15, RZ, RZ, 0x3d10ecef ;  /* 0x3d10ecefff0f7424 */ /* 0x000fe200078e00ff */
[C---:B------:R-:W-:Y:S01]  /*2720*/  FSETP.GT.AND P0, PT, |R0|.reuse, 0.56000000238418579102, PT ;  /* 0x3f0f5c290000780b */ /* 0x040fe20003f04200 */
[----:B------:R-:W-:-:S04]  /*2730*/  FFMA R2, |R0|, -R3, 0.5 ;  /* 0x3f00000000027423 */ /* 0x000fc80000000a03 */
[----:B------:R-:W1:Y:S02]  /*2740*/  MUFU.RSQ R3, R2 ;  /* 0x0000000200037308 */ /* 0x000e640000001400 */
[----:B-1----:R-:W-:Y:S01]  /*2750*/  FMUL R14, R2, R3 ;  /* 0x00000003020e7220 */ /* 0x002fe20000400000 */
        /* <DEDUP_REMOVED lines=14> */
[----:B------:R-:W-:-:S03]  /*2840*/  MOV R15, 0x3fd774eb ;  /* 0x3fd774eb000f7802 */ /* 0x000fc60000000f00 */
[----:B------:R-:W-:-:S05]  /*2850*/  FFMA R3, R3, R2, R3 ;  /* 0x0000000203037223 */ /* 0x000fca0000000003 */
[----:B------:R-:W-:-:S05]  /*2860*/  FSEL R0, R3, -R3, P0 ;  /* 0x8000000303007208 */ /* 0x000fca0000000000 */
[----:B------:R-:W-:-:S04]  /*2870*/  @!P1 FFMA R3, R15, 0.93318945169448852539, R0 ;  /* 0x3f6ee5810f039823 */ /* 0x000fc80000000000 */
[----:B------:R-:W-:Y:S01]  /*2880*/  @P0 FADD R3, R3, R3 ;  /* 0x0000000303030221 */ /* 0x000fe20000000000 */
[----:B------:R-:W-:Y:S06]  /*2890*/  BRA `(.L_x_131) ;  /* 0x0000000800587947 */ /* 0x000fec0003800000 */
.L_x_151:
[----:B------:R-:W-:Y:S01]  /*28a0*/  IMAD.MOV.U32 R3, RZ, RZ, 0x3f000000 ;  /* 0x3f000000ff037424 */ /* 0x000fe200078e00ff */
[C---:B-1----:R-:W-:Y:S02]  /*28b0*/  FSETP.NEU.AND P0, PT, |R0|.reuse, 1, PT ;  /* 0x3f8000000000780b */ /* 0x042fe40003f0d200 */
[C---:B------:R-:W-:Y:S01]  /*28c0*/  FSETP.GT.AND P1, PT, |R0|.reuse, 0.56000000238418579102, PT ;  /* 0x3f0f5c290000780b */ /* 0x040fe20003f24200 */
[----:B------:R-:W-:Y:S01]  /*28d0*/  FFMA R14, |R0|, -R3, 0.5 ;  /* 0x3f000000000e7423 */ /* 0x000fe20000000a03 */
[----:B------:R-:W-:-:S03]  /*28e0*/  MOV R15, 0x3fd774eb ;  /* 0x3fd774eb000f7802 */ /* 0x000fc60000000f00 */
[----:B------:R-:W1:Y:S02]  /*28f0*/  MUFU.RSQ R3, R14 ;  /* 0x0000000e00037308 */ /* 0x000e640000001400 */
[----:B-1----:R-:W-:Y:S01]  /*2900*/  FMUL R2, R14, R3 ;  /* 0x000000030e027220 */ /* 0x002fe20000400000 */
[----:B------:R-:W-:-:S04]  /*2910*/  FMUL R3, R3, -0.5 ;  /* 0xbf00000003037820 */ /* 0x000fc80000400000 */
[----:B------:R-:W-:-:S04]  /*2920*/  FFMA R3, R2, R3, 0.5 ;  /* 0x3f00000002037423 */ /* 0x000fc80000000003 */
[----:B------:R-:W-:-:S05]  /*2930*/  FFMA R3, R2, R3, R2 ;  /* 0x0000000302037223 */ /* 0x000fca0000000002 */
[----:B------:R-:W-:-:S04]  /*2940*/  FSEL R3, R3, RZ, P0 ;  /* 0x000000ff03037208 */ /* 0x000fc80000000000 */
[----:B------:R-:W-:Y:S01]  /*2950*/  FSEL R16, R3, |R0|, P1 ;  /* 0x4000000003107208 */ /* 0x000fe20000800000 */
[----:B------:R-:W-:-:S04]  /*2960*/  IMAD.MOV.U32 R3, RZ, RZ, 0x3d4dd2f7 ;  /* 0x3d4dd2f7ff037424 */ /* 0x000fc800078e00ff */
        /* <DEDUP_REMOVED lines=13> */
.L_x_145:
[----:B------:R-:W-:-:S13]  /*2a40*/  ISETP.GT.AND P0, PT, R2, 0x17, PT ;  /* 0x000000170200780c */ /* 0x000fda0003f04270 */
[----:B------:R-:W-:Y:S05]  /*2a50*/  @P0 BRA `(.L_x_152) ;  /* 0x00000004003c0947 */ /* 0x000fea0003800000 */
[----:B------:R-:W-:-:S05]  /*2a60*/  IMAD.MOV.U32 R3, RZ, RZ, -0x15 ;  /* 0xffffffebff037424 */ /* 0x000fca00078e00ff */
[----:B------:R-:W-:-:S05]  /*2a70*/  VIADDMNMX.U32 R3, R2, R3, 0x2, PT ;  /* 0x0000000202037446 */ /* 0x000fca0003800003 */
[----:B------:R-:W-:-:S04]  /*2a80*/  IMAD.SHL.U32 R3, R3, 0x4, RZ ;  /* 0x0000000403037824 */ /* 0x000fc800078e00ff */
[----:B------:R-:W2:Y:S02]  /*2a90*/  LDC R14, c[0x2][R3+0x24] ;  /* 0x00800900030e7b82 */ /* 0x000ea40000000800 */
[----:B--2---:R-:W-:-:S04]  /*2aa0*/  SHF.R.S32.HI R15, RZ, 0x1f, R14 ;  /* 0x0000001fff0f7819 */ /* 0x004fc8000001140e */
.L_x_490:
[----:B------:R-:W-:Y:S05]  /*2ab0*/  BRX R14 -0x2ac0                                                          (*"BRANCH_TARGETS .L_x_491,.L_x_492,.L_x_493"*) ;  /* 0xffffffd40e507949 */ /* 0x000fea000383ffff */
.L_x_493:
[----:B------:R-:W-:Y:S01]  /*2ac0*/  ISETP.NE.AND P0, PT, R2, 0x17, PT ;  /* 0x000000170200780c */ /* 0x000fe20003f05270 */
[----:B------:R-:W-:-:S12]  /*2ad0*/  HFMA2 R3, -RZ, RZ, 0, 0 ;  /* 0x00000000ff037431 */ /* 0x000fd800000001ff */
[----:B------:R-:W-:Y:S05]  /*2ae0*/  @P0 BRA `(.L_x_131) ;  /* 0x0000000400c40947 */ /* 0x000fea0003800000 */
[----:B------:R-:W-:Y:S01]  /*2af0*/  IMAD.MOV.U32 R3, RZ, RZ, 0x3089705f ;  /* 0x3089705fff037424 */ /* 0x000fe200078e00ff */
[C---:B-1----:R-:W-:Y:S02]  /*2b00*/  FSETP.GEU.AND P1, PT, R0.reuse, RZ, PT ;  /* 0x000000ff0000720b */ /* 0x042fe40003f2e000 */
[----:B------:R-:W-:Y:S02]  /*2b10*/  FSETP.GTU.AND P0, PT, |R0|, 9.9999997171806853657e-10, PT ;  /* 0x3089705f0000780b */ /* 0x000fe40003f0c200 */
[----:B------:R-:W-:-:S04]  /*2b20*/  FSEL R3, -R3, 9.9999997171806853657e-10, !P1 ;  /* 0x3089705f03037808 */ /* 0x000fc80004800100 */
[----:B------:R-:W-:-:S05]  /*2b30*/  FSEL R2, R3, R0, !P0 ;  /* 0x0000000003027208 */ /* 0x000fca0004000000 */
[----:B------:R-:W-:-:S05]  /*2b40*/  VIADD R0, R2, 0x1800000 ;  /* 0x0180000002007836 */ /* 0x000fca0000000000 */
[----:B------:R-:W-:-:S04]  /*2b50*/  LOP3.LUT R0, R0, 0x7f800000, RZ, 0xc0, !PT ;  /* 0x7f80000000007812 */ /* 0x000fc800078ec0ff */
[----:B------:R-:W-:-:S13]  /*2b60*/  ISETP.GT.U32.AND P0, PT, R0, 0x1ffffff, PT ;  /* 0x01ffffff0000780c */ /* 0x000fda0003f04070 */
[----:B------:R-:W-:Y:S05]  /*2b70*/  @P0 BRA `(.L_x_153) ;  /* 0x0000000000140947 */ /* 0x000fea0003800000 */
[----:B------:R-:W-:Y:S02]  /*2b80*/  MOV R0, R2 ;  /* 0x0000000200007202 */ /* 0x000fe40000000f00 */
[----:B------:R-:W-:-:S07]  /*2b90*/  MOV R2, 0x2bb0 ;  /* 0x00002bb000027802 */ /* 0x000fce0000000f00 */
[----:B0-----:R-:W-:Y:S05]  /*2ba0*/  CALL.REL.NOINC `($__internal_3_$__cuda_sm20_rcp_rn_f32_slowpath) ;  /* 0x0000004000307944 */ /* 0x001fea0003c00000 */
[----:B------:R-:W-:Y:S01]  /*2bb0*/  IMAD.MOV.U32 R3, RZ, RZ, R0 ;  /* 0x000000ffff037224 */ /* 0x000fe200078e0000 */
[----:B------:R-:W-:Y:S06]  /*2bc0*/  BRA `(.L_x_131) ;  /* 0x00000004008c7947 */ /* 0x000fec0003800000 */
.L_x_153:
[----:B------:R-:W1:Y:S02]  /*2bd0*/  MUFU.RCP R3, R2 ;  /* 0x0000000200037308 */ /* 0x000e640000001000 */
[----:B-1----:R-:W-:-:S04]  /*2be0*/  FFMA R0, R2, R3, -1 ;  /* 0xbf80000002007423 */ /* 0x002fc80000000003 */
[----:B------:R-:W-:-:S04]  /*2bf0*/  FADD.FTZ R0, -R0, -RZ ;  /* 0x800000ff00007221 */ /* 0x000fc80000010100 */
[----:B------:R-:W-:Y:S01]  /*2c00*/  FFMA R3, R3, R0, R3 ;  /* 0x0000000003037223 */ /* 0x000fe20000000003 */
[----:B------:R-:W-:Y:S06]  /*2c10*/  BRA `(.L_x_131) ;  /* 0x0000000400787947 */ /* 0x000fec0003800000 */
.L_x_491:
[----:B-1----:R-:W1:Y:S01]  /*2c20*/  MUFU.RCP R3, |R0| ;  /* 0x4000000000037308 */ /* 0x002e620000001000 */
        /* <DEDUP_REMOVED lines=19> */
.L_x_492:
[----:B-1----:R-:W-:Y:S01]  /*2d60*/  FSETP.NEU.AND P0, PT, R0, RZ, PT ;  /* 0x000000ff0000720b */ /* 0x002fe20003f0d000 */
        /* <DEDUP_REMOVED lines=30> */
.L_x_152:
[----:B------:R-:W-:-:S13]  /*2f50*/  ISETP.GT.AND P0, PT, R2, 0x19, PT ;  /* 0x000000190200780c */ /* 0x000fda0003f04270 */
[----:B------:R-:W-:Y:S05]  /*2f60*/  @P0 BRA `(.L_x_154) ;  /* 0x0000000000240947 */ /* 0x000fea0003800000 */
[----:B------:R-:W-:-:S13]  /*2f70*/  ISETP.NE.AND P0, PT, R2, 0x18, PT ;  /* 0x000000180200780c */ /* 0x000fda0003f05270 */
[----:B------:R-:W-:Y:S05]  /*2f80*/  @!P0 BRA `(.L_x_155) ;  /* 0x0000000000148947 */ /* 0x000fea0003800000 */
[----:B------:R-:W-:Y:S02]  /*2f90*/  ISETP.NE.AND P0, PT, R2, 0x19, PT ;  /* 0x000000190200780c */ /* 0x000fe40003f05270 */
[----:B------:R-:W-:-:S11]  /*2fa0*/  MOV R3, RZ ;  /* 0x000000ff00037202 */ /* 0x000fd60000000f00 */
[----:B------:R-:W-:Y:S05]  /*2fb0*/  @P0 BRA `(.L_x_131) ;  /* 0x0000000000900947 */ /* 0x000fea0003800000 */
[----:B-1----:R-:W-:Y:S01]  /*2fc0*/  FADD R3, -R0, -RZ ;  /* 0x800000ff00037221 */ /* 0x002fe20000000100 */
[----:B------:R-:W-:Y:S06]  /*2fd0*/  BRA `(.L_x_131) ;  /* 0x0000000000887947 */ /* 0x000fec0003800000 */
.L_x_155:
[----:B-1----:R-:W-:Y:S01]  /*2fe0*/  FADD R3, |R0|, -RZ ;  /* 0x800000ff00037221 */ /* 0x002fe20000000200 */
[----:B------:R-:W-:Y:S06]  /*2ff0*/  BRA `(.L_x_131) ;  /* 0x0000000000807947 */ /* 0x000fec0003800000 */
.L_x_154:
[----:B------:R-:W-:-:S13]  /*3000*/  ISETP.NE.AND P0, PT, R2, 0x1a, PT ;  /* 0x0000001a0200780c */ /* 0x000fda0003f05270 */
[----:B------:R-:W-:Y:S05]  /*3010*/  @!P0 BRA `(.L_x_156) ;  /* 0x0000000000488947 */ /* 0x000fea0003800000 */
[----:B------:R-:W-:Y:S01]  /*3020*/  ISETP.NE.AND P0, PT, R2, 0x1b, PT ;  /* 0x0000001b0200780c */ /* 0x000fe20003f05270 */
[----:B------:R-:W-:-:S12]  /*3030*/  IMAD.MOV.U32 R3, RZ, RZ, RZ ;  /* 0x000000ffff037224 */ /* 0x000fd800078e00ff */
[----:B------:R-:W-:Y:S05]  /*3040*/  @P0 BRA `(.L_x_131) ;  /* 0x00000000006c0947 */ /* 0x000fea0003800000 */
[----:B-1----:R-:W-:Y:S01]  /*3050*/  FADD R3, |R0|, -RZ ;  /* 0x800000ff00037221 */ /* 0x002fe20000000200 */
[----:B------:R1:W2:Y:S03]  /*3060*/  MUFU.RSQ R15, |R0| ;  /* 0x40000000000f7308 */ /* 0x0002a60000001400 */
[----:B------:R-:W-:-:S05]  /*3070*/  VIADD R2, R3, 0xf3000000 ;  /* 0xf300000003027836 */ /* 0x000fca0000000000 */
[----:B------:R-:W-:-:S13]  /*3080*/  ISETP.GT.U32.AND P0, PT, R2, 0x727fffff, PT ;  /* 0x727fffff0200780c */ /* 0x000fda0003f04070 */
[----:B-12---:R-:W-:Y:S05]  /*3090*/  @!P0 BRA `(.L_x_157) ;  /* 0x0000000000148947 */ /* 0x006fea0003800000 */
[----:B------:R-:W-:Y:S02]  /*30a0*/  MOV R0, R3 ;  /* 0x0000000300007202 */ /* 0x000fe40000000f00 */
[----:B------:R-:W-:-:S07]  /*30b0*/  MOV R14, 0x30d0 ;  /* 0x000030d0000e7802 */ /* 0x000fce0000000f00 */
[----:B0-----:R-:W-:Y:S05]  /*30c0*/  CALL.REL.NOINC `($__internal_4_$__cuda_sm20_sqrt_rn_f32_slowpath) ;  /* 0x0000003c00b87944 */ /* 0x001fea0003c00000 */
[----:B------:R-:W-:Y:S01]  /*30d0*/  IMAD.MOV.U32 R3, RZ, RZ, R0 ;  /* 0x000000ffff037224 */ /* 0x000fe200078e0000 */
[----:B------:R-:W-:Y:S06]  /*30e0*/  BRA `(.L_x_131) ;  /* 0x0000000000447947 */ /* 0x000fec0003800000 */
.L_x_157:
[----:B------:R-:W-:Y:S01]  /*30f0*/  FMUL.FTZ R3, |R0|, R15 ;  /* 0x0000000f00037220 */ /* 0x000fe20000410200 */
[----:B------:R-:W-:-:S03]  /*3100*/  FMUL.FTZ R2, R15, 0.5 ;  /* 0x3f0000000f027820 */ /* 0x000fc60000410000 */
[----:B------:R-:W-:-:S04]  /*3110*/  FFMA R0, -R3, R3, |R0| ;  /* 0x0000000303007223 */ /* 0x000fc80000000500 */
[----:B------:R-:W-:Y:S01]  /*3120*/  FFMA R3, R0, R2, R3 ;  /* 0x0000000200037223 */ /* 0x000fe20000000003 */
[----:B------:R-:W-:Y:S06]  /*3130*/  BRA `(.L_x_131) ;  /* 0x0000000000307947 */ /* 0x000fec0003800000 */
.L_x_156:
[----:B-1----:R-:W-:Y:S01]  /*3140*/  VIADD R2, R0, 0xf3000000 ;  /* 0xf300000000027836 */ /* 0x002fe20000000000 */
[----:B------:R1:W2:Y:S04]  /*3150*/  MUFU.RSQ R15, R0 ;  /* 0x00000000000f7308 */ /* 0x0002a80000001400 */
[----:B------:R-:W-:-:S13]  /*3160*/  ISETP.GT.U32.AND P0, PT, R2, 0x727fffff, PT ;  /* 0x727fffff0200780c */ /* 0x000fda0003f04070 */
[----:B-12---:R-:W-:Y:S05]  /*3170*/  @!P0 BRA `(.L_x_158) ;  /* 0x0000000000108947 */ /* 0x006fea0003800000 */
[----:B------:R-:W-:-:S07]  /*3180*/  MOV R14, 0x31a0 ;  /* 0x000031a0000e7802 */ /* 0x000fce0000000f00 */
[----:B0-----:R-:W-:Y:S05]  /*3190*/  CALL.REL.NOINC `($__internal_4_$__cuda_sm20_sqrt_rn_f32_slowpath) ;  /* 0x0000003c00847944 */ /* 0x001fea0003c00000 */
[----:B------:R-:W-:Y:S01]  /*31a0*/  MOV R3, R0 ;  /* 0x0000000000037202 */ /* 0x000fe20000000f00 */
[----:B------:R-:W-:Y:S06]  /*31b0*/  BRA `(.L_x_131) ;  /* 0x0000000000107947 */ /* 0x000fec0003800000 */
.L_x_158:
[----:B------:R-:W-:Y:S01]  /*31c0*/  FMUL.FTZ R3, R0, R15 ;  /* 0x0000000f00037220 */ /* 0x000fe20000410000 */
[----:B------:R-:W-:-:S03]  /*31d0*/  FMUL.FTZ R2, R15, 0.5 ;  /* 0x3f0000000f027820 */ /* 0x000fc60000410000 */
[----:B------:R-:W-:-:S04]  /*31e0*/  FFMA R0, -R3, R3, R0 ;  /* 0x0000000303007223 */ /* 0x000fc80000000100 */
[----:B------:R-:W-:-:S07]  /*31f0*/  FFMA R3, R0, R2, R3 ;  /* 0x0000000200037223 */ /* 0x000fce0000000003 */
.L_x_131:
[C---:B-1----:R-:W-:Y:S01]  /*3200*/  LEA R0, R6.reuse, UR5, 0x2 ;  /* 0x0000000506007c11 */ /* 0x042fe2000f8e10ff */
[----:B------:R4:W-:Y:S01]  /*3210*/  STS [R8+-0x4], R3 ;  /* 0xfffffc0308007388 */ /* 0x0009e20000000800 */
[C---:B------:R-:W-:Y:S02]  /*3220*/  LEA R2, R6.reuse, UR7, 0x2 ;  /* 0x0000000706027c11 */ /* 0x040fe4000f8e10ff */
[----:B------:R-:W-:Y:S01]  /*3230*/  LEA R14, R6, UR6, 0x2 ;  /* 0x00000006060e7c11 */ /* 0x000fe2000f8e10ff */
[----:B------:R4:W-:Y:S04]  /*3240*/  STS [R0+-0x4], RZ ;  /* 0xfffffcff00007388 */ /* 0x0009e80000000800 */
[----:B------:R4:W-:Y:S04]  /*3250*/  STS [R2+-0x4], RZ ;  /* 0xfffffcff02007388 */ /* 0x0009e80000000800 */
[----:B------:R4:W-:Y:S01]  /*3260*/  STS [R14+-0x4], RZ ;  /* 0xfffffcff0e007388 */ /* 0x0009e20000000800 */
[----:B------:R-:W-:Y:S05]  /*3270*/  BRA `(.L_x_125) ;  /* 0x00000038004c7947 */ /* 0x000fea0003800000 */
.L_x_126:
[----:B------:R-:W0:Y:S01]  /*3280*/  S2R R15, SR_CgaCtaId ;  /* 0x00000000000f7919 */ /* 0x000e220000008800 */
[----:B------:R-:W-:Y:S02]  /*3290*/  MOV R0, 0x400 ;  /* 0x0000040000007802 */ /* 0x000fe40000000f00 */
[----:B------:R-:W-:Y:S02]  /*32a0*/  ISETP.GT.AND P0, PT, R2, 0xc, PT ;  /* 0x0000000c0200780c */ /* 0x000fe40003f04270 */
[----:B0-----:R-:W-:-:S05]  /*32b0*/  LEA R15, R15, R0, 0x18 ;  /* 0x000000000f0f7211 */ /* 0x001fca00078ec0ff */
[----:B------:R-:W-:-:S05]  /*32c0*/  IMAD R8, R6, 0x4, R15 ;  /* 0x0000000406087824 */ /* 0x000fca00078e020f */
[----:B------:R0:W1:Y:S01]  /*32d0*/  LDS R0, [R8+-0x4] ;  /* 0xfffffc0008007984 */ /* 0x0000620000000800 */
[----:B------:R-:W-:Y:S05]  /*32e0*/  @P0 BRA `(.L_x_159) ;  /* 0x0000002400840947 */ /* 0x000fea0003800000 */
[----:B------:R2:W3:Y:S01]  /*32f0*/  LDS R15, [R8+-0x8] ;  /* 0xfffff800080f7984 */ /* 0x0004e20000000800 */
        /* <DEDUP_REMOVED lines=9> */
.L_x_494:
[----:B------:R-:W-:Y:S05]  /*3390*/  BRX R16 -0x33a0                                                          (*"BRANCH_TARGETS .L_x_495,.L_x_496,.L_x_497,.L_x_162"*) ;  /* 0xffffffcc10187949 */ /* 0x000fea000383ffff */
.L_x_497:
[----:B-1-3--:R-:W-:Y:S01]  /*33a0*/  FMUL R3, R0, R15 ;  /* 0x0000000f00037220 */ /* 0x00afe20000400000 */
[----:B------:R-:W-:Y:S06]  /*33b0*/  BRA `(.L_x_162) ;  /* 0x00000034007c7947 */ /* 0x000fec0003800000 */
.L_x_495:
[----:B-1-3--:R-:W-:Y:S01]  /*33c0*/  FADD R3, R0, R15 ;  /* 0x0000000f00037221 */ /* 0x00afe20000000000 */
[----:B------:R-:W-:Y:S06]  /*33d0*/  BRA `(.L_x_162) ;  /* 0x0000003400747947 */ /* 0x000fec0003800000 */
.L_x_496:
[----:B-1-3--:R-:W-:Y:S01]  /*33e0*/  FADD R3, R0, -R15 ;  /* 0x8000000f00037221 */ /* 0x00afe20000000000 */
[----:B------:R-:W-:Y:S06]  /*33f0*/  BRA `(.L_x_162) ;  /* 0x00000034006c7947 */ /* 0x000fec0003800000 */
.L_x_161:
[----:B------:R-:W-:-:S05]  /*3400*/  IMAD.MOV.U32 R17, RZ, RZ, -0x4 ;  /* 0xfffffffcff117424 */ /* 0x000fca00078e00ff */
[----:B------:R-:W-:-:S05]  /*3410*/  VIADDMNMX.U32 R2, R2, R17, 0x3, PT ;  /* 0x0000000302027446 */ /* 0x000fca0003800011 */
[----:B------:R-:W-:-:S04]  /*3420*/  IMAD.SHL.U32 R2, R2, 0x4, RZ ;  /* 0x0000000402027824 */ /* 0x000fc800078e00ff */
[----:B------:R-:W2:Y:S02]  /*3430*/  LDC R16, c[0x2][R2+0x40] ;  /* 0x0080100002107b82 */ /* 0x000ea40000000800 */
[----:B--2---:R-:W-:-:S04]  /*3440*/  SHF.R.S32.HI R17, RZ, 0x1f, R16 ;  /* 0x0000001fff117819 */ /* 0x004fc80000011410 */
.L_x_499:
[----:B------:R-:W-:Y:S05]  /*3450*/  BRX R16 -0x3460                                                          (*"BRANCH_TARGETS .L_x_500,.L_x_501,.L_x_502,.L_x_162"*) ;  /* 0xffffffc810e87949 */ /* 0x000fea000383ffff */
.L_x_502:
[----:B-1-3--:R-:W-:-:S04]  /*3460*/  FSETP.GTU.AND P0, PT, R0, R15, PT ;  /* 0x0000000f0000720b */ /* 0x00afc80003f0c000 */
[----:B------:R-:W-:Y:S01]  /*3470*/  FSEL R3, R0, R15, !P0 ;  /* 0x0000000f00037208 */ /* 0x000fe20004000000 */
[----:B------:R-:W-:Y:S08]  /*3480*/  BRA `(.L_x_162) ;  /* 0x0000003400487947 */ /* 0x000ff00003800000 */
.L_x_500:
[----:B---3--:R-:W2:Y:S01]  /*3490*/  MUFU.RCP R2, R15 ;  /* 0x0000000f00027308 */ /* 0x008ea20000001000 */
[----:B------:R-:W-:-:S07]  /*34a0*/  FSETP.NEU.AND P2, PT, R15, RZ, PT ;  /* 0x000000ff0f00720b */ /* 0x000fce0003f4d000 */
[----:B-1----:R-:W1:Y:S01]  /*34b0*/  FCHK P0, R0, R15 ;  /* 0x0000000f00007302 */ /* 0x002e620000000000 */
[----:B--2---:R-:W-:-:S04]  /*34c0*/  FFMA R3, -R15, R2, 1 ;  /* 0x3f8000000f037423 */ /* 0x004fc80000000102 */
[----:B------:R-:W-:-:S04]  /*34d0*/  FFMA R3, R2, R3, R2 ;  /* 0x0000000302037223 */ /* 0x000fc80000000002 */
[----:B------:R-:W-:-:S04]  /*34e0*/  FFMA R2, R0, R3, RZ ;  /* 0x0000000300027223 */ /* 0x000fc800000000ff */
[----:B------:R-:W-:-:S04]  /*34f0*/  FFMA R14, -R15, R2, R0 ;  /* 0x000000020f0e7223 */ /* 0x000fc80000000100 */
[----:B------:R-:W-:Y:S01]  /*3500*/  FFMA R3, R3, R14, R2 ;  /* 0x0000000e03037223 */ /* 0x000fe20000000002 */
[----:B-1----:R-:W-:Y:S06]  /*3510*/  @!P0 BRA `(.L_x_163) ;  /* 0x0000000000108947 */ /* 0x002fec0003800000 */
[----:B------:R-:W-:Y:S02]  /*3520*/  MOV R3, R15 ;  /* 0x0000000f00037202 */ /* 0x000fe40000000f00 */
[----:B------:R-:W-:-:S07]  /*3530*/  MOV R2, 0x3550 ;  /* 0x0000355000027802 */ /* 0x000fce0000000f00 */
[----:B0-----:R-:W-:Y:S05]  /*3540*/  CALL.REL.NOINC `($__internal_5_$__cuda_sm3x_div_rn_noftz_f32_slowpath) ;  /* 0x0000003800f87944 */ /* 0x001fea0003c00000 */
[----:B------:R-:W-:-:S07]  /*3550*/  IMAD.MOV.U32 R3, RZ, RZ, R0 ;  /* 0x000000ffff037224 */ /* 0x000fce00078e0000 */
.L_x_163:
[----:B------:R-:W-:Y:S01]  /*3560*/  FSEL R3, R3, +QNAN , P2 ;  /* 0x7fc0000003037808 */ /* 0x000fe20001000000 */
[----:B------:R-:W-:Y:S06]  /*3570*/  BRA `(.L_x_162) ;  /* 0x00000034000c7947 */ /* 0x000fec0003800000 */
.L_x_501:
[C---:B-1----:R-:W-:Y:S01]  /*3580*/  FMUL R3, |R0|.reuse, 16777216 ;  /* 0x4b80000000037820 */ /* 0x042fe20000400200 */
[----:B------:R-:W-:Y:S01]  /*3590*/  FSETP.GEU.AND P0, PT, |R0|, 1.175494350822287508e-38, PT ;  /* 0x008000000000780b */ /* 0x000fe20003f0e200 */
[----:B------:R-:W-:-:S03]  /*35a0*/  IMAD.MOV.U32 R21, RZ, RZ, 0x3a2c32e4 ;  /* 0x3a2c32e4ff157424 */ /* 0x000fc600078e00ff */
[----:B------:R-:W-:-:S05]  /*35b0*/  FSEL R3, R3, |R0|, !P0 ;  /* 0x4000000003037208 */ /* 0x000fca0004000000 */
[----:B------:R-:W-:-:S05]  /*35c0*/  VIADD R2, R3, 0xc0cafb0d ;  /* 0xc0cafb0d03027836 */ /* 0x000fca0000000000 */
[----:B------:R-:W-:-:S04]  /*35d0*/  LOP3.LUT R2, R2, 0xff800000, RZ, 0xc0, !PT ;  /* 0xff80000002027812 */ /* 0x000fc800078ec0ff */
[-C--:B------:R-:W-:Y:S02]  /*35e0*/  IADD3 R14, PT, PT, R3, -R2.reuse, RZ ;  /* 0x80000002030e7210 */ /* 0x080fe40007ffe0ff */
[----:B------:R-:W-:-:S03]  /*35f0*/  I2FP.F32.S32 R17, R2 ;  /* 0x0000000200117245 */ /* 0x000fc60000201400 */
        /* <DEDUP_REMOVED lines=26> */
[----:B---3--:R-:W-:Y:S01]  /*37a0*/  FMUL R2, R15, R3 ;  /* 0x000000030f027220 */ /* 0x008fe20000400000 */
[----:B------:R-:W-:-:S03]  /*37b0*/  FADD R14, -R14, R3 ;  /* 0x000000030e0e7221 */ /* 0x000fc60000000100 */
[----:B------:R-:W1:Y:S01]  /*37c0*/  FRND R17, R2 ;  /* 0x0000000200117307 */ /* 0x000e620000201000 */
[----:B------:R-:W-:Y:S01]  /*37d0*/  FADD R14, R21, -R14 ;  /* 0x8000000e150e7221 */ /* 0x000fe20000000000 */
[C---:B------:R-:W-:Y:S01]  /*37e0*/  FFMA R3, R15.reuse, R3, -R2 ;  /* 0x000000030f037223 */ /* 0x040fe20000000802 */
[C---:B------:R-:W-:Y:S02]  /*37f0*/  FSETP.GT.AND P1, PT, |R2|.reuse, 152, PT ;  /* 0x431800000200780b */ /* 0x040fe40003f24200 */
[C---:B------:R-:W-:Y:S01]  /*3800*/  FSETP.GEU.AND P2, PT, R2.reuse, RZ, PT ;  /* 0x000000ff0200720b */ /* 0x040fe20003f4e000 */
[----:B------:R-:W-:Y:S02]  /*3810*/  FFMA R3, R15, R14, R3 ;  /* 0x0000000e0f037223 */ /* 0x000fe40000000003 */
[----:B------:R-:W2:Y:S01]  /*3820*/  F2I.NTZ R18, R2 ;  /* 0x0000000200127305 */ /* 0x000ea20000203100 */
[----:B-1----:R-:W-:Y:S01]  /*3830*/  FADD R14, R2, -R17 ;  /* 0x80000011020e7221 */ /* 0x002fe20000000000 */
[----:B------:R-:W-:-:S03]  /*3840*/  FSETP.GT.AND P0, PT, R17, RZ, PT ;  /* 0x000000ff1100720b */ /* 0x000fc60003f04000 */
[----:B------:R-:W-:Y:S01]  /*3850*/  FADD R3, R3, R14 ;  /* 0x0000000e03037221 */ /* 0x000fe20000000000 */
[----:B------:R-:W-:Y:S02]  /*3860*/  SEL R17, RZ, 0x83000000, P0 ;  /* 0x83000000ff117807 */ /* 0x000fe40000000000 */
[----:B------:R-:W-:Y:S01]  /*3870*/  FSETP.NEU.AND P0, PT, R15, RZ, PT ;  /* 0x000000ff0f00720b */ /* 0x000fe20003f0d000 */
[C---:B------:R-:W-:Y:S02]  /*3880*/  FFMA R14, R3.reuse, R16, 0.0013391353422775864601 ;  /* 0x3aaf85ed030e7423 */ /* 0x040fe40000000010 */
[----:B--2---:R-:W-:Y:S01]  /*3890*/  IMAD R18, R18, 0x800000, -R17 ;  /* 0x0080000012127824 */ /* 0x004fe200078e0a11 */
        /* <DEDUP_REMOVED lines=8> */
[----:B------:R-:W-:-:S05]  /*3920*/  IADD3 R3, PT, PT, R17, 0x7f000000, RZ ;  /* 0x7f00000011037810 */ /* 0x000fca0007ffe0ff */
        /* <DEDUP_REMOVED lines=10> */
[C---:B------:R-:W-:Y:S01]  /*39d0*/  FSETP.NEU.AND P0, PT, |R0|.reuse, +INF , PT ;  /* 0x7f8000000000780b */ /* 0x040fe20003f0d200 */
[----:B------:R-:W-:Y:S01]  /*39e0*/  FADD R14, R15, -R14 ;  /* 0x8000000e0f0e7221 */ /* 0x000fe20000000000 */
[----:B------:R-:W-:-:S13]  /*39f0*/  FSETP.NEU.AND P1, PT, R0, RZ, PT ;  /* 0x000000ff0000720b */ /* 0x000fda0003f2d000 */
[----:B------:R-:W-:Y:S05]  /*3a00*/  @P0 BRA P1, `(.L_x_164) ;  /* 0x0000000000180947 */ /* 0x000fea0000800000 */
[----:B------:R-:W-:Y:S01]  /*3a10*/  FSETP.GEU.AND P1, PT, R15, RZ, PT ;  /* 0x000000ff0f00720b */ /* 0x000fe20003f2e000 */
[----:B------:R-:W-:Y:S01]  /*3a20*/  FADD R3, R0, R0 ;  /* 0x0000000000037221 */ /* 0x000fe20000000000 */
[----:B------:R-:W-:-:S11]  /*3a30*/  FSETP.NEU.AND P0, PT, |R14|, 1, PT ;  /* 0x3f8000000e00780b */ /* 0x000fd60003f0d200 */
[----:B------:R-:W-:-:S04]  /*3a40*/  @!P1 LOP3.LUT R3, R3, 0x7f800000, RZ, 0x3c, !PT ;  /* 0x7f80000003039812 */ /* 0x000fc800078e3cff */
[----:B------:R-:W-:Y:S01]  /*3a50*/  @P0 LOP3.LUT R3, R3, 0x7fffffff, RZ, 0xc0, !PT ;  /* 0x7fffffff03030812 */ /* 0x000fe200078ec0ff */
[----:B------:R-:W-:Y:S06]  /*3a60*/  BRA `(.L_x_162) ;  /* 0x0000002c00d07947 */ /* 0x000fec0003800000 */
.L_x_164:
[----:B------:R-:W-:Y:S02]  /*3a70*/  FSETP.NEU.AND P0, PT, |R15|, +INF , PT ;  /* 0x7f8000000f00780b */ /* 0x000fe40003f0d200 */
[----:B------:R-:W-:-:S13]  /*3a80*/  FSETP.EQ.AND P1, PT, R0, -1, PT ;  /* 0xbf8000000000780b */ /* 0x000fda0003f22000 */
[----:B------:R-:W-:Y:S05]  /*3a90*/  @!P0 BRA P1, `(.L_x_162) ;  /* 0x0000002c00c48947 */ /* 0x000fea0000800000 */
[----:B------:R-:W-:Y:S02]  /*3aa0*/  FSETP.GEU.AND P0, PT, R0, RZ, PT ;  /* 0x000000ff0000720b */ /* 0x000fe40003f0e000 */
        /* <DEDUP_REMOVED lines=8> */
.L_x_160:
[----:B------:R-:W-:-:S13]  /*3b30*/  ISETP.GT.AND P0, PT, R2, 0x9, PT ;  /* 0x000000090200780c */ /* 0x000fda0003f04270 */
[----:B------:R-:W-:Y:S05]  /*3b40*/  @P0 BRA `(.L_x_165) ;  /* 0x0000000400dc0947 */ /* 0x000fea0003800000 */
[----:B------:R-:W-:-:S05]  /*3b50*/  IMAD.MOV.U32 R17, RZ, RZ, -0x7 ;  /* 0xfffffff9ff117424 */ /* 0x000fca00078e00ff */
[----:B------:R-:W-:-:S05]  /*3b60*/  VIADDMNMX.U32 R2, R2, R17, 0x3, PT ;  /* 0x0000000302027446 */ /* 0x000fca0003800011 */
[----:B------:R-:W-:-:S04]  /*3b70*/  IMAD.SHL.U32 R2, R2, 0x4, RZ ;  /* 0x0000000402027824 */ /* 0x000fc800078e00ff */
[----:B------:R-:W2:Y:S02]  /*3b80*/  LDC R16, c[0x2][R2+0x50] ;  /* 0x0080140002107b82 */ /* 0x000ea40000000800 */
[----:B--2---:R-:W-:-:S04]  /*3b90*/  SHF.R.S32.HI R17, RZ, 0x1f, R16 ;  /* 0x0000001fff117819 */ /* 0x004fc80000011410 */
.L_x_504:
[----:B------:R-:W-:Y:S05]  /*3ba0*/  BRX R16 -0x3bb0                                                          (*"BRANCH_TARGETS .L_x_505,.L_x_506,.L_x_507,.L_x_162"*) ;  /* 0xffffffc410147949 */ /* 0x000fea000383ffff */
.L_x_507:
[----:B---3--:R-:W-:Y:S02]  /*3bb0*/  FSETP.NEU.AND P0, PT, R15, RZ, PT ;  /* 0x000000ff0f00720b */ /* 0x008fe40003f0d000 */
[----:B-1----:R-:W-:-:S13]  /*3bc0*/  FSETP.EQ.AND P1, PT, R0, RZ, PT ;  /* 0x000000ff0000720b */ /* 0x002fda0003f22000 */
[----:B------:R-:W-:Y:S05]  /*3bd0*/  @!P0 BRA P1, `(.L_x_162) ;  /* 0x0000002c00748947 */ /* 0x000fea0000800000 */
[C---:B------:R-:W-:Y:S01]  /*3be0*/  FMUL R3, |R0|.reuse, 16777216 ;  /* 0x4b80000000037820 */ /* 0x040fe20000400200 */
[C---:B------:R-:W-:Y:S01]  /*3bf0*/  FSETP.GEU.AND P1, PT, |R0|.reuse, 1.175494350822287508e-38, PT ;  /* 0x008000000000780b */ /* 0x040fe20003f2e200 */
[----:B------:R-:W-:Y:S01]  /*3c00*/  IMAD.MOV.U32 R21, RZ, RZ, 0x3a2c32e4 ;  /* 0x3a2c32e4ff157424 */ /* 0x000fe200078e00ff */
[----:B------:R-:W-:Y:S02]  /*3c10*/  FSETP.EQ.OR P0, PT, |R0|, 1, !P0 ;  /* 0x3f8000000000780b */ /* 0x000fe40004702600 */
[----:B------:R-:W-:-:S04]  /*3c20*/  FSEL R3, R3, |R0|, !P1 ;  /* 0x4000000003037208 */ /* 0x000fc80004800000 */
[----:B------:R-:W-:-:S04]  /*3c30*/  IADD3 R2, PT, PT, R3, -0x3f3504f3, RZ ;  /* 0xc0cafb0d03027810 */ /* 0x000fc80007ffe0ff */
[----:B------:R-:W-:-:S04]  /*3c40*/  LOP3.LUT R2, R2, 0xff800000, RZ, 0xc0, !PT ;  /* 0xff80000002027812 */ /* 0x000fc800078ec0ff */
[----:B------:R-:W-:Y:S01]  /*3c50*/  I2FP.F32.S32 R17, R2 ;  /* 0x0000000200117245 */ /* 0x000fe20000201400 */
[----:B------:R-:W-:-:S04]  /*3c60*/  IMAD.IADD R14, R3, 0x1, -R2 ;  /* 0x00000001030e7824 */ /* 0x000fc800078e0a02 */
        /* <DEDUP_REMOVED lines=20> */
[----:B------:R-:W-:Y:S02]  /*3db0*/  HFMA2 R16, -RZ, RZ, 0.64013671875, -15.109375 ;  /* 0x391fcb8eff107431 */ /* 0x000fe400000001ff */
        /* <DEDUP_REMOVED lines=12> */
[----:B------:R-:W2:Y:S01]  /*3e80*/  F2I.NTZ R18, R2 ;  /* 0x0000000200127305 */ /* 0x000ea20000203100 */
        /* <DEDUP_REMOVED lines=8> */
[----:B------:R-:W-:Y:S01]  /*3f10*/  FFMA R16, R3, R16, 0.0096188392490148544312 ;  /* 0x3c1d985603107423 */ /* 0x000fe20000000010 */
[----:B--2---:R-:W-:-:S03]  /*3f20*/  IMAD R18, R18, 0x800000, -R17 ;  /* 0x0080000012127824 */ /* 0x004fc600078e0a11 */
[----:B------:R-:W-:-:S04]  /*3f30*/  FFMA R16, R3, R16, 0.055503588169813156128 ;  /* 0x3d6357bb03107423 */ /* 0x000fc80000000010 */
[----:B------:R-:W-:-:S04]  /*3f40*/  FFMA R16, R3, R16, 0.24022644758224487305 ;  /* 0x3e75fdec03107423 */ /* 0x000fc80000000010 */
[----:B------:R-:W-:Y:S01]  /*3f50*/  FFMA R16, R3, R16, 0.69314718246459960938 ;  /* 0x3f31721803107423 */ /* 0x000fe20000000010 */
[----:B-1----:R-:W-:-:S03]  /*3f60*/  FADD R2, R14, R14 ;  /* 0x0000000e0e027221 */ /* 0x002fc60000000000 */
[----:B------:R-:W-:Y:S01]  /*3f70*/  FFMA R16, R3, R16, 1 ;  /* 0x3f80000003107423 */ /* 0x000fe20000000010 */
[----:B------:R-:W-:-:S04]  /*3f80*/  VIADD R3, R17, 0x7f000000 ;  /* 0x7f00000011037836 */ /* 0x000fc80000000000 */
[----:B------:R-:W-:-:S04]  /*3f90*/  FMUL R3, R16, R3 ;  /* 0x0000000310037220 */ /* 0x000fc80000400000 */
[----:B------:R-:W-:Y:S01]  /*3fa0*/  FMUL R18, R3, R18 ;  /* 0x0000001203127220 */ /* 0x000fe20000400000 */
[----:B------:R-:W-:Y:S02]  /*3fb0*/  MOV R3, 0x3f800000 ;  /* 0x3f80000000037802 */ /* 0x000fe40000000f00 */
[----:B------:R-:W-:Y:S01]  /*3fc0*/  @P1 FSEL R18, RZ, +INF , !P2 ;  /* 0x7f800000ff121808 */ /* 0x000fe20005000000 */
[----:B------:R-:W-:Y:S06]  /*3fd0*/  @P0 BRA `(.L_x_162) ;  /* 0x0000002800740947 */ /* 0x000fec0003800000 */
[----:B------:R-:W-:-:S04]  /*3fe0*/  FSETP.NAN.AND P0, PT, |R15|, |R15|, PT ;  /* 0x4000000f0f00720b */ /* 0x000fc80003f08200 */
[----:B------:R-:W-:-:S13]  /*3ff0*/  FSETP.NUM.AND P0, PT, |R0|, |R0|, !P0 ;  /* 0x400000000000720b */ /* 0x000fda0004707200 */
[----:B------:R-:W-:Y:S01]  /*4000*/  @!P0 FADD R3, |R0|, R15 ;  /* 0x0000000f00038221 */ /* 0x000fe20000000200 */
[----:B------:R-:W-:Y:S06]  /*4010*/  @!P0 BRA `(.L_x_162) ;  /* 0x0000002800648947 */ /* 0x000fec0003800000 */
[C---:B------:R-:W-:Y:S01]  /*4020*/  FSETP.NEU.AND P0, PT, |R0|.reuse, +INF , PT ;  /* 0x7f8000000000780b */ /* 0x040fe20003f0d200 */
[----:B------:R-:W-:Y:S01]  /*4030*/  FADD R2, R15, -R2 ;  /* 0x800000020f027221 */ /* 0x000fe20000000000 */
[----:B------:R-:W-:-:S13]  /*4040*/  FSETP.NEU.AND P1, PT, |R0|, RZ, PT ;  /* 0x000000ff0000720b */ /* 0x000fda0003f2d200 */
[----:B------:R-:W-:Y:S05]  /*4050*/  @P0 BRA P1, `(.L_x_166) ;  /* 0x0000000000180947 */ /* 0x000fea0000800000 */
[----:B------:R-:W-:Y:S01]  /*4060*/  FSETP.GEU.AND P1, PT, R15, RZ, PT ;  /* 0x000000ff0f00720b */ /* 0x000fe20003f2e000 */
[----:B------:R-:W-:Y:S01]  /*4070*/  FADD R3, |R0|, |R0| ;  /* 0x4000000000037221 */ /* 0x000fe20000000200 */
[----:B------:R-:W-:-:S11]  /*4080*/  FSETP.NEU.AND P0, PT, |R2|, 1, PT ;  /* 0x3f8000000200780b */ /* 0x000fd60003f0d200 */
[----:B------:R-:W-:-:S04]  /*4090*/  @!P1 LOP3.LUT R3, R3, 0x7f800000, RZ, 0x3c, !PT ;  /* 0x7f80000003039812 */ /* 0x000fc800078e3cff */
[----:B------:R-:W-:Y:S01]  /*40a0*/  @P0 LOP3.LUT R3, R3, 0x7fffffff, RZ, 0xc0, !PT ;  /* 0x7fffffff03030812 */ /* 0x000fe200078ec0ff */
[----:B------:R-:W-:Y:S06]  /*40b0*/  BRA `(.L_x_162) ;  /* 0x00000028003c7947 */ /* 0x000fec0003800000 */
.L_x_166:
[----:B------:R-:W-:Y:S02]  /*40c0*/  FSETP.NEU.AND P0, PT, |R15|, +INF , PT ;  /* 0x7f8000000f00780b */ /* 0x000fe40003f0d200 */
[----:B------:R-:W-:-:S13]  /*40d0*/  FSETP.EQ.AND P1, PT, |R0|, -1, PT ;  /* 0xbf8000000000780b */ /* 0x000fda0003f22200 */
[----:B------:R-:W-:Y:S05]  /*40e0*/  @!P0 BRA P1, `(.L_x_162) ;  /* 0x0000002800308947 */ /* 0x000fea0000800000 */
[----:B------:R-:W-:Y:S01]  /*40f0*/  FSETP.GEU.AND P0, PT, |R0|, RZ, PT ;  /* 0x000000ff0000720b */ /* 0x000fe20003f0e200 */
        /* <DEDUP_REMOVED lines=8> */
.L_x_505:
[----:B-1-3--:R-:W-:-:S04]  /*4180*/  FSETP.GE.AND P0, PT, R0, R15, PT ;  /* 0x0000000f0000720b */ /* 0x00afc80003f06000 */
[----:B------:R-:W-:Y:S01]  /*4190*/  FSEL R3, R0, R15, P0 ;  /* 0x0000000f00037208 */ /* 0x000fe20000000000 */
[----:B------:R-:W-:Y:S08]  /*41a0*/  BRA `(.L_x_162) ;  /* 0x0000002800007947 */ /* 0x000ff00003800000 */
.L_x_506:
[C---:B---3--:R-:W-:Y:S01]  /*41b0*/  FSETP.GTU.AND P0, PT, |R15|.reuse, 9.9999997171806853657e-10, PT ;  /* 0x3089705f0f00780b */ /* 0x048fe20003f0c200 */
[----:B------:R-:W-:Y:S01]  /*41c0*/  IMAD.MOV.U32 R2, RZ, RZ, 0x3089705f ;  /* 0x3089705fff027424 */ /* 0x000fe200078e00ff */
[----:B------:R-:W-:-:S11]  /*41d0*/  FSETP.GEU.AND P1, PT, R15, RZ, PT ;  /* 0x000000ff0f00720b */ /* 0x000fd60003f2e000 */
[----:B------:R-:W-:-:S04]  /*41e0*/  @!P0 FSEL R15, -R2, 9.9999997171806853657e-10, !P1 ;  /* 0x3089705f020f8808 */ /* 0x000fc80004800100 */
[----:B------:R-:W2:Y:S08]  /*41f0*/  MUFU.RCP R2, R15 ;  /* 0x0000000f00027308 */ /* 0x000eb00000001000 */
        /* <DEDUP_REMOVED lines=10> */
[----:B------:R-:W-:Y:S01]  /*42a0*/  IMAD.MOV.U32 R3, RZ, RZ, R0 ;  /* 0x000000ffff037224 */ /* 0x000fe200078e0000 */
[----:B------:R-:W-:Y:S06]  /*42b0*/  BRA `(.L_x_162) ;  /* 0x0000002400bc7947 */ /* 0x000fec0003800000 */
.L_x_165:
[----:B---3--:R-:W-:-:S05]  /*42c0*/  IMAD.MOV.U32 R15, RZ, RZ, -0xa ;  /* 0xfffffff6ff0f7424 */ /* 0x008fca00078e00ff */
[----:B------:R-:W-:-:S04]  /*42d0*/  VIADDMNMX.U32 R2, R2, R15, 0x3, PT ;  /* 0x0000000302027446 */ /* 0x000fc8000380000f */
[----:B------:R-:W-:-:S04]  /*42e0*/  SHF.L.U32 R2, R2, 0x2, RZ ;  /* 0x0000000202027819 */ /* 0x000fc800000006ff */
[----:B------:R-:W2:Y:S02]  /*42f0*/  LDC R14, c[0x2][R2+0x60] ;  /* 0x00801800020e7b82 */ /* 0x000ea40000000800 */
[----:B--2---:R-:W-:-:S04]  /*4300*/  SHF.R.S32.HI R15, RZ, 0x1f, R14 ;  /* 0x0000001fff0f7819 */ /* 0x004fc8000001140e */
.L_x_509:
[----:B------:R-:W-:Y:S05]  /*4310*/  BRX R14 -0x4320                                                          (*"BRANCH_TARGETS .L_x_510,.L_x_511,.L_x_512,.L_x_162"*) ;  /* 0xffffffbc0e387949 */ /* 0x000fea000383ffff */
.L_x_512:
        /* <DEDUP_REMOVED lines=12> */
[----:B------:R-:W-:Y:S02]  /*43e0*/  IMAD.SHL.U32 R2, R0, 0x100, RZ ;  /* 0x0000010000027824 */ /* 0x000fe400078e00ff */
[----:B------:R-:W-:Y:S01]  /*43f0*/  HFMA2 R19, -RZ, RZ, 0, 0 ;  /* 0x00000000ff137431 */ /* 0x000fe200000001ff */
[----:B------:R-:W-:Y:S01]  /*4400*/  CS2R R14, SRZ ;  /* 0x00000000000e7805 */ /* 0x000fe2000001ff00 */
[----:B------:R-:W1:Y:S01]  /*4410*/  LDCU.64 UR10, c[0x4][URZ] ;  /* 0x01000000ff0a77ac */ /* 0x000e620008000a00 */
[----:B------:R-:W-:Y:S01]  /*4420*/  LOP3.LUT R21, R2, 0x80000000, RZ, 0xfc, !PT ;  /* 0x8000000002157812 */ /* 0x000fe200078efcff */
[----:B------:R-:W-:-:S06]  /*4430*/  UMOV UR4, URZ ;  /* 0x000000ff00047c82 */ /* 0x000fcc0008000000 */
.L_x_168:
[----:B-1----:R-:W-:Y:S02]  /*4440*/  IMAD.U32 R16, RZ, RZ, UR10 ;  /* 0x0000000aff107e24 */ /* 0x002fe4000f8e00ff */
[----:B------:R-:W-:-:S05]  /*4450*/  IMAD.U32 R17, RZ, RZ, UR11 ;  /* 0x0000000bff117e24 */ /* 0x000fca000f8e00ff */
[----:B------:R-:W2:Y:S01]  /*4460*/  LDG.E.CONSTANT R2, desc[UR8][R16.64] ;  /* 0x0000000810027981 */ /* 0x000ea2000c1e9900 */
[----:B------:R-:W-:Y:S01]  /*4470*/  UIADD3 UR4, UPT, UPT, UR4, 0x1, URZ ;  /* 0x0000000104047890 */ /* 0x000fe2000fffe0ff */
[C---:B------:R-:W-:Y:S01]  /*4480*/  ISETP.EQ.AND P0, PT, R14.reuse, RZ, PT ;  /* 0x000000ff0e00720c */ /* 0x040fe20003f02270 */
[----:B------:R-:W-:Y:S01]  /*4490*/  UIADD3 UR10, UP1, UPT, UR10, 0x4, URZ ;  /* 0x000000040a0a7890 */ /* 0x000fe2000ff3e0ff */
[C---:B------:R-:W-:Y:S01]  /*44a0*/  ISETP.EQ.AND P1, PT, R14.reuse, 0x4, PT ;  /* 0x000000040e00780c */ /* 0x040fe20003f22270 */
[----:B------:R-:W-:Y:S01]  /*44b0*/  UISETP.NE.AND UP0, UPT, UR4, 0x6, UPT ;  /* 0x000000060400788c */ /* 0x000fe2000bf05270 */
[C---:B------:R-:W-:Y:S01]  /*44c0*/  ISETP.EQ.AND P2, PT, R14.reuse, 0x8, PT ;  /* 0x000000080e00780c */ /* 0x040fe20003f42270 */
[----:B------:R-:W-:Y:S01]  /*44d0*/  UIADD3.X UR11, UPT, UPT, URZ, UR11, URZ, UP1, !UPT ;  /* 0x0000000bff0b7290 */ /* 0x000fe20008ffe4ff */
[C---:B------:R-:W-:Y:S02]  /*44e0*/  ISETP.EQ.AND P3, PT, R14.reuse, 0xc, PT ;  /* 0x0000000c0e00780c */ /* 0x040fe40003f62270 */
[----:B------:R-:W-:-:S02]  /*44f0*/  ISETP.EQ.AND P4, PT, R14, 0x10, PT ;  /* 0x000000100e00780c */ /* 0x000fc40003f82270 */
[C---:B------:R-:W-:Y:S01]  /*4500*/  ISETP.EQ.AND P5, PT, R14.reuse, 0x14, PT ;  /* 0x000000140e00780c */ /* 0x040fe20003fa2270 */
[----:B------:R-:W-:Y:S02]  /*4510*/  VIADD R14, R14, 0x4 ;  /* 0x000000040e0e7836 */ /* 0x000fe40000000000 */
[----:B--2---:R-:W-:-:S03]  /*4520*/  IMAD.WIDE.U32 R2, R2, R21, RZ ;  /* 0x0000001502027225 */ /* 0x004fc600078e00ff */
[----:B------:R-:W-:-:S04]  /*4530*/  IADD3 R2, P6, PT, R2, R15, RZ ;  /* 0x0000000f02027210 */ /* 0x000fc80007fde0ff */
[----:B------:R-:W-:Y:S01]  /*4540*/  IADD3.X R15, PT, PT, R3, R19, RZ, P6, !PT ;  /* 0x00000013030f7210 */ /* 0x000fe200037fe4ff */
[--C-:B------:R-:W-:Y:S01]  /*4550*/  @P0 IMAD.MOV.U32 R4, RZ, RZ, R2.reuse ;  /* 0x000000ffff040224 */ /* 0x100fe200078e0002 */
[-C--:B------:R-:W-:Y:S01]  /*4560*/  @P2 MOV R12, R2.reuse ;  /* 0x00000002000c2202 */ /* 0x080fe20000000f00 */
[--C-:B------:R-:W-:Y:S01]  /*4570*/  @P1 IMAD.MOV.U32 R13, RZ, RZ, R2.reuse ;  /* 0x000000ffff0d1224 */ /* 0x100fe200078e0002 */
[----:B------:R-:W-:Y:S01]  /*4580*/  @P5 MOV R9, R2 ;  /* 0x0000000200095202 */ /* 0x000fe20000000f00 */
[--C-:B------:R-:W-:Y:S02]  /*4590*/  @P3 IMAD.MOV.U32 R11, RZ, RZ, R2.reuse ;  /* 0x000000ffff0b3224 */ /* 0x100fe400078e0002 */
[----:B------:R-:W-:Y:S01]  /*45a0*/  @P4 IMAD.MOV.U32 R10, RZ, RZ, R2 ;  /* 0x000000ffff0a4224 */ /* 0x000fe200078e0002 */
[----:B------:R-:W-:Y:S06]  /*45b0*/  BRA.U UP0, `(.L_x_168) ;  /* 0xfffffffd00a07547 */ /* 0x000fec000b83ffff */
        /* <DEDUP_REMOVED lines=41> */
.L_x_169:
        /* <DEDUP_REMOVED lines=18> */
.L_x_167:
        /* <DEDUP_REMOVED lines=16> */
.L_x_510:
        /* <DEDUP_REMOVED lines=15> */
[----:B------:R-:W-:Y:S01]  /*4b60*/  MOV R21, RZ ;  /* 0x000000ff00157202 */ /* 0x000fe20000000f00 */
[----:B------:R-:W-:Y:S01]  /*4b70*/  IMAD.MOV.U32 R23, RZ, RZ, RZ ;  /* 0x000000ffff177224 */ /* 0x000fe200078e00ff */
[----:B------:R-:W-:-:S07]  /*4b80*/  LOP3.LUT R25, R14, 0x80000000, RZ, 0xfc, !PT ;  /* 0x800000000e197812 */ /* 0x000fce00078efcff */
.L_x_171:
[----:B-1----:R-:W-:-:S06]  /*4b90*/  IMAD.WIDE.U32 R14, R21, 0x4, R2 ;  /* 0x00000004150e7825 */ /* 0x002fcc00078e0002 */
[----:B------:R-:W2:Y:S01]  /*4ba0*/  LDG.E.CONSTANT R14, desc[UR8][R14.64] ;  /* 0x000000080e0e7981 */ /* 0x000ea2000c1e9900 */
[C---:B------:R-:W-:Y:S02]  /*4bb0*/  IMAD.SHL.U32 R18, R21.reuse, 0x4, RZ ;  /* 0x0000000415127824 */ /* 0x040fe400078e00ff */
[----:B------:R-:W-:-:S03]  /*4bc0*/  VIADD R21, R21, 0x1 ;  /* 0x0000000115157836 */ /* 0x000fc60000000000 */
        /* <DEDUP_REMOVED lines=8> */
[----:B------:R-:W-:Y:S01]  /*4c50*/  IADD3.X R19, PT, PT, R17, R23, RZ, P6, !PT ;  /* 0x0000001711137210 */ /* 0x000fe200037fe4ff */
[--C-:B------:R-:W-:Y:S01]  /*4c60*/  @P0 IMAD.MOV.U32 R4, RZ, RZ, R16.reuse ;  /* 0x000000ffff040224 */ /* 0x100fe200078e0010 */
[----:B------:R-:W-:Y:S01]  /*4c70*/  ISETP.NE.AND P6, PT, R21, 0x6, PT ;  /* 0x000000061500780c */ /* 0x000fe20003fc5270 */
[--C-:B------:R-:W-:Y:S01]  /*4c80*/  @P5 IMAD.MOV.U32 R13, RZ, RZ, R16.reuse ;  /* 0x000000ffff0d5224 */ /* 0x100fe200078e0010 */
[-C--:B------:R-:W-:Y:S01]  /*4c90*/  @P4 MOV R12, R16.reuse ;  /* 0x00000010000c4202 */ /* 0x080fe20000000f00 */
[--C-:B------:R-:W-:Y:S01]  /*4ca0*/  @P3 IMAD.MOV.U32 R11, RZ, RZ, R16.reuse ;  /* 0x000000ffff0b3224 */ /* 0x100fe200078e0010 */
[----:B------:R-:W-:Y:S01]  /*4cb0*/  @P1 MOV R9, R16 ;  /* 0x0000001000091202 */ /* 0x000fe20000000f00 */
[----:B------:R-:W-:-:S08]  /*4cc0*/  @P2 IMAD.MOV.U32 R10, RZ, RZ, R16 ;  /* 0x000000ffff0a2224 */ /* 0x000fd000078e0010 */
[----:B------:R-:W-:Y:S05]  /*4cd0*/  @P6 BRA `(.L_x_171) ;  /* 0xfffffffc00ac6947 */ /* 0x000fea000383ffff */
[----:B------:R-:W-:-:S04]  /*4ce0*/  SHF.R.U32.HI R14, RZ, 0x17, R0 ;  /* 0x00000017ff0e7819 */ /* 0x000fc80000011600 */
[C---:B------:R-:W-:Y:S02]  /*4cf0*/  LOP3.LUT R2, R14.reuse, 0xe0, RZ, 0xc0, !PT ;  /* 0x000000e00e027812 */ /* 0x040fe400078ec0ff */
[----:B------:R-:W-:-:S03]  /*4d00*/  LOP3.LUT P6, RZ, R14, 0x1f, RZ, 0xc0, !PT ;  /* 0x0000001f0eff7812 */ /* 0x000fc600078cc0ff */
[----:B------:R-:W-:-:S05]  /*4d10*/  VIADD R2, R2, 0xffffff80 ;  /* 0xffffff8002027836 */ /* 0x000fca0000000000 */
[----:B------:R-:W-:-:S05]  /*4d20*/  SHF.R.U32.HI R2, RZ, 0x5, R2 ;  /* 0x00000005ff027819 */ /* 0x000fca0000011602 */
[----:B------:R-:W-:-:S05]  /*4d30*/  IMAD.U32 R15, R2, -0x4, RZ ;  /* 0xfffffffc020f7824 */ /* 0x000fca00078e00ff */
[C---:B------:R-:W-:Y:S02]  /*4d40*/  ISETP.EQ.AND P3, PT, R15.reuse, -0x18, PT ;  /* 0xffffffe80f00780c */ /* 0x040fe40003f62270 */
[C---:B------:R-:W-:Y:S02]  /*4d50*/  ISETP.EQ.AND P4, PT, R15.reuse, -0x14, PT ;  /* 0xffffffec0f00780c */ /* 0x040fe40003f82270 */
[C---:B------:R-:W-:Y:S02]  /*4d60*/  ISETP.EQ.AND P2, PT, R15.reuse, -0x10, PT ;  /* 0xfffffff00f00780c */ /* 0x040fe40003f42270 */
[C---:B------:R-:W-:Y:S02]  /*4d70*/  ISETP.EQ.AND P1, PT, R15.reuse, -0xc, PT ;  /* 0xfffffff40f00780c */ /* 0x040fe40003f22270 */
[C---:B------:R-:W-:Y:S02]  /*4d80*/  ISETP.EQ.AND P0, PT, R15.reuse, -0x8, PT ;  /* 0xfffffff80f00780c */ /* 0x040fe40003f02270 */
[----:B------:R-:W-:-:S03]  /*4d90*/  ISETP.EQ.AND P5, PT, R15, 0x4, PT ;  /* 0x000000040f00780c */ /* 0x000fc60003fa2270 */
[----:B------:R-:W-:Y:S02]  /*4da0*/  @P3 MOV R2, R4 ;  /* 0x0000000400023202 */ /* 0x000fe40000000f00 */
[----:B------:R-:W-:Y:S01]  /*4db0*/  @P4 IMAD.MOV.U32 R3, RZ, RZ, R4 ;  /* 0x000000ffff034224 */ /* 0x000fe200078e0004 */
[C---:B------:R-:W-:Y:S01]  /*4dc0*/  ISETP.EQ.AND P3, PT, R15.reuse, -0x4, PT ;  /* 0xfffffffc0f00780c */ /* 0x040fe20003f62270 */
[----:B------:R-:W-:Y:S01]  /*4dd0*/  @P4 IMAD.MOV.U32 R2, RZ, RZ, R13 ;  /* 0x000000ffff024224 */ /* 0x000fe200078e000d */
[----:B------:R-:W-:Y:S01]  /*4de0*/  ISETP.EQ.AND P4, PT, R15, RZ, PT ;  /* 0x000000ff0f00720c */ /* 0x000fe20003f82270 */
[----:B------:R-:W-:Y:S01]  /*4df0*/  @P2 IMAD.MOV.U32 R2, RZ, RZ, R12 ;  /* 0x000000ffff022224 */ /* 0x000fe200078e000c */
[----:B------:R-:W-:Y:S01]  /*4e00*/  @P1 MOV R2, R11 ;  /* 0x0000000b00021202 */ /* 0x000fe20000000f00 */
[----:B------:R-:W-:Y:S01]  /*4e10*/  @P0 IMAD.MOV.U32 R2, RZ, RZ, R10 ;  /* 0x000000ffff020224 */ /* 0x000fe200078e000a */
[----:B------:R-:W-:Y:S01]  /*4e20*/  @P2 MOV R3, R13 ;  /* 0x0000000d00032202 */ /* 0x000fe20000000f00 */
[----:B------:R-:W-:-:S02]  /*4e30*/  @P1 IMAD.MOV.U32 R3, RZ, RZ, R12 ;  /* 0x000000ffff031224 */ /* 0x000fc400078e000c */
[----:B------:R-:W-:-:S04]  /*4e40*/  @P0 IMAD.MOV.U32 R3, RZ, RZ, R11 ;  /* 0x000000ffff030224 */ /* 0x000fc800078e000b */
[--C-:B------:R-:W-:Y:S01]  /*4e50*/  @P3 IMAD.MOV.U32 R2, RZ, RZ, R9.reuse ;  /* 0x000000ffff023224 */ /* 0x100fe200078e0009 */
[----:B------:R-:W-:Y:S01]  /*4e60*/  @P3 MOV R3, R10 ;  /* 0x0000000a00033202 */ /* 0x000fe20000000f00 */
[----:B------:R-:W-:Y:S01]  /*4e70*/  @P4 IMAD.MOV.U32 R3, RZ, RZ, R9 ;  /* 0x000000ffff034224 */ /* 0x000fe200078e0009 */
[----:B------:R-:W-:Y:S01]  /*4e80*/  @P4 MOV R2, R19 ;  /* 0x0000001300024202 */ /* 0x000fe20000000f00 */
[----:B------:R-:W-:-:S04]  /*4e90*/  @P5 IMAD.MOV.U32 R3, RZ, RZ, R19 ;  /* 0x000000ffff035224 */ /* 0x000fc800078e0013 */
[----:B------:R-:W-:Y:S01]  /*4ea0*/  IMAD.MOV.U32 R16, RZ, RZ, R2 ;  /* 0x000000ffff107224 */ /* 0x000fe200078e0002 */
[----:B------:R-:W-:Y:S06]  /*4eb0*/  @!P6 BRA `(.L_x_172) ;  /* 0x00000000002ce947 */ /* 0x000fec0003800000 */
[----:B------:R-:W-:Y:S01]  /*4ec0*/  @P2 MOV R2, R4 ;  /* 0x0000000400022202 */ /* 0x000fe20000000f00 */
[----:B------:R-:W-:Y:S01]  /*4ed0*/  @P1 IMAD.MOV.U32 R2, RZ, RZ, R13 ;  /* 0x000000ffff021224 */ /* 0x000fe200078e000d */
[----:B------:R-:W-:Y:S01]  /*4ee0*/  LOP3.LUT R14, R14, 0x1f, RZ, 0xc0, !PT ;  /* 0x0000001f0e0e7812 */ /* 0x000fe200078ec0ff */
[----:B------:R-:W-:Y:S01]  /*4ef0*/  @P0 IMAD.MOV.U32 R2, RZ, RZ, R12 ;  /* 0x000000ffff020224 */ /* 0x000fe200078e000c */
[----:B------:R-:W-:Y:S02]  /*4f00*/  ISETP.EQ.AND P0, PT, R15, 0x8, PT ;  /* 0x000000080f00780c */ /* 0x000fe40003f02270 */
[----:B------:R-:W-:Y:S01]  /*4f10*/  @P3 MOV R2, R11 ;  /* 0x0000000b00023202 */ /* 0x000fe20000000f00 */
[----:B------:R-:W-:Y:S01]  /*4f20*/  @P4 IMAD.MOV.U32 R2, RZ, RZ, R10 ;  /* 0x000000ffff024224 */ /* 0x000fe200078e000a */
[----:B------:R-:W-:Y:S01]  /*4f30*/  SHF.L.W.U32.HI R16, R3, R14, R16 ;  /* 0x0000000e03107219 */ /* 0x000fe20000010e10 */
[----:B------:R-:W-:-:S08]  /*4f40*/  @P5 IMAD.MOV.U32 R2, RZ, RZ, R9 ;  /* 0x000000ffff025224 */ /* 0x000fd000078e0009 */
[----:B------:R-:W-:-:S04]  /*4f50*/  @P0 MOV R2, R19 ;  /* 0x0000001300020202 */ /* 0x000fc80000000f00 */
[----:B------:R-:W-:-:S07]  /*4f60*/  SHF.L.W.U32.HI R3, R2, R14, R3 ;  /* 0x0000000e02037219 */ /* 0x000fce0000010e03 */
.L_x_172:
[C-C-:B------:R-:W-:Y:S01]  /*4f70*/  SHF.L.W.U32.HI R17, R3.reuse, 0x2, R16.reuse ;  /* 0x0000000203117819 */ /* 0x140fe20000010e10 */
[----:B------:R-:W-:Y:S01]  /*4f80*/  IMAD.SHL.U32 R3, R3, 0x4, RZ ;  /* 0x0000000403037824 */ /* 0x000fe200078e00ff */
[----:B------:R-:W-:Y:S01]  /*4f90*/  UMOV UR10, 0x54442d19 ;  /* 0x54442d19000a7882 */ /* 0x000fe20000000000 */
[----:B------:R-:W-:Y:S01]  /*4fa0*/  UMOV UR11, 0x3bf921fb ;  /* 0x3bf921fb000b7882 */ /* 0x000fe20000000000 */
[----:B------:R-:W-:Y:S02]  /*4fb0*/  SHF.R.S32.HI R14, RZ, 0x1f, R17 ;  /* 0x0000001fff0e7819 */ /* 0x000fe40000011411 */
[----:B------:R-:W-:Y:S02]  /*4fc0*/  SHF.R.U32.HI R16, RZ, 0x1e, R16 ;  /* 0x0000001eff107819 */ /* 0x000fe40000011610 */
[C---:B------:R-:W-:Y:S02]  /*4fd0*/  LOP3.LUT R2, R14.reuse, R3, RZ, 0x3c, !PT ;  /* 0x000000030e027212 */ /* 0x040fe400078e3cff */
[----:B------:R-:W-:-:S02]  /*4fe0*/  LOP3.LUT R3, R14, R17, RZ, 0x3c, !PT ;  /* 0x000000110e037212 */ /* 0x000fc400078e3cff */
[----:B------:R-:W-:Y:S02]  /*4ff0*/  ISETP.GE.AND P1, PT, R0, RZ, PT ;  /* 0x000000ff0000720c */ /* 0x000fe40003f26270 */
[C---:B------:R-:W-:Y:S02]  /*5000*/  LOP3.LUT R0, R17.reuse, R0, RZ, 0x3c, !PT ;  /* 0x0000000011007212 */ /* 0x040fe400078e3cff */
[----:B------:R-:W1:Y:S01]  /*5010*/  I2F.F64.S64 R2, R2 ;  /* 0x0000000200027312 */ /* 0x000e620000301c00 */
[----:B------:R-:W-:Y:S02]  /*5020*/  LEA.HI R16, R17, R16, RZ, 0x1 ;  /* 0x0000001011107211 */ /* 0x000fe400078f08ff */
[----:B------:R-:W-:-:S03]  /*5030*/  ISETP.GE.AND P0, PT, R0, RZ, PT ;  /* 0x000000ff0000720c */ /* 0x000fc60003f06270 */
[----:B------:R-:W-:-:S05]  /*5040*/  IMAD.MOV R0, RZ, RZ, -R16 ;  /* 0x000000ffff007224 */ /* 0x000fca00078e0a10 */
[----:B------:R-:W-:Y:S01]  /*5050*/  @!P1 MOV R16, R0 ;  /* 0x0000000000109202 */ /* 0x000fe20000000f00 */
[----:B-1----:R-:W-:-:S10]  /*5060*/  DMUL R14, R2, UR10 ;  /* 0x0000000a020e7c28 */ /* 0x002fd40008000000 */
[----:B------:R-:W1:Y:S02]  /*5070*/  F2F.F32.F64 R14, R14 ;  /* 0x0000000e000e7310 */ /* 0x000e640000301000 */
[----:B-1----:R-:W-:-:S07]  /*5080*/  FSEL R2, -R14, R14, !P0 ;  /* 0x0000000e0e027208 */ /* 0x002fce0004000100 */
.L_x_170:
        /* <DEDUP_REMOVED lines=18> */
.L_x_511:
        /* <DEDUP_REMOVED lines=13> */
[----:B------:R-:W-:Y:S02]  /*5280*/  IMAD.SHL.U32 R14, R0, 0x100, RZ ;  /* 0x00000100000e7824 */ /* 0x000fe400078e00ff */
[----:B------:R-:W-:Y:S02]  /*5290*/  HFMA2 R19, -RZ, RZ, 0, 0 ;  /* 0x00000000ff137431 */ /* 0x000fe400000001ff */
[----:B------:R-:W-:Y:S02]  /*52a0*/  IMAD.MOV.U32 R23, RZ, RZ, RZ ;  /* 0x000000ffff177224 */ /* 0x000fe400078e00ff */
[----:B------:R-:W-:Y:S01]  /*52b0*/  IMAD.MOV.U32 R21, RZ, RZ, RZ ;  /* 0x000000ffff157224 */ /* 0x000fe200078e00ff */
[----:B------:R-:W-:-:S07]  /*52c0*/  LOP3.LUT R25, R14, 0x80000000, RZ, 0xfc, !PT ;  /* 0x800000000e197812 */ /* 0x000fce00078efcff */
.L_x_174:
[----:B-1----:R-:W-:-:S06]  /*52d0*/  IMAD.WIDE.U32 R14, R21, 0x4, R2 ;  /* 0x00000004150e7825 */ /* 0x002fcc00078e0002 */
[----:B------:R-:W2:Y:S01]  /*52e0*/  LDG.E.CONSTANT R14, desc[UR8][R14.64] ;  /* 0x000000080e0e7981 */ /* 0x000ea2000c1e9900 */
[C---:B------:R-:W-:Y:S01]  /*52f0*/  SHF.L.U32 R18, R21.reuse, 0x2, RZ ;  /* 0x0000000215127819 */ /* 0x040fe200000006ff */
        /* <DEDUP_REMOVED lines=20> */
[----:B------:R-:W-:Y:S02]  /*5440*/  LOP3.LUT P6, RZ, R14, 0x1f, RZ, 0xc0, !PT ;  /* 0x0000001f0eff7812 */ /* 0x000fe400078cc0ff */
[----:B------:R-:W-:-:S04]  /*5450*/  IADD3 R2, PT, PT, R2, -0x80, RZ ;  /* 0xffffff8002027810 */ /* 0x000fc80007ffe0ff */
        /* <DEDUP_REMOVED lines=8> */
[----:B------:R-:W-:Y:S01]  /*54e0*/  @P3 IMAD.MOV.U32 R2, RZ, RZ, R4 ;  /* 0x000000ffff023224 */ /* 0x000fe200078e0004 */
[C---:B------:R-:W-:Y:S01]  /*54f0*/  ISETP.EQ.AND P3, PT, R15.reuse, -0x4, PT ;  /* 0xfffffffc0f00780c */ /* 0x040fe20003f62270 */
[--C-:B------:R-:W-:Y:S01]  /*5500*/  @P4 IMAD.MOV.U32 R2, RZ, RZ, R13.reuse ;  /* 0x000000ffff024224 */ /* 0x100fe200078e000d */
[----:B------:R-:W-:Y:S01]  /*5510*/  @P4 MOV R3, R4 ;  /* 0x0000000400034202 */ /* 0x000fe20000000f00 */
[----:B------:R-:W-:Y:S01]  /*5520*/  @P2 IMAD.MOV.U32 R3, RZ, RZ, R13 ;  /* 0x000000ffff032224 */ /* 0x000fe200078e000d */
[----:B------:R-:W-:Y:S01]  /*5530*/  ISETP.EQ.AND P4, PT, R15, RZ, PT ;  /* 0x000000ff0f00720c */ /* 0x000fe20003f82270 */
[----:B------:R-:W-:Y:S01]  /*5540*/  @P1 IMAD.MOV.U32 R3, RZ, RZ, R12 ;  /* 0x000000ffff031224 */ /* 0x000fe200078e000c */
[----:B------:R-:W-:Y:S01]  /*5550*/  @P2 MOV R2, R12 ;  /* 0x0000000c00022202 */ /* 0x000fe20000000f00 */
[----:B------:R-:W-:Y:S01]  /*5560*/  @P1 IMAD.MOV.U32 R2, RZ, RZ, R11 ;  /* 0x000000ffff021224 */ /* 0x000fe200078e000b */
[----:B------:R-:W-:Y:S01]  /*5570*/  @P0 MOV R3, R11 ;  /* 0x0000000b00030202 */ /* 0x000fe20000000f00 */
[----:B------:R-:W-:-:S04]  /*5580*/  @P0 IMAD.MOV.U32 R2, RZ, RZ, R10 ;  /* 0x000000ffff020224 */ /* 0x000fc800078e000a */
[----:B------:R-:W-:Y:S01]  /*5590*/  @P3 MOV R2, R9 ;  /* 0x0000000900023202 */ /* 0x000fe20000000f00 */
[----:B------:R-:W-:-:S03]  /*55a0*/  @P3 IMAD.MOV.U32 R3, RZ, RZ, R10 ;  /* 0x000000ffff033224 */ /* 0x000fc600078e000a */
[----:B------:R-:W-:Y:S02]  /*55b0*/  @P4 IMAD.MOV.U32 R2, RZ, RZ, R19 ;  /* 0x000000ffff024224 */ /* 0x000fe400078e0013 */
[----:B------:R-:W-:Y:S01]  /*55c0*/  @P4 IMAD.MOV.U32 R3, RZ, RZ, R9 ;  /* 0x000000ffff034224 */ /* 0x000fe200078e0009 */
[----:B------:R-:W-:Y:S01]  /*55d0*/  @P5 MOV R3, R19 ;  /* 0x0000001300035202 */ /* 0x000fe20000000f00 */
[----:B------:R-:W-:Y:S01]  /*55e0*/  IMAD.MOV.U32 R16, RZ, RZ, R2 ;  /* 0x000000ffff107224 */ /* 0x000fe200078e0002 */
[----:B------:R-:W-:Y:S06]  /*55f0*/  @!P6 BRA `(.L_x_175) ;  /* 0x00000000002ce947 */ /* 0x000fec0003800000 */
[----:B------:R-:W-:Y:S01]  /*5600*/  @P2 IMAD.MOV.U32 R2, RZ, RZ, R4 ;  /* 0x000000ffff022224 */ /* 0x000fe200078e0004 */
[----:B------:R-:W-:Y:S01]  /*5610*/  @P1 MOV R2, R13 ;  /* 0x0000000d00021202 */ /* 0x000fe20000000f00 */
[----:B------:R-:W-:Y:S01]  /*5620*/  @P0 IMAD.MOV.U32 R2, RZ, RZ, R12 ;  /* 0x000000ffff020224 */ /* 0x000fe200078e000c */
[----:B------:R-:W-:Y:S01]  /*5630*/  ISETP.EQ.AND P0, PT, R15, 0x8, PT ;  /* 0x000000080f00780c */ /* 0x000fe20003f02270 */
[----:B------:R-:W-:Y:S01]  /*5640*/  @P3 IMAD.MOV.U32 R2, RZ, RZ, R11 ;  /* 0x000000ffff023224 */ /* 0x000fe200078e000b */
[----:B------:R-:W-:Y:S01]  /*5650*/  @P4 MOV R2, R10 ;  /* 0x0000000a00024202 */ /* 0x000fe20000000f00 */
[----:B------:R-:W-:Y:S01]  /*5660*/  @P5 IMAD.MOV.U32 R2, RZ, RZ, R9 ;  /* 0x000000ffff025224 */ /* 0x000fe200078e0009 */
[----:B------:R-:W-:-:S04]  /*5670*/  LOP3.LUT R14, R14, 0x1f, RZ, 0xc0, !PT ;  /* 0x0000001f0e0e7812 */ /* 0x000fc800078ec0ff */
[----:B------:R-:W-:-:S05]  /*5680*/  SHF.L.W.U32.HI R16, R3, R14, R16 ;  /* 0x0000000e03107219 */ /* 0x000fca0000010e10 */
[----:B------:R-:W-:-:S05]  /*5690*/  @P0 IMAD.MOV.U32 R2, RZ, RZ, R19 ;  /* 0x000000ffff020224 */ /* 0x000fca00078e0013 */
[----:B------:R-:W-:-:S07]  /*56a0*/  SHF.L.W.U32.HI R3, R2, R14, R3 ;  /* 0x0000000e02037219 */ /* 0x000fce0000010e03 */
.L_x_175:
[C---:B------:R-:W-:Y:S01]  /*56b0*/  SHF.L.W.U32.HI R17, R3.reuse, 0x2, R16 ;  /* 0x0000000203117819 */ /* 0x040fe20000010e10 */
[----:B------:R-:W-:Y:S01]  /*56c0*/  UMOV UR10, 0x54442d19 ;  /* 0x54442d19000a7882 */ /* 0x000fe20000000000 */
[----:B------:R-:W-:Y:S01]  /*56d0*/  SHF.L.U32 R3, R3, 0x2, RZ ;  /* 0x0000000203037819 */ /* 0x000fe200000006ff */
        /* <DEDUP_REMOVED lines=9> */
[----:B------:R-:W-:-:S03]  /*5770*/  ISETP.GE.AND P0, PT, R0, RZ, PT ;  /* 0x000000ff0000720c */ /* 0x000fc60003f06270 */
[----:B------:R-:W-:-:S04]  /*5780*/  IMAD.MOV R0, RZ, RZ, -R16 ;  /* 0x000000ffff007224 */ /* 0x000fc800078e0a10 */
[----:B------:R-:W-:Y:S01]  /*5790*/  @!P1 IMAD.MOV.U32 R16, RZ, RZ, R0 ;  /* 0x000000ffff109224 */ /* 0x000fe200078e0000 */
[----:B-1----:R-:W-:-:S10]  /*57a0*/  DMUL R14, R2, UR10 ;  /* 0x0000000a020e7c28 */ /* 0x002fd40008000000 */
[----:B------:R-:W1:Y:S02]  /*57b0*/  F2F.F32.F64 R14, R14 ;  /* 0x0000000e000e7310 */ /* 0x000e640000301000 */
[----:B-1----:R-:W-:-:S07]  /*57c0*/  FSEL R2, -R14, R14, !P0 ;  /* 0x0000000e0e027208 */ /* 0x002fce0004000100 */
.L_x_173:
[----:B------:R-:W-:Y:S01]  /*57d0*/  MOV R0, 0x37cbac00 ;  /* 0x37cbac0000007802 */ /* 0x000fe20000000f00 */
[----:B------:R-:W-:Y:S01]  /*57e0*/  FMUL R3, R2, R2 ;  /* 0x0000000202037220 */ /* 0x000fe20000400000 */
[----:B------:R-:W-:Y:S01]  /*57f0*/  LOP3.LUT R14, R16, 0x1, RZ, 0xc0, !PT ;  /* 0x00000001100e7812 */ /* 0x000fe200078ec0ff */
[----:B------:R-:W-:Y:S01]  /*5800*/  IMAD.MOV.U32 R18, RZ, RZ, 0x3d2aaabb ;  /* 0x3d2aaabbff127424 */ /* 0x000fe200078e00ff */
[----:B------:R-:W-:Y:S01]  /*5810*/  MOV R17, 0x3effffff ;  /* 0x3effffff00117802 */ /* 0x000fe20000000f00 */
[----:B------:R-:W-:Y:S01]  /*5820*/  FFMA R0, R3, R0, -0.0013887860113754868507 ;  /* 0xbab607ed03007423 */ /* 0x000fe20000000000 */
[----:B------:R-:W-:Y:S01]  /*5830*/  ISETP.NE.U32.AND P0, PT, R14, 0x1, PT ;  /* 0x000000010e00780c */ /* 0x000fe20003f05070 */
[----:B------:R-:W-:-:S03]  /*5840*/  VIADD R16, R16, 0x1 ;  /* 0x0000000110107836 */ /* 0x000fc60000000000 */
[----:B------:R-:W-:Y:S02]  /*5850*/  FSEL R14, R0, -0.00019574658654164522886, P0 ;  /* 0xb94d4153000e7808 */ /* 0x000fe40000000000 */
[----:B------:R-:W-:Y:S02]  /*5860*/  FSEL R18, R18, 0.0083327032625675201416, P0 ;  /* 0x3c0885e412127808 */ /* 0x000fe40000000000 */
[----:B------:R-:W-:Y:S02]  /*5870*/  FSEL R0, R2, 1, !P0 ;  /* 0x3f80000002007808 */ /* 0x000fe40004000000 */
[----:B------:R-:W-:Y:S01]  /*5880*/  LOP3.LUT P1, RZ, R16, 0x2, RZ, 0xc0, !PT ;  /* 0x0000000210ff7812 */ /* 0x000fe2000782c0ff */
[----:B------:R-:W-:Y:S01]  /*5890*/  FFMA R14, R3, R14, R18 ;  /* 0x0000000e030e7223 */ /* 0x000fe20000000012 */
[----:B------:R-:W-:Y:S01]  /*58a0*/  FSEL R17, -R17, -0.16666662693023681641, P0 ;  /* 0xbe2aaaa811117808 */ /* 0x000fe20000000100 */
[----:B------:R-:W-:-:S04]  /*58b0*/  FFMA R15, R3, R0, RZ ;  /* 0x00000000030f7223 */ /* 0x000fc800000000ff */
[----:B------:R-:W-:-:S04]  /*58c0*/  FFMA R3, R3, R14, R17 ;  /* 0x0000000e03037223 */ /* 0x000fc80000000011 */
[----:B------:R-:W-:-:S04]  /*58d0*/  FFMA R3, R15, R3, R0 ;  /* 0x000000030f037223 */ /* 0x000fc80000000000 */
[----:B------:R-:W-:Y:S01]  /*58e0*/  @P1 FADD R3, RZ, -R3 ;  /* 0x80000003ff031221 */ /* 0x000fe20000000000 */
[----:B------:R-:W-:Y:S06]  /*58f0*/  BRA `(.L_x_162) ;  /* 0x00000010002c7947 */ /* 0x000fec0003800000 */
.L_x_159:
        /* <DEDUP_REMOVED lines=9> */
.L_x_514:
[----:B------:R-:W-:Y:S05]  /*5990*/  BRX R14 -0x59a0                                                          (*"BRANCH_TARGETS .L_x_515,.L_x_516,.L_x_517,.L_x_162"*) ;  /* 0xffffffa40e987949 */ /* 0x000fea000383ffff */
.L_x_517:
[C---:B-1----:R-:W-:Y:S01]  /*59a0*/  FMUL R2, |R0|.reuse, 2.8853900432586669922 ;  /* 0x4038aa3b00027820 */ /* 0x042fe20000400200 */
[----:B------:R-:W-:Y:S02]  /*59b0*/  HFMA2 R16, -RZ, RZ, 1.125, -9232 ;  /* 0x3c80f082ff107431 */ /* 0x000fe400000001ff */
[C---:B------:R-:W-:Y:S01]  /*59c0*/  FMUL R17, R0.reuse, R0 ;  /* 0x0000000000117220 */ /* 0x040fe20000400000 */
[----:B------:R-:W-:Y:S01]  /*59d0*/  IMAD.MOV.U32 R14, RZ, RZ, 0x3f800000 ;  /* 0x3f800000ff0e7424 */ /* 0x000fe200078e00ff */
[C---:B------:R-:W-:Y:S01]  /*59e0*/  FSETP.GE.AND P1, PT, |R0|.reuse, 0.60000002384185791016, PT ;  /* 0x3f19999a0000780b */ /* 0x040fe20003f26200 */
[----:B------:R-:W1:Y:S01]  /*59f0*/  MUFU.EX2 R2, R2 ;  /* 0x0000000200027308 */ /* 0x000e620000000800 */
[----:B------:R-:W-:Y:S01]  /*5a00*/  FSETP.GE.AND P0, PT, |R0|, 9.010913848876953125, PT ;  /* 0x41102cb40000780b */ /* 0x000fe20003f06200 */
[----:B------:R-:W-:-:S04]  /*5a10*/  FFMA R16, R17, R16, -0.052303962409496307373 ;  /* 0xbd563cae11107423 */ /* 0x000fc80000000010 */
        /* <DEDUP_REMOVED lines=10> */
.L_x_515:
[C---:B-1----:R-:W-:Y:S01]  /*5ac0*/  FMUL R2, |R0|.reuse, 1.4426950216293334961 ;  /* 0x3fb8aa3b00027820 */ /* 0x042fe20000400200 */
        /* <DEDUP_REMOVED lines=25> */
.L_x_516:
        /* <DEDUP_REMOVED lines=14> */
[----:B-1----:R-:W-:-:S04]  /*5d40*/  FMUL.FTZ R3, R3, 0.125 ;  /* 0x3e00000003037820 */ /* 0x002fc80000410000 */
[----:B------:R-:W-:Y:S01]  /*5d50*/  FFMA R3, R2, 2, R3 ;  /* 0x4000000002037823 */ /* 0x000fe20000000003 */
[----:B------:R-:W-:Y:S06]  /*5d60*/  BRA `(.L_x_162) ;  /* 0x0000000c00107947 */ /* 0x000fec0003800000 */
.L_x_177:
[----:B------:R-:W-:-:S05]  /*5d70*/  IMAD.MOV.U32 R15, RZ, RZ, -0x10 ;  /* 0xfffffff0ff0f7424 */ /* 0x000fca00078e00ff */
[----:B------:R-:W-:-:S05]  /*5d80*/  VIADDMNMX.U32 R2, R2, R15, 0x3, PT ;  /* 0x0000000302027446 */ /* 0x000fca000380000f */
[----:B------:R-:W-:-:S04]  /*5d90*/  IMAD.SHL.U32 R2, R2, 0x4, RZ ;  /* 0x0000000402027824 */ /* 0x000fc800078e00ff */
[----:B------:R-:W2:Y:S02]  /*5da0*/  LDC R14, c[0x2][R2+0x80] ;  /* 0x00802000020e7b82 */ /* 0x000ea40000000800 */
[----:B--2---:R-:W-:-:S04]  /*5db0*/  SHF.R.S32.HI R15, RZ, 0x1f, R14 ;  /* 0x0000001fff0f7819 */ /* 0x004fc8000001140e */
.L_x_519:
[----:B------:R-:W-:Y:S05]  /*5dc0*/  BRX R14 -0x5dd0                                                          (*"BRANCH_TARGETS .L_x_520,.L_x_521,.L_x_522,.L_x_162"*) ;  /* 0xffffffa00e8c7949 */ /* 0x000fea000383ffff */
.L_x_522:
        /* <DEDUP_REMOVED lines=9> */
.L_x_178:
[----:B------:R-:W1:Y:S02]  /*5e60*/  MUFU.RCP R3, R0 ;  /* 0x0000000000037308 */ /* 0x000e640000001000 */
[----:B-1----:R-:W-:-:S04]  /*5e70*/  FFMA R2, R0, R3, -1 ;  /* 0xbf80000000027423 */ /* 0x002fc80000000003 */
[----:B------:R-:W-:-:S04]  /*5e80*/  FADD.FTZ R2, -R2, -RZ ;  /* 0x800000ff02027221 */ /* 0x000fc80000010100 */
[----:B------:R-:W-:-:S07]  /*5e90*/  FFMA R3, R3, R2, R3 ;  /* 0x0000000203037223 */ /* 0x000fce0000000003 */
.L_x_179:
[----:B------:R-:W-:Y:S01]  /*5ea0*/  FSEL R3, R3, +QNAN , P3 ;  /* 0x7fc0000003037808 */ /* 0x000fe20001800000 */
[----:B------:R-:W-:Y:S06]  /*5eb0*/  BRA `(.L_x_162) ;  /* 0x0000000800bc7947 */ /* 0x000fec0003800000 */
.L_x_520:
[----:B------:R-:W-:Y:S02]  /*5ec0*/  HFMA2 R15, -RZ, RZ, 3.7421875, 0 ;  /* 0x437c0000ff0f7431 */ /* 0x000fe400000001ff */
[----:B------:R-:W-:-:S04]  /*5ed0*/  IMAD.MOV.U32 R3, RZ, RZ, 0x3bbb989d ;  /* 0x3bbb989dff037424 */ /* 0x000fc800078e00ff */
[----:B-1----:R-:W-:-:S04]  /*5ee0*/  FFMA.SAT R2, R0, R3, 0.5 ;  /* 0x3f00000000027423 */ /* 0x002fc80000002003 */
        /* <DEDUP_REMOVED lines=8> */
.L_x_521:
        /* <DEDUP_REMOVED lines=28> */
.L_x_176:
[----:B------:R-:W-:-:S13]  /*6130*/  ISETP.GT.AND P0, PT, R2, 0x15, PT ;  /* 0x000000150200780c */ /* 0x000fda0003f04270 */
[----:B------:R-:W-:Y:S05]  /*6140*/  @P0 BRA `(.L_x_180) ;  /* 0x00000004003c0947 */ /* 0x000fea0003800000 */
[----:B------:R-:W-:-:S04]  /*6150*/  MOV R15, 0xffffffed ;  /* 0xffffffed000f7802 */ /* 0x000fc80000000f00 */
[----:B------:R-:W-:-:S05]  /*6160*/  VIADDMNMX.U32 R2, R2, R15, 0x3, PT ;  /* 0x0000000302027446 */ /* 0x000fca000380000f */
[----:B------:R-:W-:-:S04]  /*6170*/  IMAD.SHL.U32 R2, R2, 0x4, RZ ;  /* 0x0000000402027824 */ /* 0x000fc800078e00ff */
[----:B------:R-:W2:Y:S02]  /*6180*/  LDC R14, c[0x2][R2+0x90] ;  /* 0x00802400020e7b82 */ /* 0x000ea40000000800 */
[----:B--2---:R-:W-:-:S04]  /*6190*/  SHF.R.S32.HI R15, RZ, 0x1f, R14 ;  /* 0x0000001fff0f7819 */ /* 0x004fc8000001140e */
.L_x_524:
[----:B------:R-:W-:Y:S05]  /*61a0*/  BRX R14 -0x61b0                                                          (*"BRANCH_TARGETS .L_x_525,.L_x_526,.L_x_527,.L_x_162"*) ;  /* 0xffffff9c0e947949 */ /* 0x000fea000383ffff */
.L_x_527:
[----:B-1----:R-:W1:Y:S01]  /*61b0*/  MUFU.RCP R3, |R0| ;  /* 0x4000000000037308 */ /* 0x002e620000001000 */
[----:B------:R-:W-:Y:S01]  /*61c0*/  FSETP.GT.AND P0, PT, |R0|, 1, PT ;  /* 0x3f8000000000780b */ /* 0x000fe20003f04200 */
[----:B------:R-:W-:Y:S02]  /*61d0*/  IMAD.MOV.U32 R15, RZ, RZ, 0x3b2090aa ;  /* 0x3b2090aaff0f7424 */ /* 0x000fe400078e00ff */
[----:B------:R-:W-:Y:S01]  /*61e0*/  HFMA2 R14, -RZ, RZ, 1.857421875, -1409 ;  /* 0x3f6ee581ff0e7431 */ /* 0x000fe200000001ff */
        /* <DEDUP_REMOVED lines=16> */
.L_x_525:
        /* <DEDUP_REMOVED lines=18> */
[----:B------:R-:W-:-:S03]  /*6410*/  MOV R15, 0x3f6ee581 ;  /* 0x3f6ee581000f7802 */ /* 0x000fc60000000f00 */
[----:B------:R-:W-:-:S04]  /*6420*/  FFMA R3, R3, R14, R3 ;  /* 0x0000000e03037223 */ /* 0x000fc80000000003 */
[----:B------:R-:W-:-:S04]  /*6430*/  FMUL R2, R3, -2 ;  /* 0xc000000003027820 */ /* 0x000fc80000400000 */
[----:B------:R-:W-:-:S05]  /*6440*/  @P0 FFMA R3, R15, 1.6832555532455444336, R2 ;  /* 0x3fd774eb0f030823 */ /* 0x000fca0000000002 */
[C---:B------:R-:W-:Y:S02]  /*6450*/  FSETP.NAN.AND P0, PT, R3.reuse, R3, PT ;  /* 0x000000030300720b */ /* 0x040fe40003f08000 */
[----:B------:R-:W-:-:S04]  /*6460*/  LOP3.LUT R0, R3, 0x80000000, R0, 0xb8, !PT ;  /* 0x8000000003007812 */ /* 0x000fc800078eb800 */
[----:B------:R-:W-:Y:S01]  /*6470*/  FSEL R3, R0, R3, !P0 ;  /* 0x0000000300037208 */ /* 0x000fe20004000000 */
[----:B------:R-:W-:Y:S06]  /*6480*/  BRA `(.L_x_162) ;  /* 0x0000000400487947 */ /* 0x000fec0003800000 */
.L_x_526:
[----:B------:R-:W-:Y:S01]  /*6490*/  IMAD.MOV.U32 R3, RZ, RZ, 0x3f000000 ;  /* 0x3f000000ff037424 */ /* 0x000fe200078e00ff */
[C---:B-1----:R-:W-:Y:S02]  /*64a0*/  FSETP.NEU.AND P0, PT, |R0|.reuse, 1, PT ;  /* 0x3f8000000000780b */ /* 0x042fe40003f0d200 */
[C---:B------:R-:W-:Y:S01]  /*64b0*/  FSETP.GT.AND P1, PT, |R0|.reuse, 0.56000000238418579102, PT ;  /* 0x3f0f5c290000780b */ /* 0x040fe20003f24200 */
[----:B------:R-:W-:-:S04]  /*64c0*/  FFMA R3, |R0|, -R3, 0.5 ;  /* 0x3f00000000037423 */ /* 0x000fc80000000a03 */
[----:B------:R-:W1:Y:S02]  /*64d0*/  MUFU.RSQ R2, R3 ;  /* 0x0000000300027308 */ /* 0x000e640000001400 */
[----:B-1----:R-:W-:Y:S01]  /*64e0*/  FMUL R14, R3, R2 ;  /* 0x00000002030e7220 */ /* 0x002fe20000400000 */
[----:B------:R-:W-:-:S04]  /*64f0*/  FMUL R15, R2, -0.5 ;  /* 0xbf000000020f7820 */ /* 0x000fc80000400000 */
[----:B------:R-:W-:-:S04]  /*6500*/  FFMA R15, R14, R15, 0.5 ;  /* 0x3f0000000e0f7423 */ /* 0x000fc8000000000f */
[----:B------:R-:W-:Y:S01]  /*6510*/  FFMA R15, R14, R15, R14 ;  /* 0x0000000f0e0f7223 */ /* 0x000fe2000000000e */
[----:B------:R-:W-:-:S04]  /*6520*/  IMAD.MOV.U32 R14, RZ, RZ, 0x3d10ecef ;  /* 0x3d10ecefff0e7424 */ /* 0x000fc800078e00ff */
[----:B------:R-:W-:Y:S02]  /*6530*/  FSEL R15, R15, RZ, P0 ;  /* 0x000000ff0f0f7208 */ /* 0x000fe40000000000 */
[----:B------:R-:W-:Y:S02]  /*6540*/  FSETP.GT.AND P0, PT, R0, 0.56000000238418579102, PT ;  /* 0x3f0f5c290000780b */ /* 0x000fe40003f04000 */
[----:B------:R-:W-:-:S04]  /*6550*/  FSEL R15, R15, |R0|, P1 ;  /* 0x400000000f0f7208 */ /* 0x000fc80000800000 */
[----:B------:R-:W-:Y:S01]  /*6560*/  LOP3.LUT R2, R15, 0x80000000, R0, 0xb8, !PT ;  /* 0x800000000f027812 */ /* 0x000fe200078eb800 */
[----:B------:R-:W-:-:S04]  /*6570*/  HFMA2 R15, -RZ, RZ, 1.857421875, -1409 ;  /* 0x3f6ee581ff0f7431 */ /* 0x000fc800000001ff */
        /* <DEDUP_REMOVED lines=12> */
.L_x_180:
[----:B------:R-:W-:-:S05]  /*6640*/  IMAD.MOV.U32 R15, RZ, RZ, -0x16 ;  /* 0xffffffeaff0f7424 */ /* 0x000fca00078e00ff */
[----:B------:R-:W-:-:S05]  /*6650*/  VIADDMNMX.U32 R2, R2, R15, 0x3, PT ;  /* 0x0000000302027446 */ /* 0x000fca000380000f */
[----:B------:R-:W-:-:S04]  /*6660*/  IMAD.SHL.U32 R2, R2, 0x4, RZ ;  /* 0x0000000402027824 */ /* 0x000fc800078e00ff */
[----:B------:R-:W2:Y:S02]  /*6670*/  LDC R14, c[0x2][R2+0xa0] ;  /* 0x00802800020e7b82 */ /* 0x000ea40000000800 */
[----:B--2---:R-:W-:-:S04]  /*6680*/  SHF.R.S32.HI R15, RZ, 0x1f, R14 ;  /* 0x0000001fff0f7819 */ /* 0x004fc8000001140e */
.L_x_529:
[----:B------:R-:W-:Y:S05]  /*6690*/  BRX R14 -0x66a0                                                          (*"BRANCH_TARGETS .L_x_530,.L_x_531,.L_x_532,.L_x_162"*) ;  /* 0xffffff980e587949 */ /* 0x000fea000383ffff */
.L_x_532:
[----:B-1----:R-:W-:Y:S01]  /*66a0*/  FADD R3, |R0|, -RZ ;  /* 0x800000ff00037221 */ /* 0x002fe20000000200 */
[----:B------:R-:W-:Y:S06]  /*66b0*/  BRA `(.L_x_162) ;  /* 0x0000000000bc7947 */ /* 0x000fec0003800000 */
.L_x_530:
[----:B-1----:R-:W-:Y:S01]  /*66c0*/  FSETP.NEU.AND P0, PT, R0, RZ, PT ;  /* 0x000000ff0000720b */ /* 0x002fe20003f0d000 */
[----:B------:R-:W-:-:S12]  /*66d0*/  HFMA2 R3, -RZ, RZ, -25.71875, 3664 ;  /* 0xce6e6b28ff037431 */ /* 0x000fd800000001ff */
[----:B------:R-:W-:Y:S05]  /*66e0*/  @!P0 BRA `(.L_x_162) ;  /* 0x0000000000b08947 */ /* 0x000fea0003800000 */
[C---:B------:R-:W-:Y:S01]  /*66f0*/  FMUL R3, |R0|.reuse, 8388608 ;  /* 0x4b00000000037820 */ /* 0x040fe20000400200 */
[----:B------:R-:W-:Y:S02]  /*6700*/  FSETP.GEU.AND P0, PT, |R0|, 1.175494350822287508e-38, PT ;  /* 0x008000000000780b */ /* 0x000fe40003f0e200 */
[----:B------:R-:W-:Y:S02]  /*6710*/  MOV R15, 0x3e055027 ;  /* 0x3e055027000f7802 */ /* 0x000fe40000000f00 */
[----:B------:R-:W-:-:S04]  /*6720*/  FSEL R0, R3, |R0|, !P0 ;  /* 0x4000000003007208 */ /* 0x000fc80004000000 */
[C---:B------:R-:W-:Y:S01]  /*6730*/  FSETP.NEU.AND P1, PT, R0.reuse, RZ, PT ;  /* 0x000000ff0000720b */ /* 0x040fe20003f2d000 */
[----:B------:R-:W-:-:S05]  /*6740*/  VIADD R2, R0, 0xc0d55555 ;  /* 0xc0d5555500027836 */ /* 0x000fca0000000000 */
        /* <DEDUP_REMOVED lines=22> */
.L_x_531:
[C---:B-1----:R-:W-:Y:S01]  /*68b0*/  FSETP.GTU.AND P0, PT, |R0|.reuse, 9.9999997171806853657e-10, PT ;  /* 0x3089705f0000780b */ /* 0x042fe20003f0c200 */
[----:B------:R-:W-:Y:S01]  /*68c0*/  IMAD.MOV.U32 R2, RZ, RZ, 0x3089705f ;  /* 0x3089705fff027424 */ /* 0x000fe200078e00ff */
[----:B------:R-:W-:-:S11]  /*68d0*/  FSETP.GEU.AND P1, PT, R0, RZ, PT ;  /* 0x000000ff0000720b */ /* 0x000fd60003f2e000 */
[----:B------:R-:W-:-:S04]  /*68e0*/  @!P0 FSEL R0, -R2, 9.9999997171806853657e-10, !P1 ;  /* 0x3089705f02008808 */ /* 0x000fc80004800100 */
[----:B------:R-:W-:-:S04]  /*68f0*/  IADD3 R2, PT, PT, R0, 0x1800000, RZ ;  /* 0x0180000000027810 */ /* 0x000fc80007ffe0ff */
[----:B------:R-:W-:-:S04]  /*6900*/  LOP3.LUT R2, R2, 0x7f800000, RZ, 0xc0, !PT ;  /* 0x7f80000002027812 */ /* 0x000fc800078ec0ff */
[----:B------:R-:W-:-:S13]  /*6910*/  ISETP.GT.U32.AND P0, PT, R2, 0x1ffffff, PT ;  /* 0x01ffffff0200780c */ /* 0x000fda0003f04070 */
[----:B------:R-:W-:Y:S05]  /*6920*/  @P0 BRA `(.L_x_181) ;  /* 0x0000000000100947 */ /* 0x000fea0003800000 */
[----:B------:R-:W-:-:S07]  /*6930*/  MOV R2, 0x6950 ;  /* 0x0000695000027802 */ /* 0x000fce0000000f00 */
[----:B0-----:R-:W-:Y:S05]  /*6940*/  CALL.REL.NOINC `($__internal_3_$__cuda_sm20_rcp_rn_f32_slowpath) ;  /* 0x0000000000c87944 */ /* 0x001fea0003c00000 */
[----:B------:R-:W-:Y:S01]  /*6950*/  IMAD.MOV.U32 R3, RZ, RZ, R0 ;  /* 0x000000ffff037224 */ /* 0x000fe200078e0000 */
[----:B------:R-:W-:Y:S06]  /*6960*/  BRA `(.L_x_162) ;  /* 0x0000000000107947 */ /* 0x000fec0003800000 */
.L_x_181:
[----:B------:R-:W1:Y:S02]  /*6970*/  MUFU.RCP R3, R0 ;  /* 0x0000000000037308 */ /* 0x000e640000001000 */
[----:B-1----:R-:W-:-:S04]  /*6980*/  FFMA R2, R0, R3, -1 ;  /* 0xbf80000000027423 */ /* 0x002fc80000000003 */
[----:B------:R-:W-:-:S04]  /*6990*/  FADD.FTZ R2, -R2, -RZ ;  /* 0x800000ff02027221 */ /* 0x000fc80000010100 */
[----:B------:R-:W-:-:S07]  /*69a0*/  FFMA R3, R3, R2, R3 ;  /* 0x0000000203037223 */ /* 0x000fce0000000003 */
.L_x_162:
[C---:B-1----:R-:W-:Y:S01]  /*69b0*/  LEA R0, R6.reuse, UR5, 0x2 ;  /* 0x0000000506007c11 */ /* 0x042fe2000f8e10ff */
[----:B------:R2:W-:Y:S01]  /*69c0*/  STS [R8+-0x8], R3 ;  /* 0xfffff80308007388 */ /* 0x0005e20000000800 */
[C---:B------:R-:W-:Y:S02]  /*69d0*/  LEA R2, R6.reuse, UR7, 0x2 ;  /* 0x0000000706027c11 */ /* 0x040fe4000f8e10ff */
[C---:B------:R-:W-:Y:S01]  /*69e0*/  LEA R14, R6.reuse, UR6, 0x2 ;  /* 0x00000006060e7c11 */ /* 0x040fe2000f8e10ff */
[----:B------:R2:W-:Y:S01]  /*69f0*/  STS [R0+-0x8], RZ ;  /* 0xfffff8ff00007388 */ /* 0x0005e20000000800 */
[----:B------:R-:W-:-:S03]  /*6a00*/  VIADD R6, R6, 0xffffffff ;  /* 0xffffffff06067836 */ /* 0x000fc60000000000 */
[----:B------:R2:W-:Y:S04]  /*6a10*/  STS [R2+-0x8], RZ ;  /* 0xfffff8ff02007388 */ /* 0x0005e80000000800 */
[----:B------:R2:W-:Y:S01]  /*6a20*/  STS [R14+-0x8], RZ ;  /* 0xfffff8ff0e007388 */ /* 0x0005e20000000800 */
[----:B------:R-:W-:Y:S05]  /*6a30*/  BRA `(.L_x_125) ;  /* 0x00000000005c7947 */ /* 0x000fea0003800000 */
.L_x_123:
[----:B------:R-:W0:Y:S08]  /*6a40*/  LDC.64 R2, c[0x0][0x388] ;  /* 0x0000e200ff027b82 */ /* 0x000e300000000a00 */
[----:B------:R-:W1:Y:S01]  /*6a50*/  LDC R0, c[0x0][0x39c] ;  /* 0x0000e700ff007b82 */ /* 0x000e620000000800 */
[----:B0-----:R-:W-:-:S06]  /*6a60*/  IMAD.WIDE.U32 R14, R15, 0x4, R2 ;  /* 0x000000040f0e7825 */ /* 0x001fcc00078e0002 */
[----:B------:R-:W2:Y:S02]  /*6a70*/  LDG.E.CONSTANT R14, desc[UR8][R14.64] ;  /* 0x000000080e0e7981 */ /* 0x000ea4000c1e9900 */
[----:B--2---:R-:W1:Y:S02]  /*6a80*/  F2I.TRUNC.NTZ R17, R14 ;  /* 0x0000000e00117305 */ /* 0x004e64000020f100 */
[C---:B-1----:R-:W-:Y:S02]  /*6a90*/  ISETP.GE.AND P0, PT, R17.reuse, R0, PT ;  /* 0x000000001100720c */ /* 0x042fe40003f06270 */
[----:B------:R-:W-:Y:S02]  /*6aa0*/  MOV R0, RZ ;  /* 0x000000ff00007202 */ /* 0x000fe40000000f00 */
[----:B------:R-:W-:-:S13]  /*6ab0*/  ISETP.LT.OR P0, PT, R17, RZ, P0 ;  /* 0x000000ff1100720c */ /* 0x000fda0000701670 */
[----:B------:R-:W0:Y:S02]  /*6ac0*/  @!P0 LDC.64 R2, c[0x0][0x390] ;  /* 0x0000e400ff028b82 */ /* 0x000e240000000a00 */
[----:B0-----:R-:W-:-:S05]  /*6ad0*/  @!P0 IMAD.WIDE.U32 R2, R17, 0x4, R2 ;  /* 0x0000000411028825 */ /* 0x001fca00078e0002 */
[----:B------:R-:W2:Y:S01]  /*6ae0*/  @!P0 LDG.E.CONSTANT R0, desc[UR8][R2.64] ;  /* 0x0000000802008981 */ /* 0x000ea2000c1e9900 */
[----:B------:R-:W-:Y:S02]  /*6af0*/  MOV R8, 0x400 ;  /* 0x0000040000087802 */ /* 0x000fe40000000f00 */
[C---:B------:R-:W-:Y:S01]  /*6b00*/  LEA R14, R6.reuse, UR7, 0x2 ;  /* 0x00000007060e7c11 */ /* 0x040fe2000f8e10ff */
[----:B------:R-:W0:Y:S01]  /*6b10*/  S2R R17, SR_CgaCtaId ;  /* 0x0000000000117919 */ /* 0x000e220000008800 */
[C---:B------:R-:W-:Y:S02]  /*6b20*/  LEA R15, R6.reuse, UR6, 0x2 ;  /* 0x00000006060f7c11 */ /* 0x040fe4000f8e10ff */
[----:B0-----:R-:W-:Y:S02]  /*6b30*/  LEA R17, R17, R8, 0x18 ;  /* 0x0000000811117211 */ /* 0x001fe400078ec0ff */
[----:B------:R-:W-:-:S03]  /*6b40*/  LEA R8, R6, UR5, 0x2 ;  /* 0x0000000506087c11 */ /* 0x000fc6000f8e10ff */
[C---:B------:R-:W-:Y:S02]  /*6b50*/  IMAD R17, R6.reuse, 0x4, R17 ;  /* 0x0000000406117824 */ /* 0x040fe400078e0211 */
[----:B------:R-:W-:-:S03]  /*6b60*/  VIADD R6, R6, 0x1 ;  /* 0x0000000106067836 */ /* 0x000fc60000000000 */
[----:B--2---:R0:W-:Y:S04]  /*6b70*/  STS [R17], R0 ;  /* 0x0000000011007388 */ /* 0x0041e80000000800 */
[----:B------:R0:W-:Y:S04]  /*6b80*/  STS [R8], RZ ;  /* 0x000000ff08007388 */ /* 0x0001e80000000800 */
[----:B------:R0:W-:Y:S04]  /*6b90*/  STS [R14], RZ ;  /* 0x000000ff0e007388 */ /* 0x0001e80000000800 */
[----:B------:R0:W-:Y:S02]  /*6ba0*/  STS [R15], RZ ;  /* 0x000000ff0f007388 */ /* 0x0001e40000000800 */
.L_x_125:
[----:B------:R-:W-:-:S13]  /*6bb0*/  ISETP.GT.U32.AND P0, PT, R5, 0x1, PT ;  /* 0x000000010500780c */ /* 0x000fda0003f04070 */
[----:B------:R-:W-:Y:S05]  /*6bc0*/  @P0 BRA `(.L_x_182) ;  /* 0xffffff9400580947 */ /* 0x000fea000383ffff */
.L_x_121:
[----:B------:R-:W-:Y:S01]  /*6bd0*/  ISETP.GE.AND P0, PT, R6, 0x1, PT ;  /* 0x000000010600780c */ /* 0x000fe20003f06270 */
[----:B------:R-:W-:-:S12]  /*6be0*/  HFMA2 R5, -RZ, RZ, 0, 0 ;  /* 0x00000000ff057431 */ /* 0x000fd800000001ff */
[----:B--2-4-:R-:W2:Y:S01]  /*6bf0*/  @P0 S2R R3, SR_CgaCtaId ;  /* 0x0000000000030919 */ /* 0x014ea20000008800 */
[----:B01----:R-:W-:-:S04]  /*6c00*/  @P0 MOV R0, 0x400 ;  /* 0x0000040000000802 */ /* 0x003fc80000000f00 */
[----:B--2---:R-:W-:-:S05]  /*6c10*/  @P0 LEA R3, R3, R0, 0x18 ;  /* 0x0000000003030211 */ /* 0x004fca00078ec0ff */
[----:B------:R-:W-:Y:S02]  /*6c20*/  @P0 IMAD R6, R6, 0x4, R3 ;  /* 0x0000000406060824 */ /* 0x000fe400078e0203 */
[----:B------:R-:W0:Y:S03]  /*6c30*/  LDC.64 R2, c[0x0][0x3a0] ;  /* 0x0000e800ff027b82 */ /* 0x000e260000000a00 */
[----:B------:R-:W0:Y:S04]  /*6c40*/  @P0 LDS R5, [R6+-0x4] ;  /* 0xfffffc0006050984 */ /* 0x000e280000000800 */
[----:B0-----:R-:W-:Y:S01]  /*6c50*/  STG.E desc[UR8][R2.64], R5 ;  /* 0x0000000502007986 */ /* 0x001fe2000c101908 */
[----:B------:R-:W-:Y:S05]  /*6c60*/  EXIT ;  /* 0x000000000000794d */ /* 0x000fea0003800000 */
        .weak           $__internal_3_$__cuda_sm20_rcp_rn_f32_slowpath
        .type           $__internal_3_$__cuda_sm20_rcp_rn_f32_slowpath,@function
        .size           $__internal_3_$__cuda_sm20_rcp_rn_f32_slowpath,($__internal_4_$__cuda_sm20_sqrt_rn_f32_slowpath - $__internal_3_$__cuda_sm20_rcp_rn_f32_slowpath)
$__internal_3_$__cuda_sm20_rcp_rn_f32_slowpath:
[----:B------:R-:W-:-:S05]  /*6c70*/  IMAD.SHL.U32 R3, R0, 0x2, RZ ;  /* 0x0000000200037824 */ /* 0x000fca00078e00ff */
[----:B------:R-:W-:-:S04]  /*6c80*/  SHF.R.U32.HI R3, RZ, 0x18, R3 ;  /* 0x00000018ff037819 */ /* 0x000fc80000011603 */
[----:B------:R-:W-:-:S13]  /*6c90*/  ISETP.NE.U32.AND P0, PT, R3, RZ, PT ;  /* 0x000000ff0300720c */ /* 0x000fda0003f05070 */
[----:B------:R-:W-:Y:S05]  /*6ca0*/  @P0 BRA `(.L_x_183) ;  /* 0x00000000002c0947 */ /* 0x000fea0003800000 */
[----:B------:R-:W-:-:S04]  /*6cb0*/  SHF.L.U32 R3, R0, 0x1, RZ ;  /* 0x0000000100037819 */ /* 0x000fc800000006ff */
[----:B------:R-:W-:-:S13]  /*6cc0*/  ISETP.NE.AND P0, PT, R3, RZ, PT ;  /* 0x000000ff0300720c */ /* 0x000fda0003f05270 */
[----:B------:R2:W3:Y:S01]  /*6cd0*/  @!P0 MUFU.RCP R3, R0 ;  /* 0x0000000000038308 */ /* 0x0004e20000001000 */
[----:B------:R-:W-:Y:S05]  /*6ce0*/  @!P0 BRA `(.L_x_184) ;  /* 0x0000000000a48947 */ /* 0x000fea0003800000 */
[----:B------:R-:W-:-:S04]  /*6cf0*/  FFMA R14, R0, 1.84467440737095516160e+19, RZ ;  /* 0x5f800000000e7823 */ /* 0x000fc800000000ff */
[----:B---3--:R-:W2:Y:S02]  /*6d00*/  MUFU.RCP R3, R14 ;  /* 0x0000000e00037308 */ /* 0x008ea40000001000 */
[----:B--2---:R-:W-:-:S04]  /*6d10*/  FFMA R0, R14, R3, -1 ;  /* 0xbf8000000e007423 */ /* 0x004fc80000000003 */
[----:B------:R-:W-:-:S04]  /*6d20*/  FADD.FTZ R0, -R0, -RZ ;  /* 0x800000ff00007221 */ /* 0x000fc80000010100 */
[----:B------:R-:W-:-:S04]  /*6d30*/  FFMA R0, R3, R0, R3 ;  /* 0x0000000003007223 */ /* 0x000fc80000000003 */
[----:B------:R-:W-:Y:S01]  /*6d40*/  FFMA R3, R0, 1.84467440737095516160e+19, RZ ;  /* 0x5f80000000037823 */ /* 0x000fe200000000ff */
[----:B------:R-:W-:Y:S06]  /*6d50*/  BRA `(.L_x_184) ;  /* 0x0000000000887947 */ /* 0x000fec0003800000 */
.L_x_183:
[----:B------:R-:W-:-:S05]  /*6d60*/  VIADD R14, R3, 0xffffff03 ;  /* 0xffffff03030e7836 */ /* 0x000fca0000000000 */
[----:B------:R-:W-:-:S13]  /*6d70*/  ISETP.GT.U32.AND P0, PT, R14, 0x1, PT ;  /* 0x000000010e00780c */ /* 0x000fda0003f04070 */
[----:B------:R-:W-:Y:S05]  /*6d80*/  @P0 BRA `(.L_x_185) ;  /* 0x0000000000780947 */ /* 0x000fea0003800000 */
[----:B------:R-:W-:Y:S01]  /*6d90*/  LOP3.LUT R15, R0, 0x7fffff, RZ, 0xc0, !PT ;  /* 0x007fffff000f7812 */ /* 0x000fe200078ec0ff */
[----:B------:R-:W-:-:S03]  /*6da0*/  IMAD.MOV.U32 R19, RZ, RZ, 0x3 ;  /* 0x00000003ff137424 */ /* 0x000fc600078e00ff */
[----:B------:R-:W-:Y:S02]  /*6db0*/  LOP3.LUT R15, R15, 0x3f800000, RZ, 0xfc, !PT ;  /* 0x3f8000000f0f7812 */ /* 0x000fe400078efcff */
[----:B------:R-:W-:Y:S02]  /*6dc0*/  SHF.L.U32 R20, R19, R14, RZ ;  /* 0x0000000e13147219 */ /* 0x000fe400000006ff */
[----:B------:R-:W0:Y:S02]  /*6dd0*/  MUFU.RCP R16, R15 ;  /* 0x0000000f00107308 */ /* 0x000e240000001000 */
[----:B0-----:R-:W-:-:S04]  /*6de0*/  FFMA R17, R15, R16, -1 ;  /* 0xbf8000000f117423 */ /* 0x001fc80000000010 */
[----:B------:R-:W-:-:S04]  /*6df0*/  FADD.FTZ R17, -R17, -RZ ;  /* 0x800000ff11117221 */ /* 0x000fc80000010100 */
[CCC-:B------:R-:W-:Y:S01]  /*6e00*/  FFMA.RM R18, R16.reuse, R17.reuse, R16.reuse ;  /* 0x0000001110127223 */ /* 0x1c0fe20000004010 */
[----:B------:R-:W-:-:S04]  /*6e10*/  FFMA.RP R17, R16, R17, R16 ;  /* 0x0000001110117223 */ /* 0x000fc80000008010 */
[C---:B------:R-:W-:Y:S02]  /*6e20*/  LOP3.LUT R16, R18.reuse, 0x7fffff, RZ, 0xc0, !PT ;  /* 0x007fffff12107812 */ /* 0x040fe400078ec0ff */
[----:B------:R-:W-:Y:S02]  /*6e30*/  FSETP.NEU.FTZ.AND P0, PT, R18, R17, PT ;  /* 0x000000111200720b */ /* 0x000fe40003f1d000 */
[----:B------:R-:W-:Y:S02]  /*6e40*/  LOP3.LUT R17, R16, 0x800000, RZ, 0xfc, !PT ;  /* 0x0080000010117812 */ /* 0x000fe400078efcff */
[----:B------:R-:W-:Y:S02]  /*6e50*/  SEL R16, RZ, 0xffffffff, !P0 ;  /* 0xffffffffff107807 */ /* 0x000fe40004000000 */
[----:B------:R-:W-:Y:S02]  /*6e60*/  LOP3.LUT R15, R20, R17, RZ, 0xc0, !PT ;  /* 0x00000011140f7212 */ /* 0x000fe400078ec0ff */
[----:B------:R-:W-:-:S02]  /*6e70*/  IADD3 R16, PT, PT, -R16, RZ, RZ ;  /* 0x000000ff10107210 */ /* 0x000fc40007ffe1ff */
[-C--:B------:R-:W-:Y:S02]  /*6e80*/  SHF.R.U32.HI R15, RZ, R14.reuse, R15 ;  /* 0x0000000eff0f7219 */ /* 0x080fe4000001160f */
[----:B------:R-:W-:Y:S02]  /*6e90*/  LOP3.LUT P1, RZ, R16, R14, R17, 0xf8, !PT ;  /* 0x0000000e10ff7212 */ /* 0x000fe4000782f811 */
[C---:B------:R-:W-:Y:S02]  /*6ea0*/  LOP3.LUT P0, RZ, R15.reuse, 0x1, RZ, 0xc0, !PT ;  /* 0x000000010fff7812 */ /* 0x040fe4000780c0ff */
[----:B------:R-:W-:-:S04]  /*6eb0*/  LOP3.LUT P2, RZ, R15, 0x2, RZ, 0xc0, !PT ;  /* 0x000000020fff7812 */ /* 0x000fc8000784c0ff */
[----:B------:R-:W-:Y:S02]  /*6ec0*/  PLOP3.LUT P0, PT, P0, P1, P2, 0xe0, 0x0 ;  /* 0x000000000000781c */ /* 0x000fe40000703c20 */
[----:B------:R-:W-:Y:S02]  /*6ed0*/  LOP3.LUT P1, RZ, R0, 0x7fffff, RZ, 0xc0, !PT ;  /* 0x007fffff00ff7812 */ /* 0x000fe4000782c0ff */
[----:B------:R-:W-:-:S05]  /*6ee0*/  SEL R14, RZ, 0x1, !P0 ;  /* 0x00000001ff0e7807 */ /* 0x000fca0004000000 */
[----:B------:R-:W-:-:S05]  /*6ef0*/  IMAD.MOV R14, RZ, RZ, -R14 ;  /* 0x000000ffff0e7224 */ /* 0x000fca00078e0a0e */
[----:B------:R-:W-:Y:S01]  /*6f00*/  ISETP.GE.AND P0, PT, R14, RZ, PT ;  /* 0x000000ff0e00720c */ /* 0x000fe20003f06270 */
[----:B------:R-:W-:-:S05]  /*6f10*/  VIADD R14, R3, 0xffffff04 ;  /* 0xffffff04030e7836 */ /* 0x000fca0000000000 */
[----:B------:R-:W-:-:S07]  /*6f20*/  SHF.R.U32.HI R3, RZ, R14, R17 ;  /* 0x0000000eff037219 */ /* 0x000fce0000011611 */
[----:B------:R-:W-:-:S05]  /*6f30*/  @!P0 IADD3 R3, PT, PT, R3, 0x1, RZ ;  /* 0x0000000103038810 */ /* 0x000fca0007ffe0ff */
[----:B------:R-:W-:-:S05]  /*6f40*/  @!P1 IMAD.SHL.U32 R3, R3, 0x2, RZ ;  /* 0x0000000203039824 */ /* 0x000fca00078e00ff */
[----:B------:R-:W-:Y:S01]  /*6f50*/  LOP3.LUT R3, R3, 0x80000000, R0, 0xf8, !PT ;  /* 0x8000000003037812 */ /* 0x000fe200078ef800 */
[----:B------:R-:W-:Y:S06]  /*6f60*/  BRA `(.L_x_184) ;  /* 0x0000000000047947 */ /* 0x000fec0003800000 */
.L_x_185:
[----:B------:R0:W1:Y:S02]  /*6f70*/  MUFU.RCP R3, R0 ;  /* 0x0000000000037308 */ /* 0x0000640000001000 */
.L_x_184:
[----:B0123--:R-:W-:Y:S02]  /*6f80*/  IMAD.MOV.U32 R0, RZ, RZ, R3 ;  /* 0x000000ffff007224 */ /* 0x00ffe400078e0003 */
[----:B------:R-:W-:-:S04]  /*6f90*/  HFMA2 R3, -RZ, RZ, 0, 0 ;  /* 0x00000000ff037431 */ /* 0x000fc800000001ff */
[----:B------:R-:W-:Y:S05]  /*6fa0*/  RET.REL.NODEC R2 `(_Z18eval_prefix_kernelPKiPKfS2_iiPf) ;  /* 0xffffff9002147950 */ /* 0x000fea0003c3ffff */
        .weak           $__internal_4_$__cuda_sm20_sqrt_rn_f32_slowpath
        .type           $__internal_4_$__cuda_sm20_sqrt_rn_f32_slowpath,@function
        .size           $__internal_4_$__cuda_sm20_sqrt_rn_f32_slowpath,($__internal_5_$__cuda_sm3x_div_rn_noftz_f32_slowpath - $__internal_4_$__cuda_sm20_sqrt_rn_f32_slowpath)
$__internal_4_$__cuda_sm20_sqrt_rn_f32_slowpath:
[----:B------:R-:W-:-:S13]  /*6fb0*/  LOP3.LUT P0, RZ, R0, 0x7fffffff, RZ, 0xc0, !PT ;  /* 0x7fffffff00ff7812 */ /* 0x000fda000780c0ff */
[----:B------:R-:W-:Y:S01]  /*6fc0*/  @!P0 IMAD.MOV.U32 R2, RZ, RZ, R0 ;  /* 0x000000ffff028224 */ /* 0x000fe200078e0000 */
[----:B------:R-:W-:Y:S06]  /*6fd0*/  @!P0 BRA `(.L_x_186) ;  /* 0x0000000000448947 */ /* 0x000fec0003800000 */
[----:B------:R-:W-:-:S13]  /*6fe0*/  FSETP.GEU.FTZ.AND P0, PT, R0, RZ, PT ;  /* 0x000000ff0000720b */ /* 0x000fda0003f1e000 */
[----:B------:R-:W-:Y:S01]  /*6ff0*/  @!P0 IMAD.MOV.U32 R2, RZ, RZ, 0x7fffffff ;  /* 0x7fffffffff028424 */ /* 0x000fe200078e00ff */
[----:B------:R-:W-:Y:S06]  /*7000*/  @!P0 BRA `(.L_x_186) ;  /* 0x0000000000388947 */ /* 0x000fec0003800000 */
[----:B------:R-:W-:-:S13]  /*7010*/  FSETP.GTU.FTZ.AND P0, PT, |R0|, +INF , PT ;  /* 0x7f8000000000780b */ /* 0x000fda0003f1c200 */
[----:B------:R-:W-:Y:S01]  /*7020*/  @P0 FADD.FTZ R2, R0, 1 ;  /* 0x3f80000000020421 */ /* 0x000fe20000010000 */
[----:B------:R-:W-:Y:S06]  /*7030*/  @P0 BRA `(.L_x_186) ;  /* 0x00000000002c0947 */ /* 0x000fec0003800000 */
[----:B------:R-:W-:-:S13]  /*7040*/  FSETP.NEU.FTZ.AND P0, PT, |R0|, +INF , PT ;  /* 0x7f8000000000780b */ /* 0x000fda0003f1d200 */
[----:B------:R-:W-:Y:S01]  /*7050*/  @!P0 MOV R2, R0 ;  /* 0x0000000000028202 */ /* 0x000fe20000000f00 */
[----:B------:R-:W-:Y:S06]  /*7060*/  @!P0 BRA `(.L_x_186) ;  /* 0x0000000000208947 */ /* 0x000fec0003800000 */
[----:B------:R-:W-:-:S04]  /*7070*/  FFMA R0, R0, 1.84467440737095516160e+19, RZ ;  /* 0x5f80000000007823 */ /* 0x000fc800000000ff */
[----:B------:R-:W0:Y:S02]  /*7080*/  MUFU.RSQ R3, R0 ;  /* 0x0000000000037308 */ /* 0x000e240000001400 */
[----:B0-----:R-:W-:Y:S01]  /*7090*/  FMUL.FTZ R15, R0, R3 ;  /* 0x00000003000f7220 */ /* 0x001fe20000410000 */
[----:B------:R-:W-:-:S03]  /*70a0*/  FMUL.FTZ R3, R3, 0.5 ;  /* 0x3f00000003037820 */ /* 0x000fc60000410000 */
[----:B------:R-:W-:-:S04]  /*70b0*/  FADD.FTZ R2, -R15, -RZ ;  /* 0x800000ff0f027221 */ /* 0x000fc80000010100 */
[----:B------:R-:W-:-:S04]  /*70c0*/  FFMA R2, R15, R2, R0 ;  /* 0x000000020f027223 */ /* 0x000fc80000000000 */
[----:B------:R-:W-:-:S04]  /*70d0*/  FFMA R2, R2, R3, R15 ;  /* 0x0000000302027223 */ /* 0x000fc8000000000f */
[----:B------:R-:W-:-:S07]  /*70e0*/  FMUL.FTZ R2, R2, 2.3283064365386962891e-10 ;  /* 0x2f80000002027820 */ /* 0x000fce0000410000 */
.L_x_186:
[----:B------:R-:W-:Y:S02]  /*70f0*/  HFMA2 R3, -RZ, RZ, 0, 0 ;  /* 0x00000000ff037431 */ /* 0x000fe400000001ff */
[----:B------:R-:W-:Y:S02]  /*7100*/  IMAD.MOV.U32 R0, RZ, RZ, R2 ;  /* 0x000000ffff007224 */ /* 0x000fe400078e0002 */
[----:B------:R-:W-:-:S04]  /*7110*/  IMAD.MOV.U32 R2, RZ, RZ, R14 ;  /* 0x000000ffff027224 */ /* 0x000fc800078e000e */
[----:B------:R-:W-:Y:S05]  /*7120*/  RET.REL.NODEC R2 `(_Z18eval_prefix_kernelPKiPKfS2_iiPf) ;  /* 0xffffff8c02b47950 */ /* 0x000fea0003c3ffff */
        .weak           $__internal_5_$__cuda_sm3x_div_rn_noftz_f32_slowpath
        .type           $__internal_5_$__cuda_sm3x_div_rn_noftz_f32_slowpath,@function
        .size           $__internal_5_$__cuda_sm3x_div_rn_noftz_f32_slowpath,(.L_x_651 - $__internal_5_$__cuda_sm3x_div_rn_noftz_f32_slowpath)
$__internal_5_$__cuda_sm3x_div_rn_noftz_f32_slowpath:
[----:B------:R-:W-:Y:S02]  /*7130*/  SHF.R.U32.HI R14, RZ, 0x17, R3 ;  /* 0x00000017ff0e7819 */ /* 0x000fe40000011603 */
[----:B------:R-:W-:Y:S02]  /*7140*/  SHF.R.U32.HI R15, RZ, 0x17, R0 ;  /* 0x00000017ff0f7819 */ /* 0x000fe40000011600 */
[----:B------:R-:W-:Y:S02]  /*7150*/  LOP3.LUT R14, R14, 0xff, RZ, 0xc0, !PT ;  /* 0x000000ff0e0e7812 */ /* 0x000fe400078ec0ff */
[----:B------:R-:W-:-:S03]  /*7160*/  LOP3.LUT R17, R15, 0xff, RZ, 0xc0, !PT ;  /* 0x000000ff0f117812 */ /* 0x000fc600078ec0ff */
[----:B------:R-:W-:Y:S02]  /*7170*/  VIADD R18, R14, 0xffffffff ;  /* 0xffffffff0e127836 */ /* 0x000fe40000000000 */
[----:B------:R-:W-:-:S03]  /*7180*/  VIADD R16, R17, 0xffffffff ;  /* 0xffffffff11107836 */ /* 0x000fc60000000000 */
[----:B------:R-:W-:-:S04]  /*7190*/  ISETP.GT.U32.AND P0, PT, R18, 0xfd, PT ;  /* 0x000000fd1200780c */ /* 0x000fc80003f04070 */
[----:B------:R-:W-:-:S13]  /*71a0*/  ISETP.GT.U32.OR P0, PT, R16, 0xfd, P0 ;  /* 0x000000fd1000780c */ /* 0x000fda0000704470 */
[----:B------:R-:W-:Y:S01]  /*71b0*/  @!P0 MOV R15, RZ ;  /* 0x000000ff000f8202 */ /* 0x000fe20000000f00 */
        /* <DEDUP_REMOVED lines=19> */
[----:B------:R-:W-:Y:S02]  /*72f0*/  @P0 IMAD.MOV.U32 R15, RZ, RZ, RZ ;  /* 0x000000ffff0f0224 */ /* 0x000fe400078e00ff */
[----:B------:R-:W-:Y:S01]  /*7300*/  @!P0 FFMA R0, R0, 1.84467440737095516160e+19, RZ ;  /* 0x5f80000000008823 */ /* 0x000fe200000000ff */
[----:B------:R-:W-:Y:S02]  /*7310*/  @!P0 IMAD.MOV.U32 R15, RZ, RZ, -0x40 ;  /* 0xffffffc0ff0f8424 */ /* 0x000fe400078e00ff */
[----:B------:R-:W-:-:S03]  /*7320*/  @!P1 FFMA R3, R3, 1.84467440737095516160e+19, RZ ;  /* 0x5f80000003039823 */ /* 0x000fc600000000ff */
[----:B------:R-:W-:-:S07]  /*7330*/  @!P1 IADD3 R15, PT, PT, R15, 0x40, RZ ;  /* 0x000000400f0f9810 */ /* 0x000fce0007ffe0ff */
.L_x_187:
[----:B------:R-:W-:Y:S01]  /*7340*/  LEA R16, R14, 0xc0800000, 0x17 ;  /* 0xc08000000e107811 */ /* 0x000fe200078eb8ff */
[----:B------:R-:W-:-:S04]  /*7350*/  VIADD R17, R17, 0xffffff81 ;  /* 0xffffff8111117836 */ /* 0x000fc80000000000 */
[----:B------:R-:W-:Y:S02]  /*7360*/  IMAD.IADD R18, R3, 0x1, -R16 ;  /* 0x0000000103127824 */ /* 0x000fe400078e0a10 */
[C---:B------:R-:W-:Y:S02]  /*7370*/  IMAD R0, R17.reuse, -0x800000, R0 ;  /* 0xff80000011007824 */ /* 0x040fe400078e0200 */
[----:B------:R0:W1:Y:S01]  /*7380*/  MUFU.RCP R3, R18 ;  /* 0x0000001200037308 */ /* 0x0000620000001000 */
[----:B------:R-:W-:Y:S01]  /*7390*/  FADD.FTZ R19, -R18, -RZ ;  /* 0x800000ff12137221 */ /* 0x000fe20000010100 */
[----:B0-----:R-:W-:-:S04]  /*73a0*/  IADD3 R18, PT, PT, R17, 0x7f, -R14 ;  /* 0x0000007f11127810 */ /* 0x001fc80007ffe80e */
[----:B------:R-:W-:Y:S01]  /*73b0*/  IADD3 R15, PT, PT, R18, R15, RZ ;  /* 0x0000000f120f7210 */ /* 0x000fe20007ffe0ff */
        /* <DEDUP_REMOVED lines=8> */
[----:B------:R-:W-:-:S05]  /*7440*/  LOP3.LUT R14, R14, 0xff, RZ, 0xc0, !PT ;  /* 0x000000ff0e0e7812 */ /* 0x000fca00078ec0ff */
[----:B------:R-:W-:-:S04]  /*7450*/  IMAD.IADD R17, R14, 0x1, R15 ;  /* 0x000000010e117824 */ /* 0x000fc800078e020f */
        /* <DEDUP_REMOVED lines=11> */
[C---:B------:R-:W-:Y:S02]  /*7510*/  ISETP.NE.AND P3, PT, R17.reuse, RZ, PT ;  /* 0x000000ff1100720c */ /* 0x040fe40003f65270 */
[----:B------:R-:W-:Y:S02]  /*7520*/  ISETP.NE.AND P1, PT, R17, RZ, PT ;  /* 0x000000ff1100720c */ /* 0x000fe40003f25270 */
[----:B------:R-:W-:Y:S01]  /*7530*/  LOP3.LUT R15, R14, 0x7fffff, RZ, 0xc0, !PT ;  /* 0x007fffff0e0f7812 */ /* 0x000fe200078ec0ff */
[CCC-:B------:R-:W-:Y:S01]  /*7540*/  FFMA.RP R14, R3.reuse, R19.reuse, R16.reuse ;  /* 0x00000013030e7223 */ /* 0x1c0fe20000008010 */
[----:B------:R-:W-:Y:S01]  /*7550*/  FFMA.RM R3, R3, R19, R16 ;  /* 0x0000001303037223 */ /* 0x000fe20000004010 */
[----:B------:R-:W-:Y:S01]  /*7560*/  IADD3 R16, PT, PT, R17, 0x20, RZ ;  /* 0x0000002011107810 */ /* 0x000fe20007ffe0ff */
[----:B------:R-:W-:Y:S01]  /*7570*/  IMAD.MOV R17, RZ, RZ, -R17 ;  /* 0x000000ffff117224 */ /* 0x000fe200078e0a11 */
        /* <DEDUP_REMOVED lines=10> */
[----:B------:R-:W-:-:S05]  /*7620*/  LOP3.LUT R3, R3, R14, RZ, 0xc0, !PT ;  /* 0x0000000e03037212 */ /* 0x000fca00078ec0ff */
[----:B------:R-:W-:-:S05]  /*7630*/  IMAD.IADD R3, R16, 0x1, R3 ;  /* 0x0000000110037824 */ /* 0x000fca00078e0203 */
[----:B------:R-:W-:Y:S01]  /*7640*/  LOP3.LUT R0, R3, R0, RZ, 0xfc, !PT ;  /* 0x0000000003007212 */ /* 0x000fe200078efcff */
[----:B------:R-:W-:Y:S06]  /*7650*/  BRA `(.L_x_194) ;  /* 0x0000000000347947 */ /* 0x000fec0003800000 */
.L_x_193:
[----:B------:R-:W-:-:S04]  /*7660*/  LOP3.LUT R0, R0, 0x80000000, RZ, 0xc0, !PT ;  /* 0x8000000000007812 */ /* 0x000fc800078ec0ff */
[----:B------:R-:W-:Y:S01]  /*7670*/  LOP3.LUT R0, R0, 0x7f800000, RZ, 0xfc, !PT ;  /* 0x7f80000000007812 */ /* 0x000fe200078efcff */
[----:B------:R-:W-:Y:S06]  /*7680*/  BRA `(.L_x_194) ;  /* 0x0000000000287947 */ /* 0x000fec0003800000 */
.L_x_192:
[----:B------:R-:W-:Y:S01]  /*7690*/  LEA R0, R15, R0, 0x17 ;  /* 0x000000000f007211 */ /* 0x000fe200078eb8ff */
[----:B------:R-:W-:Y:S06]  /*76a0*/  BRA `(.L_x_194) ;  /* 0x0000000000207947 */ /* 0x000fec0003800000 */
.L_x_191:
[----:B------:R-:W-:-:S04]  /*76b0*/  LOP3.LUT R0, R3, 0x80000000, R0, 0x48, !PT ;  /* 0x8000000003007812 */ /* 0x000fc800078e4800 */
[----:B------:R-:W-:Y:S01]  /*76c0*/  LOP3.LUT R0, R0, 0x7f800000, RZ, 0xfc, !PT ;  /* 0x7f80000000007812 */ /* 0x000fe200078efcff */
[----:B------:R-:W-:Y:S06]  /*76d0*/  BRA `(.L_x_194) ;  /* 0x0000000000147947 */ /* 0x000fec0003800000 */
.L_x_190:
[----:B------:R-:W-:Y:S01]  /*76e0*/  LOP3.LUT R0, R3, 0x80000000, R0, 0x48, !PT ;  /* 0x8000000003007812 */ /* 0x000fe200078e4800 */
[----:B------:R-:W-:Y:S06]  /*76f0*/  BRA `(.L_x_194) ;  /* 0x00000000000c7947 */ /* 0x000fec0003800000 */
.L_x_189:
[----:B------:R-:W0:Y:S01]  /*7700*/  MUFU.RSQ R0, -QNAN ;  /* 0xffc0000000007908 */ /* 0x000e220000001400 */
[----:B------:R-:W-:Y:S05]  /*7710*/  BRA `(.L_x_194) ;  /* 0x0000000000047947 */ /* 0x000fea0003800000 */
.L_x_188:
[----:B------:R-:W-:-:S07]  /*7720*/  FADD.FTZ R0, R0, R3 ;  /* 0x0000000300007221 */ /* 0x000fce0000010000 */
.L_x_194:
[----:B------:R-:W-:-:S04]  /*7730*/  IMAD.MOV.U32 R3, RZ, RZ, 0x0 ;  /* 0x00000000ff037424 */ /* 0x000fc800078e00ff */
[----:B0-----:R-:W-:Y:S05]  /*7740*/  RET.REL.NODEC R2 `(_Z18eval_prefix_kernelPKiPKfS2_iiPf) ;  /* 0xffffff88022c7950 */ /* 0x001fea0003c3ffff */
.L_x_195:
        /* <DEDUP_REMOVED lines=11> */
.L_x_651:


//--------------------- .text._Z30eval_prefix_kernel_batch_shmemPKiPKfS2_iiiPf --------------------------
	.section	.text._Z30eval_prefix_kernel_batch_shmemPKiPKfS2_iiiPf,"ax",@progbits
	.align	128
        .global         _Z30eval_prefix_kernel_batch_shmemPKiPKfS2_iiiPf
        .type           _Z30eval_prefix_kernel_batch_shmemPKiPKfS2_iiiPf,@function
        .size           _Z30eval_prefix_kernel_batch_shmemPKiPKfS2_iiiPf,(.L_x_654 - _Z30eval_prefix_kernel_batch_shmemPKiPKfS2_iiiPf)
        .other          _Z30eval_prefix_kernel_batch_shmemPKiPKfS2_iiiPf,@"STO_CUDA_ENTRY STV_DEFAULT"
_Z30eval_prefix_kernel_batch_shmemPKiPKfS2_iiiPf:
.text._Z30eval_prefix_kernel_batch_shmemPKiPKfS2_iiiPf:
[----:B------:R-:W-:Y:S08]  /*0000*/  LDC R1, c[0x0][0x37c] ;  /* 0x0000df00ff017b82 */ /* 0x000ff00000000800 */
[----:B------:R-:W0:Y:S01]  /*0010*/  LDC.64 R6, c[0x0][0x398] ;  /* 0x0000e600ff067b82 */ /* 0x000e220000000a00 */
[----:B------:R-:W1:Y:S01]  /*0020*/  S2R R3, SR_TID.X ;  /* 0x0000000000037919 */ /* 0x000e620000002100 */
[----:B------:R-:W-:Y:S01]  /*0030*/  IMAD.MOV.U32 R5, RZ, RZ, 0xf ;  /* 0x0000000fff057424 */ /* 0x000fe200078e00ff */
[----:B------:R-:W-:Y:S01]  /*0040*/  UMOV UR4, 0x400 ;  /* 0x0000040000047882 */ /* 0x000fe20000000000 */
[----:B------:R-:W2:Y:S01]  /*0050*/  LDCU.64 UR8, c[0x0][0x358] ;  /* 0x00006b00ff0877ac */ /* 0x000ea20008000a00 */
[----:B------:R-:W-:Y:S03]  /*0060*/  BSSY.RECONVERGENT B0, `(.L_x_196) ;  /* 0x0000019000007945 */ /* 0x000fe60003800200 */
[----:B------:R-:W3:Y:S01]  /*0070*/  S2UR UR5, SR_CgaCtaId ;  /* 0x00000000000579c3 */ /* 0x000ee20000008800 */
[----:B0-----:R-:W-:-:S05]  /*0080*/  IMAD R5, R6, 0x4, R5 ;  /* 0x0000000406057824 */ /* 0x001fca00078e0205 */
[----:B------:R-:W-:Y:S01]  /*0090*/  LOP3.LUT R2, R5, 0xfffffff0, RZ, 0xc0, !PT ;  /* 0xfffffff005027812 */ /* 0x000fe200078ec0ff */
[----:B---3--:R-:W-:-:S03]  /*00a0*/  ULEA UR4, UR5, UR4, 0x18 ;  /* 0x0000000405047291 */ /* 0x008fc6000f8ec0ff */
[----:B------:R-:W-:Y:S02]  /*00b0*/  IADD3 R0, PT, PT, R5, R2, RZ ;  /* 0x0000000205007210 */ /* 0x000fe40007ffe0ff */
[----:B-1----:R-:W-:Y:S02]  /*00c0*/  ISETP.GE.AND P0, PT, R3, R6, PT ;  /* 0x000000060300720c */ /* 0x002fe40003f06270 */
[----:B------:R-:W-:Y:S02]  /*00d0*/  LOP3.LUT R4, R0, 0xfffffff0, RZ, 0xc0, !PT ;  /* 0xfffffff000047812 */ /* 0x000fe400078ec0ff */
[----:B------:R-:W0:Y:S03]  /*00e0*/  LDC R0, c[0x0][0x360] ;  /* 0x0000d800ff007b82 */ /* 0x000e260000000800 */
[----:B------:R-:W-:-:S06]  /*00f0*/  VIADD R4, R4, UR4 ;  /* 0x0000000404047c36 */ /* 0x000fcc0008000000 */
[----:B--2---:R-:W-:Y:S05]  /*0100*/  @P0 BRA `(.L_x_197) ;  /* 0x0000000000380947 */ /* 0x004fea0003800000 */
[----:B------:R-:W1:Y:S01]  /*0110*/  LDC.64 R8, c[0x0][0x380] ;  /* 0x0000e000ff087b82 */ /* 0x000e620000000a00 */
[----:B------:R-:W-:-:S07]  /*0120*/  IMAD.MOV.U32 R17, RZ, RZ, R3 ;  /* 0x000000ffff117224 */ /* 0x000fce00078e0003 */
[----:B------:R-:W2:Y:S02]  /*0130*/  LDC.64 R10, c[0x0][0x388] ;  /* 0x0000e200ff0a7b82 */ /* 0x000ea40000000a00 */
.L_x_198:
[----:B-1--4-:R-:W-:-:S04]  /*0140*/  IMAD.WIDE R12, R17, 0x4, R8 ;  /* 0x00000004110c7825 */ /* 0x012fc800078e0208 */
[C---:B--2---:R-:W-:Y:S02]  /*0150*/  IMAD.WIDE R14, R17.reuse, 0x4, R10 ;  /* 0x00000004110e7825 */ /* 0x044fe400078e020a */
[----:B------:R-:W2:Y:S04]  /*0160*/  LDG.E.CONSTANT R12, desc[UR8][R12.64] ;  /* 0x000000080c0c7981 */ /* 0x000ea8000c1e9900 */
[----:B------:R-:W3:Y:S01]  /*0170*/  LDG.E.CONSTANT R14, desc[UR8][R14.64] ;  /* 0x000000080e0e7981 */ /* 0x000ee2000c1e9900 */
[----:B------:R-:W-:Y:S01]  /*0180*/  LEA R19, R17, UR4, 0x2 ;  /* 0x0000000411137c11 */ /* 0x000fe2000f8e10ff */
[----:B0-----:R-:W-:-:S03]  /*0190*/  IMAD.IADD R17, R0, 0x1, R17 ;  /* 0x0000000100117824 */ /* 0x001fc600078e0211 */
[----:B------:R-:W-:Y:S02]  /*01a0*/  IADD3 R21, PT, PT, R19, R2, RZ ;  /* 0x0000000213157210 */ /* 0x000fe40007ffe0ff */
[----:B------:R-:W-:Y:S01]  /*01b0*/  ISETP.GE.AND P0, PT, R17, R6, PT ;  /* 0x000000061100720c */ /* 0x000fe20003f06270 */
[----:B--2---:R4:W-:Y:S04]  /*01c0*/  STS [R19], R12 ;  /* 0x0000000c13007388 */ /* 0x0049e80000000800 */
[----:B---3--:R4:W-:Y:S08]  /*01d0*/  STS [R21], R14 ;  /* 0x0000000e15007388 */ /* 0x0089f00000000800 */
[----:B------:R-:W-:Y:S05]  /*01e0*/  @!P0 BRA `(.L_x_198) ;  /* 0xfffffffc00d48947 */ /* 0x000fea000383ffff */
.L_x_197:
[----:B------:R-:W-:Y:S05]  /*01f0*/  BSYNC.RECONVERGENT B0 ;  /* 0x0000000000007941 */ /* 0x000fea0003800200 */
.L_x_196:
[----:B------:R-:W0:Y:S01]  /*0200*/  S2UR UR4, SR_CTAID.X ;  /* 0x00000000000479c3 */ /* 0x000e220000002500 */
[----:B------:R-:W1:Y:S01]  /*0210*/  LDCU UR5, c[0x0][0x3a0] ;  /* 0x00007400ff0577ac */ /* 0x000e620008000800 */
[----:B------:R-:W-:Y:S01]  /*0220*/  BSSY.RECONVERGENT B0, `(.L_x_199) ;  /* 0x0000037000007945 */ /* 0x000fe20003800200 */
[----:B------:R-:W-:Y:S01]  /*0230*/  SHF.R.S32.HI R13, RZ, 0x1f, R7 ;  /* 0x0000001fff0d7819 */ /* 0x000fe20000011407 */
[----:B------:R-:W2:Y:S01]  /*0240*/  LDCU UR6, c[0x0][0x398] ;  /* 0x00007300ff0677ac */ /* 0x000ea20008000800 */
[----:B0-----:R-:W-:-:S04]  /*0250*/  IMAD R6, R0, UR4, RZ ;  /* 0x0000000400067c24 */ /* 0x001fc8000f8e02ff */
[----:B------:R-:W-:-:S05]  /*0260*/  IMAD.MOV R9, RZ, RZ, -R6 ;  /* 0x000000ffff097224 */ /* 0x000fca00078e0a06 */
[----:B-1----:R-:W-:Y:S01]  /*0270*/  VIADDMNMX.U32 R8, R9, UR5, R0, PT ;  /* 0x0000000509087c46 */ /* 0x002fe2000b800000 */
[----:B------:R-:W0:Y:S03]  /*0280*/  LDCU.64 UR4, c[0x0][0x390] ;  /* 0x00007200ff0477ac */ /* 0x000e260008000a00 */
[----:B------:R-:W-:Y:S01]  /*0290*/  ISETP.GE.U32.AND P0, PT, R3, R8, PT ;  /* 0x000000080300720c */ /* 0x000fe20003f06070 */
[----:B----4-:R-:W-:-:S05]  /*02a0*/  IMAD R12, R8, R7, RZ ;  /* 0x00000007080c7224 */ /* 0x010fca00078e02ff */
[----:B------:R-:W-:-:S13]  /*02b0*/  ISETP.GE.AND P1, PT, R3, R12, PT ;  /* 0x0000000c0300720c */ /* 0x000fda0003f26270 */
[----:B0-2---:R-:W-:Y:S05]  /*02c0*/  @P1 BRA `(.L_x_200) ;  /* 0x0000000000b01947 */ /* 0x005fea0003800000 */
[----:B------:R-:W-:Y:S01]  /*02d0*/  IABS R14, R7 ;  /* 0x00000007000e7213 */ /* 0x000fe20000000000 */
[----:B------:R-:W0:Y:S01]  /*02e0*/  LDC R15, c[0x0][0x39c] ;  /* 0x0000e700ff0f7b82 */ /* 0x000e220000000800 */
[----:B------:R-:W-:Y:S01]  /*02f0*/  IMAD.MOV.U32 R16, RZ, RZ, RZ ;  /* 0x000000ffff107224 */ /* 0x000fe200078e00ff */
[----:B------:R-:W-:Y:S01]  /*0300*/  ISETP.NE.AND P2, PT, R7, RZ, PT ;  /* 0x000000ff0700720c */ /* 0x000fe20003f45270 */
[----:B------:R-:W1:Y:S01]  /*0310*/  I2F.RP R8, R14 ;  /* 0x0000000e00087306 */ /* 0x000e620000209400 */
[----:B------:R-:W-:-:S07]  /*0320*/  MOV R19, R3 ;  /* 0x0000000300137202 */ /* 0x000fce0000000f00 */
[----:B-1----:R-:W1:Y:S02]  /*0330*/  MUFU.RCP R8, R8 ;  /* 0x0000000800087308 */ /* 0x002e640000001000 */
[----:B-1----:R-:W-:-:S06]  /*0340*/  IADD3 R9, PT, PT, R8, 0xffffffe, RZ ;  /* 0x0ffffffe08097810 */ /* 0x002fcc0007ffe0ff */
[----:B------:R-:W1:Y:S02]  /*0350*/  F2I.FTZ.U32.TRUNC.NTZ R17, R9 ;  /* 0x0000000900117305 */ /* 0x000e64000021f000 */
[----:B-1----:R-:W-:-:S04]  /*0360*/  IMAD.MOV R11, RZ, RZ, -R17 ;  /* 0x000000ffff0b7224 */ /* 0x002fc800078e0a11 */
[----:B------:R-:W-:-:S04]  /*0370*/  IMAD R11, R11, R14, RZ ;  /* 0x0000000e0b0b7224 */ /* 0x000fc800078e02ff */
[----:B------:R-:W-:Y:S01]  /*0380*/  IMAD.HI.U32 R16, R17, R11, R16 ;  /* 0x0000000b11107227 */ /* 0x000fe200078e0010 */
[----:B0-----:R-:W-:-:S07]  /*0390*/  LOP3.LUT R17, RZ, R7, RZ, 0x33, !PT ;  /* 0x00000007ff117212 */ /* 0x001fce00078e33ff */
.L_x_201:
[----:B0-----:R-:W-:Y:S02]  /*03a0*/  IABS R9, R19 ;  /* 0x0000001300097213 */ /* 0x001fe40000000000 */
[----:B------:R-:W-:-:S03]  /*03b0*/  IABS R18, R15 ;  /* 0x0000000f00127213 */ /* 0x000fc60000000000 */
[----:B------:R-:W-:-:S04]  /*03c0*/  IMAD.HI.U32 R8, R16, R9, RZ ;  /* 0x0000000910087227 */ /* 0x000fc800078e00ff */
[----:B------:R-:W-:-:S04]  /*03d0*/  IMAD.MOV R10, RZ, RZ, -R8 ;  /* 0x000000ffff0a7224 */ /* 0x000fc800078e0a08 */
[----:B------:R-:W-:-:S05]  /*03e0*/  IMAD R9, R18, R10, R9 ;  /* 0x0000000a12097224 */ /* 0x000fca00078e0209 */
[----:B------:R-:W-:-:S13]  /*03f0*/  ISETP.GT.U32.AND P3, PT, R14, R9, PT ;  /* 0x000000090e00720c */ /* 0x000fda0003f64070 */
[----:B------:R-:W-:Y:S01]  /*0400*/  @!P3 IMAD.IADD R9, R9, 0x1, -R18 ;  /* 0x000000010909b824 */ /* 0x000fe200078e0a12 */
[----:B------:R-:W-:-:S04]  /*0410*/  @!P3 IADD3 R8, PT, PT, R8, 0x1, RZ ;  /* 0x000000010808b810 */ /* 0x000fc80007ffe0ff */
[----:B------:R-:W-:Y:S02]  /*0420*/  ISETP.GE.U32.AND P1, PT, R9, R14, PT ;  /* 0x0000000e0900720c */ /* 0x000fe40003f26070 */
[----:B------:R-:W-:-:S04]  /*0430*/  LOP3.LUT R9, R19, R15, RZ, 0x3c, !PT ;  /* 0x0000000f13097212 */ /* 0x000fc800078e3cff */
[----:B------:R-:W-:-:S07]  /*0440*/  ISETP.GE.AND P4, PT, R9, RZ, PT ;  /* 0x000000ff0900720c */ /* 0x000fce0003f86270 */
[----:B------:R-:W-:-:S06]  /*0450*/  @P1 VIADD R8, R8, 0x1 ;  /* 0x0000000108081836 */ /* 0x000fcc0000000000 */
[----:B------:R-:W-:-:S05]  /*0460*/  @!P4 IMAD.MOV R8, RZ, RZ, -R8 ;  /* 0x000000ffff08c224 */ /* 0x000fca00078e0a08 */
[----:B------:R-:W-:-:S04]  /*0470*/  SEL R9, R17, R8, !P2 ;  /* 0x0000000811097207 */ /* 0x000fc80005000000 */
[----:B------:R-:W-:Y:S01]  /*0480*/  IADD3 R8, PT, PT, -R9, RZ, RZ ;  /* 0x000000ff09087210 */ /* 0x000fe20007ffe1ff */
[----:B------:R-:W-:-:S04]  /*0490*/  IMAD.IADD R10, R6, 0x1, R9 ;  /* 0x00000001060a7824 */ /* 0x000fc800078e0209 */
[----:B------:R-:W-:Y:S01]  /*04a0*/  IMAD R8, R15, R8, R19 ;  /* 0x000000080f087224 */ /* 0x000fe200078e0213 */
[----:B------:R-:W-:-:S04]  /*04b0*/  SHF.R.S32.HI R18, RZ, 0x1f, R10 ;  /* 0x0000001fff127819 */ /* 0x000fc8000001140a */
[----:B------:R-:W-:Y:S01]  /*04c0*/  SHF.R.S32.HI R9, RZ, 0x1f, R8 ;  /* 0x0000001fff097819 */ /* 0x000fe20000011408 */
[----:B------:R-:W-:-:S04]  /*04d0*/  IMAD R18, R18, R15, RZ ;  /* 0x0000000f12127224 */ /* 0x000fc800078e02ff */
[C---:B------:R-:W-:Y:S02]  /*04e0*/  IMAD R11, R10.reuse, R13, R18 ;  /* 0x0000000d0a0b7224 */ /* 0x040fe400078e0212 */
[----:B------:R-:W-:-:S04]  /*04f0*/  IMAD.WIDE.U32 R8, R10, R15, R8 ;  /* 0x0000000f0a087225 */ /* 0x000fc800078e0008 */
[----:B------:R-:W-:Y:S01]  /*0500*/  IMAD.IADD R9, R9, 0x1, R11 ;  /* 0x0000000109097824 */ /* 0x000fe200078e020b */
[----:B------:R-:W-:-:S04]  /*0510*/  LEA R10, P1, R8, UR4, 0x2 ;  /* 0x00000004080a7c11 */ /* 0x000fc8000f8210ff */
[----:B------:R-:W-:-:S05]  /*0520*/  LEA.HI.X R11, R8, UR5, R9, 0x2, P1 ;  /* 0x00000005080b7c11 */ /* 0x000fca00088f1409 */
[----:B------:R-:W2:Y:S01]  /*0530*/  LDG.E.CONSTANT R10, desc[UR8][R10.64] ;  /* 0x000000080a0a7981 */ /* 0x000ea2000c1e9900 */
[----:B------:R-:W-:Y:S01]  /*0540*/  LEA R9, R19, R4, 0x2 ;  /* 0x0000000413097211 */ /* 0x000fe200078e10ff */
[----:B------:R-:W-:-:S05]  /*0550*/  IMAD.IADD R19, R0, 0x1, R19 ;  /* 0x0000000100137824 */ /* 0x000fca00078e0213 */
[----:B------:R-:W-:Y:S01]  /*0560*/  ISETP.GE.AND P1, PT, R19, R12, PT ;  /* 0x0000000c1300720c */ /* 0x000fe20003f26270 */
[----:B--2---:R0:W-:-:S12]  /*0570*/  STS [R9], R10 ;  /* 0x0000000a09007388 */ /* 0x0041d80000000800 */
[----:B------:R-:W-:Y:S05]  /*0580*/  @!P1 BRA `(.L_x_201) ;  /* 0xfffffffc00849947 */ /* 0x000fea000383ffff */
.L_x_200:
[----:B------:R-:W-:Y:S05]  /*0590*/  BSYNC.RECONVERGENT B0 ;  /* 0x0000000000007941 */ /* 0x000fea0003800200 */
.L_x_199:
[----:B------:R-:W-:Y:S06]  /*05a0*/  BAR.SYNC.DEFER_BLOCKING 0x0 ;  /* 0x0000000000007b1d */ /* 0x000fec0000010000 */
[----:B------:R-:W-:Y:S05]  /*05b0*/  @P0 EXIT ;  /* 0x000000000000094d */ /* 0x000fea0003800000 */
[----:B------:R-:W1:Y:S01]  /*05c0*/  S2UR UR5, SR_CgaCtaId ;  /* 0x00000000000579c3 */ /* 0x000e620000008800 */
[----:B------:R-:W-:Y:S01]  /*05d0*/  IMAD.IADD R5, R5, 0x1, R2 ;  /* 0x0000000105057824 */ /* 0x000fe200078e0202 */
[----:B------:R-:W2:Y:S01]  /*05e0*/  LDCU UR7, c[0x0][0x398] ;  /* 0x00007300ff0777ac */ /* 0x000ea20008000800 */
[----:B------:R-:W-:-:S03]  /*05f0*/  SHF.L.U32 R0, R0, 0x2, RZ ;  /* 0x0000000200007819 */ /* 0x000fc600000006ff */
[----:B------:R-:W-:Y:S01]  /*0600*/  LOP3.LUT R5, R5, 0xfffffff0, RZ, 0xc0, !PT ;  /* 0xfffffff005057812 */ /* 0x000fe200078ec0ff */
[----:B------:R-:W-:-:S04]  /*0610*/  UMOV UR4, 0x400 ;  /* 0x0000040000047882 */ /* 0x000fc80000000000 */
[----:B------:R-:W-:Y:S02]  /*0620*/  IMAD R0, R0, R7, R5 ;  /* 0x0000000700007224 */ /* 0x000fe400078e0205 */
[----:B------:R-:W-:Y:S02]  /*0630*/  IMAD.MOV.U32 R5, RZ, RZ, RZ ;  /* 0x000000ffff057224 */ /* 0x000fe400078e00ff */
[----:B------:R-:W-:Y:S01]  /*0640*/  VIADD R0, R0, 0xf ;  /* 0x0000000f00007836 */ /* 0x000fe20000000000 */
[----:B--2---:R-:W-:-:S04]  /*0650*/  UISETP.GE.AND UP0, UPT, UR7, 0x1, UPT ;  /* 0x000000010700788c */ /* 0x004fc8000bf06270 */
[----:B------:R-:W-:Y:S01]  /*0660*/  LOP3.LUT R0, R0, 0xfffffff0, RZ, 0xc0, !PT ;  /* 0xfffffff000007812 */ /* 0x000fe200078ec0ff */
[----:B-1----:R-:W-:-:S04]  /*0670*/  ULEA UR4, UR5, UR4, 0x18 ;  /* 0x0000000405047291 */ /* 0x002fc8000f8ec0ff */
[----:B------:R-:W-:-:S05]  /*0680*/  IMAD R0, R3, 0x24, R0 ;  /* 0x0000002403007824 */ /* 0x000fca00078e0200 */
[----:B------:R-:W-:Y:S01]  /*0690*/  IADD3 R8, PT, PT, R0, UR4, RZ ;  /* 0x0000000400087c10 */ /* 0x000fe2000fffe0ff */
[----:B------:R-:W-:Y:S06]  /*06a0*/  BRA.U !UP0, `(.L_x_202) ;  /* 0x0000006908b87547 */ /* 0x000fec000b800000 */
[----:B------:R-:W-:-:S07]  /*06b0*/  IMAD.MOV.U32 R5, RZ, RZ, RZ ;  /* 0x000000ffff057224 */ /* 0x000fce00078e00ff */
.L_x_293:
[----:B-1----:R-:W1:Y:S01]  /*06c0*/  S2UR UR5, SR_CgaCtaId ;  /* 0x00000000000579c3 */ /* 0x002e620000008800 */
[----:B------:R-:W-:Y:S01]  /*06d0*/  UMOV UR4, 0x400 ;  /* 0x0000040000047882 */ /* 0x000fe20000000000 */
[----:B------:R-:W-:Y:S01]  /*06e0*/  PLOP3.LUT P0, PT, PT, PT, PT, 0x80, 0x8 ;  /* 0x000000000008781c */ /* 0x000fe20003f0f070 */
[----:B-1----:R-:W-:-:S03]  /*06f0*/  ULEA UR5, UR5, UR4, 0x18 ;  /* 0x0000000405057291 */ /* 0x002fc6000f8ec0ff */
[----:B------:R-:W-:Y:S01]  /*0700*/  UMOV UR4, UR6 ;  /* 0x0000000600047c82 */ /* 0x000fe20008000000 */
[----:B------:R-:W-:Y:S02]  /*0710*/  ULEA UR5, UR6, UR5, 0x2 ;  /* 0x0000000506057291 */ /* 0x000fe4000f8e10ff */
[----:B------:R-:W-:Y:S02]  /*0720*/  UIADD3 UR6, UPT, UPT, UR6, -0x1, URZ ;  /* 0xffffffff06067890 */ /* 0x000fe4000fffe0ff */
[----:B------:R-:W-:-:S05]  /*0730*/  UISETP.GT.U32.AND UP2, UPT, UR4, 0x1, UPT ;  /* 0x000000010400788c */ /* 0x000fca000bf44070 */
[----:B------:R-:W1:Y:S02]  /*0740*/  LDS R19, [UR5+-0x4] ;  /* 0xfffffc05ff137984 */ /* 0x000e640008000800 */
[----:B-12---:R-:W-:-:S05]  /*0750*/  VIADD R0, R19, 0xfffffff6 ;  /* 0xfffffff613007836 */ /* 0x006fca0000000000 */
[----:B------:R-:W-:-:S13]  /*0760*/  ISETP.GE.U32.AND P1, PT, R0, 0xf, PT ;  /* 0x0000000f0000780c */ /* 0x000fda0003f26070 */
[----:B---34-:R-:W-:Y:S05]  /*0770*/  @!P1 BRA `(.L_x_203) ;  /* 0x0000000000289947 */ /* 0x018fea0003800000 */
[----:B------:R-:W-:-:S13]  /*0780*/  ISETP.NE.AND P0, PT, R19, -0x1, PT ;  /* 0xffffffff1300780c */ /* 0x000fda0003f05270 */
[----:B------:R-:W-:Y:S05]  /*0790*/  @!P0 BRA `(.L_x_204) ;  /* 0x0000006800488947 */ /* 0x000fea0003800000 */
[----:B------:R-:W-:-:S13]  /*07a0*/  ISETP.NE.AND P0, PT, R19, RZ, PT ;  /* 0x000000ff1300720c */ /* 0x000fda0003f05270 */
[----:B------:R-:W1:Y:S01]  /*07b0*/  @!P0 LDS R0, [R2+UR5+-0x4] ;  /* 0xfffffc0502008984 */ /* 0x000e620008000800 */
[C---:B------:R-:W-:Y:S01]  /*07c0*/  @!P0 LEA R15, R5.reuse, R8, 0x2 ;  /* 0x00000008050f8211 */ /* 0x040fe200078e10ff */
[----:B------:R-:W-:-:S04]  /*07d0*/  @!P0 VIADD R7, R5, 0x1 ;  /* 0x0000000105078836 */ /* 0x000fc80000000000 */
[----:B------:R-:W-:Y:S01]  /*07e0*/  @!P0 IMAD.MOV.U32 R5, RZ, RZ, R7 ;  /* 0x000000ffff058224 */ /* 0x000fe200078e0007 */
[----:B-1----:R2:W-:Y:S01]  /*07f0*/  @!P0 STS [R15], R0 ;  /* 0x000000000f008388 */ /* 0x0025e20000000800 */
[----:B------:R-:W-:Y:S05]  /*0800*/  @!P0 BRA `(.L_x_205) ;  /* 0x00000068005c8947 */ /* 0x000fea0003800000 */
[----:B------:R-:W-:-:S13]  /*0810*/  PLOP3.LUT P0, PT, PT, PT, PT, 0x8, 0x80 ;  /* 0x000000000080781c */ /* 0x000fda0003f0e170 */
.L_x_203:
[----:B--2---:R-:W-:Y:S01]  /*0820*/  IADD3 R0, PT, PT, R19, -0x19, RZ ;  /* 0xffffffe713007810 */ /* 0x004fe20007ffe0ff */
[----:B------:R-:W-:-:S03]  /*0830*/  IMAD.MOV.U32 R7, RZ, RZ, RZ ;  /* 0x000000ffff077224 */ /* 0x000fc600078e00ff */
[----:B------:R-:W-:-:S13]  /*0840*/  ISETP.GT.U32.AND P1, PT, R0, 0x2, PT ;  /* 0x000000020000780c */ /* 0x000fda0003f24070 */
[----:B------:R-:W-:Y:S05]  /*0850*/  @!P0 BRA P1, `(.L_x_206) ;  /* 0x0000002c00f88947 */ /* 0x000fea0000800000 */
[----:B------:R-:W-:Y:S01]  /*0860*/  IMAD R7, R5, 0x4, R8 ;  /* 0x0000000405077824 */ /* 0x000fe200078e0208 */
[----:B------:R-:W-:-:S04]  /*0870*/  ISETP.GT.AND P0, PT, R19, 0xd, PT ;  /* 0x0000000d1300780c */ /* 0x000fc80003f04270 */
[----:B------:R1:W2:Y:S09]  /*0880*/  LDS R0, [R7+-0x4] ;  /* 0xfffffc0007007984 */ /* 0x0002b20000000800 */
[----:B-1----:R-:W-:Y:S05]  /*0890*/  @P0 BRA `(.L_x_207) ;  /* 0x0000001c00340947 */ /* 0x002fea0003800000 */
[----:B------:R-:W-:-:S13]  /*08a0*/  ISETP.GT.AND P0, PT, R19, 0x6, PT ;  /* 0x000000061300780c */ /* 0x000fda0003f04270 */
[----:B------:R-:W-:Y:S05]  /*08b0*/  @P0 BRA `(.L_x_208) ;  /* 0x0000000000740947 */ /* 0x000fea0003800000 */
[----:B------:R-:W-:-:S13]  /*08c0*/  ISETP.GT.AND P0, PT, R19, 0x3, PT ;  /* 0x000000031300780c */ /* 0x000fda0003f04270 */
[----:B------:R-:W-:Y:S05]  /*08d0*/  @P0 BRA `(.L_x_209) ;  /* 0x0000000000300947 */ /* 0x000fea0003800000 */
[----:B------:R-:W-:-:S13]  /*08e0*/  ISETP.NE.AND P0, PT, R19, 0x1, PT ;  /* 0x000000011300780c */ /* 0x000fda0003f05270 */
[----:B------:R-:W-:Y:S05]  /*08f0*/  @!P0 BRA `(.L_x_210) ;  /* 0x0000000000208947 */ /* 0x000fea0003800000 */
[----:B------:R-:W-:Y:S02]  /*0900*/  ISETP.NE.AND P0, PT, R19, 0x2, PT ;  /* 0x000000021300780c */ /* 0x000fe40003f05270 */
[----:B--2---:R-:W-:-:S11]  /*0910*/  MOV R18, R0 ;  /* 0x0000000000127202 */ /* 0x004fd60000000f00 */
[----:B------:R-:W-:Y:S05]  /*0920*/  @!P0 BRA `(.L_x_211) ;  /* 0x0000002c00bc8947 */ /* 0x000fea0003800000 */
[----:B------:R-:W-:Y:S01]  /*0930*/  ISETP.NE.AND P0, PT, R19, 0x3, PT ;  /* 0x000000031300780c */ /* 0x000fe20003f05270 */
[----:B------:R-:W-:-:S12]  /*0940*/  IMAD.MOV.U32 R18, RZ, RZ, RZ ;  /* 0x000000ffff127224 */ /* 0x000fd800078e00ff */
[----:B------:R-:W-:Y:S05]  /*0950*/  @P0 BRA `(.L_x_211) ;  /* 0x0000002c00b00947 */ /* 0x000fea0003800000 */
[----:B------:R-:W-:Y:S01]  /*0960*/  FMUL R18, RZ, R0 ;  /* 0x00000000ff127220 */ /* 0x000fe20000400000 */
[----:B------:R-:W-:Y:S06]  /*0970*/  BRA `(.L_x_211) ;  /* 0x0000002c00a87947 */ /* 0x000fec0003800000 */
.L_x_210:
[----:B--2---:R-:W-:Y:S01]  /*0980*/  FADD R18, RZ, R0 ;  /* 0x00000000ff127221 */ /* 0x004fe20000000000 */
[----:B------:R-:W-:Y:S06]  /*0990*/  BRA `(.L_x_211) ;  /* 0x0000002c00a07947 */ /* 0x000fec0003800000 */
.L_x_209:
[----:B------:R-:W-:-:S05]  /*09a0*/  IMAD.MOV.U32 R14, RZ, RZ, -0x4 ;  /* 0xfffffffcff0e7424 */ /* 0x000fca00078e00ff */
[----:B------:R-:W-:-:S04]  /*09b0*/  VIADDMNMX.U32 R14, R19, R14, 0x2, PT ;  /* 0x00000002130e7446 */ /* 0x000fc8000380000e */
[----:B------:R-:W-:-:S04]  /*09c0*/  SHF.L.U32 R17, R14, 0x2, RZ ;  /* 0x000000020e117819 */ /* 0x000fc800000006ff */
[----:B------:R-:W1:Y:S02]  /*09d0*/  LDC R14, c[0x2][R17] ;  /* 0x00800000110e7b82 */ /* 0x000e640000000800 */
[----:B-1----:R-:W-:-:S04]  /*09e0*/  SHF.R.S32.HI R15, RZ, 0x1f, R14 ;  /* 0x0000001fff0f7819 */ /* 0x002fc8000001140e */
.L_x_534:
[----:B------:R-:W-:Y:S05]  /*09f0*/  BRX R14 -0xa00                                                           (*"BRANCH_TARGETS .L_x_535,.L_x_536,.L_x_537"*) ;  /* 0xfffffff40e807949 */ /* 0x000fea000383ffff */
.L_x_537:
[----:B------:R-:W-:Y:S01]  /*0a00*/  ISETP.NE.AND P0, PT, R19, 0x6, PT ;  /* 0x000000061300780c */ /* 0x000fe20003f05270 */
[----:B------:R-:W-:-:S12]  /*0a10*/  IMAD.MOV.U32 R18, RZ, RZ, RZ ;  /* 0x000000ffff127224 */ /* 0x000fd800078e00ff */
[----:B------:R-:W-:Y:S05]  /*0a20*/  @P0 BRA `(.L_x_211) ;  /* 0x0000002c007c0947 */ /* 0x000fea0003800000 */
[----:B--2---:R-:W-:Y:S01]  /*0a30*/  FMNMX R18, RZ, R0, PT ;  /* 0x00000000ff127209 */ /* 0x004fe20003800000 */
[----:B------:R-:W-:Y:S06]  /*0a40*/  BRA `(.L_x_211) ;  /* 0x0000002c00747947 */ /* 0x000fec0003800000 */
.L_x_535:
[----:B------:R-:W-:Y:S01]  /*0a50*/  IMAD.MOV.U32 R18, RZ, RZ, 0x7fc00000 ;  /* 0x7fc00000ff127424 */ /* 0x000fe200078e00ff */
[----:B------:R-:W-:Y:S06]  /*0a60*/  BRA `(.L_x_211) ;  /* 0x0000002c006c7947 */ /* 0x000fec0003800000 */
.L_x_536:
[----:B------:R-:W-:Y:S01]  /*0a70*/  HFMA2 R18, -RZ, RZ, 1.875, 0 ;  /* 0x3f800000ff127431 */ /* 0x000fe200000001ff */
[----:B------:R-:W-:Y:S06]  /*0a80*/  BRA `(.L_x_211) ;  /* 0x0000002c00647947 */ /* 0x000fec0003800000 */
.L_x_208:
[----:B------:R-:W-:-:S13]  /*0a90*/  ISETP.GT.AND P0, PT, R19, 0x9, PT ;  /* 0x000000091300780c */ /* 0x000fda0003f04270 */
[----:B------:R-:W-:Y:S05]  /*0aa0*/  @P0 BRA `(.L_x_212) ;  /* 0x00000000008c0947 */ /* 0x000fea0003800000 */
[----:B------:R-:W-:-:S05]  /*0ab0*/  IMAD.MOV.U32 R14, RZ, RZ, -0x7 ;  /* 0xfffffff9ff0e7424 */ /* 0x000fca00078e00ff */
[----:B------:R-:W-:-:S05]  /*0ac0*/  VIADDMNMX.U32 R14, R19, R14, 0x2, PT ;  /* 0x00000002130e7446 */ /* 0x000fca000380000e */
[----:B------:R-:W-:-:S04]  /*0ad0*/  IMAD.SHL.U32 R17, R14, 0x4, RZ ;  /* 0x000000040e117824 */ /* 0x000fc800078e00ff */
[----:B------:R-:W1:Y:S02]  /*0ae0*/  LDC R14, c[0x2][R17+0xc] ;  /* 0x00800300110e7b82 */ /* 0x000e640000000800 */
[----:B-1----:R-:W-:-:S04]  /*0af0*/  SHF.R.S32.HI R15, RZ, 0x1f, R14 ;  /* 0x0000001fff0f7819 */ /* 0x002fc8000001140e */
.L_x_538:
[----:B------:R-:W-:Y:S05]  /*0b00*/  BRX R14 -0xb10                                                           (*"BRANCH_TARGETS .L_x_539,.L_x_540,.L_x_541"*) ;  /* 0xfffffff40e3c7949 */ /* 0x000fea000383ffff */
.L_x_541:
[----:B------:R-:W-:Y:S01]  /*0b10*/  ISETP.NE.AND P0, PT, R19, 0x9, PT ;  /* 0x000000091300780c */ /* 0x000fe20003f05270 */
[----:B------:R-:W-:-:S12]  /*0b20*/  HFMA2 R18, -RZ, RZ, 0, 0 ;  /* 0x00000000ff127431 */ /* 0x000fd800000001ff */
[----:B------:R-:W-:Y:S05]  /*0b30*/  @P0 BRA `(.L_x_211) ;  /* 0x0000002c00380947 */ /* 0x000fea0003800000 */
[----:B--2---:R-:W-:Y:S01]  /*0b40*/  FSETP.NEU.AND P0, PT, R0, RZ, PT ;  /* 0x000000ff0000720b */ /* 0x004fe20003f0d000 */
[----:B------:R-:W-:Y:S01]  /*0b50*/  BSSY.RECONVERGENT B0, `(.L_x_213) ;  /* 0x0000004000007945 */ /* 0x000fe20003800200 */
[----:B------:R-:W-:-:S11]  /*0b60*/  IMAD.MOV.U32 R18, RZ, RZ, RZ ;  /* 0x000000ffff127224 */ /* 0x000fd600078e00ff */
[----:B------:R-:W-:Y:S05]  /*0b70*/  @!P0 BRA `(.L_x_214) ;  /* 0x0000000000048947 */ /* 0x000fea0003800000 */
[----:B------:R-:W-:-:S07]  /*0b80*/  IMAD.MOV.U32 R18, RZ, RZ, 0x3f800000 ;  /* 0x3f800000ff127424 */ /* 0x000fce00078e00ff */
.L_x_214:
[----:B------:R-:W-:Y:S05]  /*0b90*/  BSYNC.RECONVERGENT B0 ;  /* 0x0000000000007941 */ /* 0x000fea0003800200 */
.L_x_213:
[----:B------:R-:W-:Y:S05]  /*0ba0*/  BRA `(.L_x_211) ;  /* 0x0000002c001c7947 */ /* 0x000fea0003800000 */
.L_x_539:
[----:B--2---:R-:W-:-:S04]  /*0bb0*/  FSETP.GE.AND P0, PT, R0, RZ, PT ;  /* 0x000000ff0000720b */ /* 0x004fc80003f06000 */
[----:B------:R-:W-:Y:S01]  /*0bc0*/  FSEL R18, R0, RZ, P0 ;  /* 0x000000ff00127208 */ /* 0x000fe20000000000 */
[----:B------:R-:W-:Y:S08]  /*0bd0*/  BRA `(.L_x_211) ;  /* 0x0000002c00107947 */ /* 0x000ff00003800000 */
.L_x_540:
[----:B------:R-:W-:Y:S01]  /*0be0*/  MOV R15, 0x4e6e6b28 ;  /* 0x4e6e6b28000f7802 */ /* 0x000fe20000000f00 */
[----:B------:R-:W-:Y:S01]  /*0bf0*/  IMAD.MOV.U32 R14, RZ, RZ, 0x3f800000 ;  /* 0x3f800000ff0e7424 */ /* 0x000fe200078e00ff */
[----:B--2---:R-:W1:Y:S01]  /*0c00*/  FCHK P0, R0, 9.9999997171806853657e-10 ;  /* 0x3089705f00007902 */ /* 0x004e620000000000 */
        /* <DEDUP_REMOVED lines=9> */
[----:B0-----:R-:W-:Y:S05]  /*0ca0*/  CALL.REL.NOINC `($__internal_8_$__cuda_sm3x_div_rn_noftz_f32_slowpath) ;  /* 0x0000006800907944 */ /* 0x001fea0003c00000 */
[----:B------:R-:W-:-:S07]  /*0cb0*/  MOV R18, R0 ;  /* 0x0000000000127202 */ /* 0x000fce0000000f00 */
.L_x_216:
[----:B------:R-:W-:Y:S05]  /*0cc0*/  BSYNC.RECONVERGENT B0 ;  /* 0x0000000000007941 */ /* 0x000fea0003800200 */
.L_x_215:
[----:B------:R-:W-:Y:S05]  /*0cd0*/  BRA `(.L_x_211) ;  /* 0x0000002800d07947 */ /* 0x000fea0003800000 */
.L_x_212:
[----:B------:R-:W-:-:S13]  /*0ce0*/  ISETP.GT.AND P0, PT, R19, 0xb, PT ;  /* 0x0000000b1300780c */ /* 0x000fda0003f04270 */
[----:B------:R-:W-:Y:S05]  /*0cf0*/  @P0 BRA `(.L_x_217) ;  /* 0x0000000c00d00947 */ /* 0x000fea0003800000 */
[----:B------:R-:W-:-:S13]  /*0d00*/  ISETP.NE.AND P0, PT, R19, 0xa, PT ;  /* 0x0000000a1300780c */ /* 0x000fda0003f05270 */
[----:B------:R-:W-:Y:S05]  /*0d10*/  @!P0 BRA `(.L_x_218) ;  /* 0x0000000400ec8947 */ /* 0x000fea0003800000 */
[----:B------:R-:W-:Y:S01]  /*0d20*/  ISETP.NE.AND P0, PT, R19, 0xb, PT ;  /* 0x0000000b1300780c */ /* 0x000fe20003f05270 */
[----:B------:R-:W-:-:S12]  /*0d30*/  IMAD.MOV.U32 R18, RZ, RZ, RZ ;  /* 0x000000ffff127224 */ /* 0x000fd800078e00ff */
[----:B------:R-:W-:Y:S05]  /*0d40*/  @P0 BRA `(.L_x_211) ;  /* 0x0000002800b40947 */ /* 0x000fea0003800000 */
[C---:B--2---:R-:W-:Y:S01]  /*0d50*/  FMUL R14, R0.reuse, 0.63661974668502807617 ;  /* 0x3f22f983000e7820 */ /* 0x044fe20000400000 */
[----:B------:R-:W-:Y:S01]  /*0d60*/  FSETP.GE.AND P0, PT, |R0|, 105615, PT ;  /* 0x47ce47800000780b */ /* 0x000fe20003f06200 */
[----:B------:R-:W-:Y:S02]  /*0d70*/  BSSY.RECONVERGENT B0, `(.L_x_219) ;  /* 0x0000062000007945 */ /* 0x000fe40003800200 */
        /* <DEDUP_REMOVED lines=16> */
.L_x_221:
[----:B-1----:R-:W-:-:S05]  /*0e80*/  IMAD.WIDE.U32 R20, R23, 0x4, R14 ;  /* 0x0000000417147825 */ /* 0x002fca00078e000e */
        /* <DEDUP_REMOVED lines=11> */
[----:B------:R-:W-:Y:S01]  /*0f40*/  IADD3.X R17, PT, PT, R19, UR4, RZ, P6, !PT ;  /* 0x0000000413117c10 */ /* 0x000fe2000b7fe4ff */
[--C-:B0-----:R-:W-:Y:S01]  /*0f50*/  @P0 IMAD.MOV.U32 R9, RZ, RZ, R18.reuse ;  /* 0x000000ffff090224 */ /* 0x101fe200078e0012 */
[----:B------:R-:W-:Y:S01]  /*0f60*/  ISETP.NE.AND P6, PT, R23, 0x6, PT ;  /* 0x000000061700780c */ /* 0x000fe20003fc5270 */
[--C-:B------:R-:W-:Y:S01]  /*0f70*/  @P4 IMAD.MOV.U32 R11, RZ, RZ, R18.reuse ;  /* 0x000000ffff0b4224 */ /* 0x100fe200078e0012 */
[-C--:B------:R-:W-:Y:S01]  /*0f80*/  @P5 MOV R10, R18.reuse ;  /* 0x00000012000a5202 */ /* 0x080fe20000000f00 */
[--C-:B------:R-:W-:Y:S01]  /*0f90*/  @P3 IMAD.MOV.U32 R12, RZ, RZ, R18.reuse ;  /* 0x000000ffff0c3224 */ /* 0x100fe200078e0012 */
[----:B------:R-:W-:Y:S01]  /*0fa0*/  @P2 MOV R13, R18 ;  /* 0x00000012000d2202 */ /* 0x000fe20000000f00 */
[----:B------:R-:W-:-:S08]  /*0fb0*/  @P1 IMAD.MOV.U32 R16, RZ, RZ, R18 ;  /* 0x000000ffff101224 */ /* 0x000fd000078e0012 */
[----:B------:R-:W-:Y:S05]  /*0fc0*/  @P6 BRA `(.L_x_221) ;  /* 0xfffffffc00ac6947 */ /* 0x000fea000383ffff */
[----:B------:R-:W-:Y:S01]  /*0fd0*/  SHF.R.U32.HI R14, RZ, 0x17, R0 ;  /* 0x00000017ff0e7819 */ /* 0x000fe20000011600 */
[----:B------:R-:W-:Y:S03]  /*0fe0*/  BSSY.RECONVERGENT B1, `(.L_x_222) ;  /* 0x0000028000017945 */ /* 0x000fe60003800200 */
        /* <DEDUP_REMOVED lines=17> */
[----:B------:R-:W-:Y:S01]  /*1100*/  @P2 IMAD.MOV.U32 R20, RZ, RZ, R11 ;  /* 0x000000ffff142224 */ /* 0x000fe200078e000b */
[----:B------:R-:W-:Y:S01]  /*1110*/  @P1 MOV R15, R11 ;  /* 0x0000000b000f1202 */ /* 0x000fe20000000f00 */
[--C-:B------:R-:W-:Y:S01]  /*1120*/  @P1 IMAD.MOV.U32 R20, RZ, RZ, R12.reuse ;  /* 0x000000ffff141224 */ /* 0x100fe200078e000c */
[----:B------:R-:W-:Y:S01]  /*1130*/  @P0 MOV R20, R13 ;  /* 0x0000000d00140202 */ /* 0x000fe20000000f00 */
[----:B------:R-:W-:-:S04]  /*1140*/  @P0 IMAD.MOV.U32 R15, RZ, RZ, R12 ;  /* 0x000000ffff0f0224 */ /* 0x000fc800078e000c */
[----:B------:R-:W-:Y:S01]  /*1150*/  @P3 IMAD.MOV.U32 R15, RZ, RZ, R13 ;  /* 0x000000ffff0f3224 */ /* 0x000fe200078e000d */
[----:B------:R-:W-:Y:S01]  /*1160*/  @P5 MOV R15, R16 ;  /* 0x00000010000f5202 */ /* 0x000fe20000000f00 */
[----:B------:R-:W-:Y:S02]  /*1170*/  @P3 IMAD.MOV.U32 R20, RZ, RZ, R16 ;  /* 0x000000ffff143224 */ /* 0x000fe400078e0010 */
[--C-:B------:R-:W-:Y:S02]  /*1180*/  @P5 IMAD.MOV.U32 R20, RZ, RZ, R17.reuse ;  /* 0x000000ffff145224 */ /* 0x100fe400078e0011 */
[----:B------:R-:W-:Y:S01]  /*1190*/  @P4 IMAD.MOV.U32 R15, RZ, RZ, R17 ;  /* 0x000000ffff0f4224 */ /* 0x000fe200078e0011 */
        /* <DEDUP_REMOVED lines=12> */
.L_x_223:
[----:B------:R-:W-:Y:S05]  /*1260*/  BSYNC.RECONVERGENT B1 ;  /* 0x0000000000017941 */ /* 0x000fea0003800200 */
.L_x_222:
        /* <DEDUP_REMOVED lines=10> */
[----:B------:R-:W0:Y:S01]  /*1310*/  I2F.F64.S64 R14, R14 ;  /* 0x0000000e000e7312 */ /* 0x000e220000301c00 */
[----:B------:R-:W-:Y:S02]  /*1320*/  LEA.HI R17, R21, R17, RZ, 0x1 ;  /* 0x0000001115117211 */ /* 0x000fe400078f08ff */
[----:B------:R-:W-:-:S03]  /*1330*/  ISETP.GE.AND P1, PT, R0, RZ, PT ;  /* 0x000000ff0000720c */ /* 0x000fc60003f26270 */
[----:B------:R-:W-:-:S05]  /*1340*/  IMAD.MOV R0, RZ, RZ, -R17 ;  /* 0x000000ffff007224 */ /* 0x000fca00078e0a11 */
[----:B------:R-:W-:Y:S01]  /*1350*/  @!P0 MOV R17, R0 ;  /* 0x0000000000118202 */ /* 0x000fe20000000f00 */
[----:B0-----:R-:W-:-:S10]  /*1360*/  DMUL R18, R14, UR4 ;  /* 0x000000040e127c28 */ /* 0x001fd40008000000 */
[----:B------:R-:W0:Y:S02]  /*1370*/  F2F.F32.F64 R18, R18 ;  /* 0x0000001200127310 */ /* 0x000e240000301000 */
[----:B0-----:R-:W-:-:S07]  /*1380*/  FSEL R15, -R18, R18, !P1 ;  /* 0x00000012120f7208 */ /* 0x001fce0004800100 */
.L_x_220:
[----:B------:R-:W-:Y:S05]  /*1390*/  BSYNC.RECONVERGENT B0 ;  /* 0x0000000000007941 */ /* 0x000fea0003800200 */
.L_x_219:
[----:B------:R-:W-:Y:S02]  /*13a0*/  IMAD.MOV.U32 R0, RZ, RZ, 0x37cbac00 ;  /* 0x37cbac00ff007424 */ /* 0x000fe400078e00ff */
[----:B------:R-:W-:Y:S01]  /*13b0*/  FMUL R19, R15, R15 ;  /* 0x0000000f0f137220 */ /* 0x000fe20000400000 */
[C---:B------:R-:W-:Y:S01]  /*13c0*/  LOP3.LUT R14, R17.reuse, 0x1, RZ, 0xc0, !PT ;  /* 0x00000001110e7812 */ /* 0x040fe200078ec0ff */
[----:B------:R-:W-:Y:S01]  /*13d0*/  IMAD.MOV.U32 R18, RZ, RZ, 0x3c0885e4 ;  /* 0x3c0885e4ff127424 */ /* 0x000fe200078e00ff */
[----:B------:R-:W-:Y:S01]  /*13e0*/  IADD3 R17, PT, PT, R17, 0x1, RZ ;  /* 0x0000000111117810 */ /* 0x000fe20007ffe0ff */
        /* <DEDUP_REMOVED lines=14> */
.L_x_218:
[C---:B--2---:R-:W-:Y:S01]  /*14d0*/  FMUL R17, R0.reuse, 0.63661974668502807617 ;  /* 0x3f22f98300117820 */ /* 0x044fe20000400000 */
        /* <DEDUP_REMOVED lines=18> */
.L_x_226:
        /* <DEDUP_REMOVED lines=40> */
[----:B------:R-:W-:Y:S01]  /*1880*/  @P2 IMAD.MOV.U32 R20, RZ, RZ, R11 ;  /* 0x000000ffff142224 */ /* 0x000fe200078e000b */
[----:B------:R-:W-:Y:S01]  /*1890*/  @P1 MOV R14, R11 ;  /* 0x0000000b000e1202 */ /* 0x000fe20000000f00 */
[--C-:B------:R-:W-:Y:S01]  /*18a0*/  @P1 IMAD.MOV.U32 R20, RZ, RZ, R12.reuse ;  /* 0x000000ffff141224 */ /* 0x100fe200078e000c */
[----:B------:R-:W-:Y:S01]  /*18b0*/  @P0 MOV R20, R13 ;  /* 0x0000000d00140202 */ /* 0x000fe20000000f00 */
[----:B------:R-:W-:-:S04]  /*18c0*/  @P0 IMAD.MOV.U32 R14, RZ, RZ, R12 ;  /* 0x000000ffff0e0224 */ /* 0x000fc800078e000c */
[----:B------:R-:W-:Y:S02]  /*18d0*/  @P3 IMAD.MOV.U32 R14, RZ, RZ, R13 ;  /* 0x000000ffff0e3224 */ /* 0x000fe400078e000d */
[----:B------:R-:W-:Y:S02]  /*18e0*/  @P3 IMAD.MOV.U32 R20, RZ, RZ, R16 ;  /* 0x000000ffff143224 */ /* 0x000fe400078e0010 */
[----:B------:R-:W-:Y:S01]  /*18f0*/  @P4 MOV R14, R16 ;  /* 0x00000010000e4202 */ /* 0x000fe20000000f00 */
[--C-:B------:R-:W-:Y:S02]  /*1900*/  @P4 IMAD.MOV.U32 R20, RZ, RZ, R17.reuse ;  /* 0x000000ffff144224 */ /* 0x100fe400078e0011 */
[----:B------:R-:W-:Y:S01]  /*1910*/  @P5 IMAD.MOV.U32 R14, RZ, RZ, R17 ;  /* 0x000000ffff0e5224 */ /* 0x000fe200078e0011 */
[----:B------:R-:W-:Y:S06]  /*1920*/  @!P6 BRA `(.L_x_228) ;  /* 0x00000000002ce947 */ /* 0x000fec0003800000 */
[----:B------:R-:W-:Y:S01]  /*1930*/  @P2 MOV R15, R9 ;  /* 0x00000009000f2202 */ /* 0x000fe20000000f00 */
[----:B------:R-:W-:Y:S02]  /*1940*/  @P1 IMAD.MOV.U32 R15, RZ, RZ, R10 ;  /* 0x000000ffff0f1224 */ /* 0x000fe400078e000a */
[----:B------:R-:W-:Y:S01]  /*1950*/  @P0 IMAD.MOV.U32 R15, RZ, RZ, R11 ;  /* 0x000000ffff0f0224 */ /* 0x000fe200078e000b */
[----:B------:R-:W-:Y:S02]  /*1960*/  ISETP.EQ.AND P0, PT, R19, 0x8, PT ;  /* 0x000000081300780c */ /* 0x000fe40003f02270 */
[----:B------:R-:W-:Y:S01]  /*1970*/  @P3 MOV R15, R12 ;  /* 0x0000000c000f3202 */ /* 0x000fe20000000f00 */
[----:B------:R-:W-:Y:S01]  /*1980*/  @P4 IMAD.MOV.U32 R15, RZ, RZ, R13 ;  /* 0x000000ffff0f4224 */ /* 0x000fe200078e000d */
[----:B------:R-:W-:Y:S01]  /*1990*/  LOP3.LUT R19, R18, 0x1f, RZ, 0xc0, !PT ;  /* 0x0000001f12137812 */ /* 0x000fe200078ec0ff */
[----:B------:R-:W-:-:S03]  /*19a0*/  @P5 IMAD.MOV.U32 R15, RZ, RZ, R16 ;  /* 0x000000ffff0f5224 */ /* 0x000fc600078e0010 */
[----:B------:R-:W-:-:S05]  /*19b0*/  SHF.L.W.U32.HI R20, R14, R19, R20 ;  /* 0x000000130e147219 */ /* 0x000fca0000010e14 */
[----:B------:R-:W-:-:S04]  /*19c0*/  @P0 MOV R15, R17 ;  /* 0x00000011000f0202 */ /* 0x000fc80000000f00 */
[----:B------:R-:W-:-:S07]  /*19d0*/  SHF.L.W.U32.HI R14, R15, R19, R14 ;  /* 0x000000130f0e7219 */ /* 0x000fce0000010e0e */
.L_x_228:
[----:B------:R-:W-:Y:S05]  /*19e0*/  BSYNC.RECONVERGENT B1 ;  /* 0x0000000000017941 */ /* 0x000fea0003800200 */
.L_x_227:
        /* <DEDUP_REMOVED lines=18> */
.L_x_225:
[----:B------:R-:W-:Y:S05]  /*1b10*/  BSYNC.RECONVERGENT B0 ;  /* 0x0000000000007941 */ /* 0x000fea0003800200 */
.L_x_224:
[----:B------:R-:W-:Y:S02]  /*1b20*/  IMAD.MOV.U32 R0, RZ, RZ, 0x37cbac00 ;  /* 0x37cbac00ff007424 */ /* 0x000fe400078e00ff */
[----:B------:R-:W-:Y:S01]  /*1b30*/  FMUL R15, R14, R14 ;  /* 0x0000000e0e0f7220 */ /* 0x000fe20000400000 */
[----:B------:R-:W-:Y:S01]  /*1b40*/  LOP3.LUT R18, R17, 0x1, RZ, 0xc0, !PT ;  /* 0x0000000111127812 */ /* 0x000fe200078ec0ff */
[----:B------:R-:W-:Y:S02]  /*1b50*/  HFMA2 R19, -RZ, RZ, 1.541015625, -0.052001953125 ;  /* 0x3e2aaaa8ff137431 */ /* 0x000fe400000001ff */
[----:B------:R-:W-:Y:S02]  /*1b60*/  IMAD.MOV.U32 R20, RZ, RZ, 0x3c0885e4 ;  /* 0x3c0885e4ff147424 */ /* 0x000fe400078e00ff */
[----:B------:R-:W-:Y:S01]  /*1b70*/  FFMA R0, R15, R0, -0.0013887860113754868507 ;  /* 0xbab607ed0f007423 */ /* 0x000fe20000000000 */
[----:B------:R-:W-:Y:S02]  /*1b80*/  ISETP.NE.U32.AND P0, PT, R18, 0x1, PT ;  /* 0x000000011200780c */ /* 0x000fe40003f05070 */
[----:B------:R-:W-:-:S02]  /*1b90*/  LOP3.LUT P1, RZ, R17, 0x2, RZ, 0xc0, !PT ;  /* 0x0000000211ff7812 */ /* 0x000fc4000782c0ff */
[----:B------:R-:W-:Y:S02]  /*1ba0*/  FSEL R18, R0, -0.00019574658654164522886, !P0 ;  /* 0xb94d415300127808 */ /* 0x000fe40004000000 */
        /* <DEDUP_REMOVED lines=9> */
.L_x_217:
[----:B------:R-:W-:-:S13]  /*1c40*/  ISETP.NE.AND P0, PT, R19, 0xc, PT ;  /* 0x0000000c1300780c */ /* 0x000fda0003f05270 */
[----:B------:R-:W-:Y:S05]  /*1c50*/  @!P0 BRA `(.L_x_229) ;  /* 0x0000000000748947 */ /* 0x000fea0003800000 */
[----:B------:R-:W-:Y:S01]  /*1c60*/  ISETP.NE.AND P0, PT, R19, 0xd, PT ;  /* 0x0000000d1300780c */ /* 0x000fe20003f05270 */
[----:B------:R-:W-:-:S12]  /*1c70*/  IMAD.MOV.U32 R18, RZ, RZ, RZ ;  /* 0x000000ffff127224 */ /* 0x000fd800078e00ff */
[----:B------:R-:W-:Y:S05]  /*1c80*/  @P0 BRA `(.L_x_211) ;  /* 0x0000001800e40947 */ /* 0x000fea0003800000 */
[C---:B--2---:R-:W-:Y:S01]  /*1c90*/  FMUL R14, |R0|.reuse, 1.4426950216293334961 ;  /* 0x3fb8aa3b000e7820 */ /* 0x044fe20000400200 */
        /* <DEDUP_REMOVED lines=25> */
.L_x_229:
        /* <DEDUP_REMOVED lines=19> */
.L_x_232:
        /* <DEDUP_REMOVED lines=62> */
.L_x_234:
[----:B------:R-:W-:Y:S05]  /*2340*/  BSYNC.RECONVERGENT B1 ;  /* 0x0000000000017941 */ /* 0x000fea0003800200 */
.L_x_233:
        /* <DEDUP_REMOVED lines=18> */
.L_x_231:
[----:B------:R-:W-:Y:S05]  /*2470*/  BSYNC.RECONVERGENT B0 ;  /* 0x0000000000007941 */ /* 0x000fea0003800200 */
.L_x_230:
        /* <DEDUP_REMOVED lines=15> */
.L_x_207:
[----:B------:R-:W-:Y:S01]  /*2570*/  ISETP.GT.AND P0, PT, R19, 0x14, PT ;  /* 0x000000141300780c */ /* 0x000fe20003f04270 */
[----:B------:R-:W-:-:S12]  /*2580*/  BSSY.RECONVERGENT B0, `(.L_x_211) ;  /* 0x0000129000007945 */ /* 0x000fd80003800200 */
[----:B------:R-:W-:Y:S05]  /*2590*/  @P0 BRA `(.L_x_235) ;  /* 0x00000008009c0947 */ /* 0x000fea0003800000 */
[----:B------:R-:W-:-:S13]  /*25a0*/  ISETP.GT.AND P0, PT, R19, 0x10, PT ;  /* 0x000000101300780c */ /* 0x000fda0003f04270 */
[----:B------:R-:W-:Y:S05]  /*25b0*/  @P0 BRA `(.L_x_236) ;  /* 0x0000000000dc0947 */ /* 0x000fea0003800000 */
[----:B------:R-:W-:-:S04]  /*25c0*/  MOV R14, 0xfffffff2 ;  /* 0xfffffff2000e7802 */ /* 0x000fc80000000f00 */
[----:B------:R-:W-:-:S05]  /*25d0*/  VIADDMNMX.U32 R14, R19, R14, 0x2, PT ;  /* 0x00000002130e7446 */ /* 0x000fca000380000e */
[----:B------:R-:W-:-:S04]  /*25e0*/  IMAD.SHL.U32 R17, R14, 0x4, RZ ;  /* 0x000000040e117824 */ /* 0x000fc800078e00ff */
[----:B------:R-:W1:Y:S02]  /*25f0*/  LDC R14, c[0x2][R17+0x18] ;  /* 0x00800600110e7b82 */ /* 0x000e640000000800 */
[----:B-1----:R-:W-:-:S04]  /*2600*/  SHF.R.S32.HI R15, RZ, 0x1f, R14 ;  /* 0x0000001fff0f7819 */ /* 0x002fc8000001140e */
.L_x_542:
[----:B------:R-:W-:Y:S05]  /*2610*/  BRX R14 -0x2620                                                          (*"BRANCH_TARGETS .L_x_543,.L_x_544,.L_x_545"*) ;  /* 0xffffffd80e787949 */ /* 0x000fea000383ffff */
.L_x_545:
[----:B------:R-:W-:Y:S01]  /*2620*/  ISETP.NE.AND P0, PT, R19, 0x10, PT ;  /* 0x000000101300780c */ /* 0x000fe20003f05270 */
[----:B------:R-:W-:-:S12]  /*2630*/  IMAD.MOV.U32 R18, RZ, RZ, RZ ;  /* 0x000000ffff127224 */ /* 0x000fd800078e00ff */
[----:B------:R-:W-:Y:S05]  /*2640*/  @P0 BRA `(.L_x_237) ;  /* 0x0000001000700947 */ /* 0x000fea0003800000 */
[----:B------:R-:W-:Y:S02]  /*2650*/  HFMA2 R15, -RZ, RZ, 0.96630859375, -0.0022525787353515625 ;  /* 0x3bbb989dff0f7431 */ /* 0x000fe400000001ff */
[----:B------:R-:W-:-:S03]  /*2660*/  IMAD.MOV.U32 R17, RZ, RZ, 0x437c0000 ;  /* 0x437c0000ff117424 */ /* 0x000fc600078e00ff */
[----:B--2---:R-:W-:-:S04]  /*2670*/  FFMA.SAT R14, R0, R15, 0.5 ;  /* 0x3f000000000e7423 */ /* 0x004fc8000000200f */
[----:B------:R-:W-:-:S04]  /*2680*/  FFMA.RM R14, R14, R17, 12582913 ;  /* 0x4b4000010e0e7423 */ /* 0x000fc80000004011 */
[C---:B------:R-:W-:Y:S01]  /*2690*/  FADD R15, R14.reuse, -12583039 ;  /* 0xcb40007f0e0f7421 */ /* 0x040fe20000000000 */
[----:B------:R-:W-:-:S03]  /*26a0*/  IMAD.SHL.U32 R14, R14, 0x800000, RZ ;  /* 0x008000000e0e7824 */ /* 0x000fc600078e00ff */
[----:B------:R-:W-:-:S04]  /*26b0*/  FFMA R15, R0, 1.4426950216293334961, -R15 ;  /* 0x3fb8aa3b000f7823 */ /* 0x000fc8000000080f */
[----:B------:R-:W-:-:S06]  /*26c0*/  FFMA R15, R0, 1.925963033500011079e-08, R15 ;  /* 0x32a57060000f7823 */ /* 0x000fcc000000000f */
[----:B------:R-:W1:Y:S02]  /*26d0*/  MUFU.EX2 R15, R15 ;  /* 0x0000000f000f7308 */ /* 0x000e640000000800 */
[----:B-1----:R-:W-:Y:S01]  /*26e0*/  FMUL R18, R14, R15 ;  /* 0x0000000f0e127220 */ /* 0x002fe20000400000 */
[----:B------:R-:W-:Y:S06]  /*26f0*/  BRA `(.L_x_237) ;  /* 0x0000001000447947 */ /* 0x000fec0003800000 */
.L_x_543:
[----:B--2---:R-:W-:Y:S01]  /*2700*/  FMUL R14, |R0|, 1.4426950216293334961 ;  /* 0x3fb8aa3b000e7820 */ /* 0x004fe20000400200 */
        /* <DEDUP_REMOVED lines=16> */
.L_x_544:
[C---:B--2---:R-:W-:Y:S01]  /*2810*/  FMUL R14, |R0|.reuse, 2.8853900432586669922 ;  /* 0x4038aa3b000e7820 */ /* 0x044fe20000400200 */
        /* <DEDUP_REMOVED lines=9> */
[----:B------:R-:W-:-:S03]  /*28b0*/  FFMA R14, R19, R18, -0.33332768082618713379 ;  /* 0xbeaaa9ed130e7423 */ /* 0x000fc60000000012 */
[----:B------:R-:W1:Y:S02]  /*28c0*/  MUFU.RCP R15, R15 ;  /* 0x0000000f000f7308 */ /* 0x000e640000001000 */
[----:B-1----:R-:W-:Y:S01]  /*28d0*/  FFMA R17, R15, -2, R20 ;  /* 0xc00000000f117823 */ /* 0x002fe20000000014 */
[----:B------:R-:W-:-:S04]  /*28e0*/  FFMA R15, R19, R14, RZ ;  /* 0x0000000e130f7223 */ /* 0x000fc800000000ff */
[----:B------:R-:W-:-:S04]  /*28f0*/  FSEL R17, R17, 1, !P0 ;  /* 0x3f80000011117808 */ /* 0x000fc80004000000 */
[--C-:B------:R-:W-:Y:S01]  /*2900*/  LOP3.LUT R18, R17, 0x80000000, R0.reuse, 0xb8, !PT ;  /* 0x8000000011127812 */ /* 0x100fe200078eb800 */
[----:B------:R-:W-:Y:S01]  /*2910*/  @!P1 FFMA R18, R0, R15, R0 ;  /* 0x0000000f00129223 */ /* 0x000fe20000000000 */
[----:B------:R-:W-:Y:S06]  /*2920*/  BRA `(.L_x_237) ;  /* 0x0000000c00b87947 */ /* 0x000fec0003800000 */
.L_x_236:
[----:B------:R-:W-:-:S13]  /*2930*/  ISETP.GT.AND P0, PT, R19, 0x12, PT ;  /* 0x000000121300780c */ /* 0x000fda0003f04270 */
[----:B------:R-:W-:Y:S05]  /*2940*/  @P0 BRA `(.L_x_238) ;  /* 0x0000000000c80947 */ /* 0x000fea0003800000 */
[----:B------:R-:W-:-:S13]  /*2950*/  ISETP.NE.AND P0, PT, R19, 0x11, PT ;  /* 0x000000111300780c */ /* 0x000fda0003f05270 */
[----:B------:R-:W-:Y:S05]  /*2960*/  @!P0 BRA `(.L_x_239) ;  /* 0x0000000000508947 */ /* 0x000fea0003800000 */
[----:B------:R-:W-:Y:S01]  /*2970*/  ISETP.NE.AND P0, PT, R19, 0x12, PT ;  /* 0x000000121300780c */ /* 0x000fe20003f05270 */
[----:B------:R-:W-:-:S12]  /*2980*/  IMAD.MOV.U32 R18, RZ, RZ, RZ ;  /* 0x000000ffff127224 */ /* 0x000fd800078e00ff */
[----:B------:R-:W-:Y:S05]  /*2990*/  @P0 BRA `(.L_x_237) ;  /* 0x0000000c009c0947 */ /* 0x000fea0003800000 */
[C---:B--2---:R-:W-:Y:S01]  /*29a0*/  VIADD R14, R0.reuse, 0x1800000 ;  /* 0x01800000000e7836 */ /* 0x044fe20000000000 */
[----:B------:R-:W-:Y:S01]  /*29b0*/  BSSY.RECONVERGENT B1, `(.L_x_240) ;  /* 0x000000d000017945 */ /* 0x000fe20003800200 */
[----:B------:R-:W-:-:S03]  /*29c0*/  FSETP.NEU.AND P3, PT, R0, RZ, PT ;  /* 0x000000ff0000720b */ /* 0x000fc60003f6d000 */
[----:B------:R-:W-:-:S04]  /*29d0*/  LOP3.LUT R14, R14, 0x7f800000, RZ, 0xc0, !PT ;  /* 0x7f8000000e0e7812 */ /* 0x000fc800078ec0ff */
[----:B------:R-:W-:-:S13]  /*29e0*/  ISETP.GT.U32.AND P0, PT, R14, 0x1ffffff, PT ;  /* 0x01ffffff0e00780c */ /* 0x000fda0003f04070 */
[----:B------:R-:W-:Y:S05]  /*29f0*/  @P0 BRA `(.L_x_241) ;  /* 0x0000000000100947 */ /* 0x000fea0003800000 */
[----:B------:R-:W-:-:S07]  /*2a00*/  MOV R17, 0x2a20 ;  /* 0x00002a2000117802 */ /* 0x000fce0000000f00 */
[----:B0-----:R-:W-:Y:S05]  /*2a10*/  CALL.REL.NOINC `($__internal_6_$__cuda_sm20_rcp_rn_f32_slowpath) ;  /* 0x0000004800007944 */ /* 0x001fea0003c00000 */
[----:B------:R-:W-:Y:S01]  /*2a20*/  MOV R18, R0 ;  /* 0x0000000000127202 */ /* 0x000fe20000000f00 */
[----:B------:R-:W-:Y:S06]  /*2a30*/  BRA `(.L_x_242) ;  /* 0x0000000000107947 */ /* 0x000fec0003800000 */
.L_x_241:
[----:B------:R-:W1:Y:S02]  /*2a40*/  MUFU.RCP R15, R0 ;  /* 0x00000000000f7308 */ /* 0x000e640000001000 */
[----:B-1----:R-:W-:-:S04]  /*2a50*/  FFMA R14, R0, R15, -1 ;  /* 0xbf800000000e7423 */ /* 0x002fc8000000000f */
[----:B------:R-:W-:-:S04]  /*2a60*/  FADD.FTZ R14, -R14, -RZ ;  /* 0x800000ff0e0e7221 */ /* 0x000fc80000010100 */
[----:B------:R-:W-:-:S07]  /*2a70*/  FFMA R18, R15, R14, R15 ;  /* 0x0000000e0f127223 */ /* 0x000fce000000000f */
.L_x_242:
[----:B------:R-:W-:Y:S05]  /*2a80*/  BSYNC.RECONVERGENT B1 ;  /* 0x0000000000017941 */ /* 0x000fea0003800200 */
.L_x_240:
[----:B------:R-:W-:Y:S01]  /*2a90*/  FSEL R18, R18, +QNAN , P3 ;  /* 0x7fc0000012127808 */ /* 0x000fe20001800000 */
[----:B------:R-:W-:Y:S06]  /*2aa0*/  BRA `(.L_x_237) ;  /* 0x0000000c00587947 */ /* 0x000fec0003800000 */
.L_x_239:
[C---:B--2---:R-:W-:Y:S01]  /*2ab0*/  FMUL R15, R0.reuse, 8388608 ;  /* 0x4b000000000f7820 */ /* 0x044fe20000400000 */
[----:B------:R-:W-:Y:S01]  /*2ac0*/  FSETP.GEU.AND P0, PT, R0, 1.175494350822287508e-38, PT ;  /* 0x008000000000780b */ /* 0x000fe20003f0e000 */
[----:B------:R-:W-:-:S03]  /*2ad0*/  HFMA2 R18, -RZ, RZ, 1.5048828125, 33.21875 ;  /* 0x3e055027ff127431 */ /* 0x000fc600000001ff */
[----:B------:R-:W-:-:S04]  /*2ae0*/  FSEL R0, R15, R0, !P0 ;  /* 0x000000000f007208 */ /* 0x000fc80004000000 */
[C---:B------:R-:W-:Y:S01]  /*2af0*/  FSETP.NEU.AND P1, PT, R0.reuse, RZ, PT ;  /* 0x000000ff0000720b */ /* 0x040fe20003f2d000 */
[----:B------:R-:W-:-:S05]  /*2b00*/  VIADD R14, R0, 0xc0d55555 ;  /* 0xc0d55555000e7836 */ /* 0x000fca0000000000 */
[----:B------:R-:W-:-:S05]  /*2b10*/  LOP3.LUT R15, R14, 0xff800000, RZ, 0xc0, !PT ;  /* 0xff8000000e0f7812 */ /* 0x000fca00078ec0ff */
[----:B------:R-:W-:Y:S01]  /*2b20*/  IMAD.IADD R14, R0, 0x1, -R15 ;  /* 0x00000001000e7824 */ /* 0x000fe200078e0a0f */
[----:B------:R-:W-:-:S03]  /*2b30*/  I2FP.F32.S32 R15, R15 ;  /* 0x0000000f000f7245 */ /* 0x000fc60000201400 */
[----:B------:R-:W-:-:S04]  /*2b40*/  FADD R17, R14, -1 ;  /* 0xbf8000000e117421 */ /* 0x000fc80000000000 */
[----:B------:R-:W-:-:S04]  /*2b50*/  FFMA R14, R17, -R18, 0.14084610342979431152 ;  /* 0x3e1039f6110e7423 */ /* 0x000fc80000000812 */
[----:B------:R-:W-:-:S04]  /*2b60*/  FFMA R14, R17, R14, -0.12148627638816833496 ;  /* 0xbdf8cdcc110e7423 */ /* 0x000fc8000000000e */
[----:B------:R-:W-:-:S04]  /*2b70*/  FFMA R14, R17, R14, 0.13980610668659210205 ;  /* 0x3e0f2955110e7423 */ /* 0x000fc8000000000e */
[----:B------:R-:W-:-:S04]  /*2b80*/  FFMA R14, R17, R14, -0.16684235632419586182 ;  /* 0xbe2ad8b9110e7423 */ /* 0x000fc8000000000e */
[----:B------:R-:W-:-:S04]  /*2b90*/  FFMA R14, R17, R14, 0.20012299716472625732 ;  /* 0x3e4ced0b110e7423 */ /* 0x000fc8000000000e */
[----:B------:R-:W-:-:S04]  /*2ba0*/  FFMA R14, R17, R14, -0.24999669194221496582 ;  /* 0xbe7fff22110e7423 */ /* 0x000fc8000000000e */
[----:B------:R-:W-:-:S04]  /*2bb0*/  FFMA R14, R17, R14, 0.33333182334899902344 ;  /* 0x3eaaaa78110e7423 */ /* 0x000fc8000000000e */
[C---:B------:R-:W-:Y:S01]  /*2bc0*/  FFMA R18, R17.reuse, R14, -0.5 ;  /* 0xbf00000011127423 */ /* 0x040fe2000000000e */
[----:B------:R-:W-:Y:S02]  /*2bd0*/  FSEL R14, RZ, -23, P0 ;  /* 0xc1b80000ff0e7808 */ /* 0x000fe40000000000 */
[----:B------:R-:W-:Y:S01]  /*2be0*/  ISETP.GT.U32.AND P0, PT, R0, 0x7f7fffff, PT ;  /* 0x7f7fffff0000780c */ /* 0x000fe20003f04070 */
[----:B------:R-:W-:Y:S02]  /*2bf0*/  FMUL R18, R17, R18 ;  /* 0x0000001211127220 */ /* 0x000fe40000400000 */
[----:B------:R-:W-:Y:S01]  /*2c00*/  FFMA R14, R15, 1.1920928955078125e-07, R14 ;  /* 0x340000000f0e7823 */ /* 0x000fe2000000000e */
[----:B------:R-:W-:Y:S02]  /*2c10*/  IMAD.MOV.U32 R15, RZ, RZ, 0x7f800000 ;  /* 0x7f800000ff0f7424 */ /* 0x000fe400078e00ff */
[----:B------:R-:W-:-:S04]  /*2c20*/  FFMA R17, R17, R18, R17 ;  /* 0x0000001211117223 */ /* 0x000fc80000000011 */
[----:B------:R-:W-:-:S03]  /*2c30*/  FFMA R14, R14, 0.69314718246459960938, R17 ;  /* 0x3f3172180e0e7823 */ /* 0x000fc60000000011 */
[----:B------:R-:W-:-:S05]  /*2c40*/  @P0 FFMA R14, R0, R15, +INF ;  /* 0x7f800000000e0423 */ /* 0x000fca000000000f */
[----:B------:R-:W-:Y:S01]  /*2c50*/  FSEL R18, R14, -INF , P1 ;  /* 0xff8000000e127808 */ /* 0x000fe20000800000 */
[----:B------:R-:W-:Y:S06]  /*2c60*/  BRA `(.L_x_237) ;  /* 0x0000000800e87947 */ /* 0x000fec0003800000 */
.L_x_238:
[----:B------:R-:W-:-:S13]  /*2c70*/  ISETP.NE.AND P0, PT, R19, 0x13, PT ;  /* 0x000000131300780c */ /* 0x000fda0003f05270 */
[----:B------:R-:W-:Y:S05]  /*2c80*/  @!P0 BRA `(.L_x_243) ;  /* 0x0000000000788947 */ /* 0x000fea0003800000 */
[----:B------:R-:W-:Y:S01]  /*2c90*/  ISETP.NE.AND P0, PT, R19, 0x14, PT ;  /* 0x000000141300780c */ /* 0x000fe20003f05270 */
[----:B------:R-:W-:-:S12]  /*2ca0*/  IMAD.MOV.U32 R18, RZ, RZ, RZ ;  /* 0x000000ffff127224 */ /* 0x000fd800078e00ff */
[----:B------:R-:W-:Y:S05]  /*2cb0*/  @P0 BRA `(.L_x_237) ;  /* 0x0000000800d40947 */ /* 0x000fea0003800000 */
[----:B------:R-:W-:Y:S02]  /*2cc0*/  MOV R15, 0x3f000000 ;  /* 0x3f000000000f7802 */ /* 0x000fe40000000f00 */
[C---:B--2---:R-:W-:Y:S02]  /*2cd0*/  FSETP.NEU.AND P1, PT, |R0|.reuse, 1, PT ;  /* 0x3f8000000000780b */ /* 0x044fe40003f2d200 */
        /* <DEDUP_REMOVED lines=18> */
[----:B------:R-:W-:-:S04]  /*2e00*/  FMUL R14, R14, R17 ;  /* 0x000000110e0e7220 */ /* 0x000fc80000400000 */
[----:B------:R-:W-:Y:S01]  /*2e10*/  FFMA R18, R15, R14, R15 ;  /* 0x0000000e0f127223 */ /* 0x000fe2000000000f */
[----:B------:R-:W-:-:S04]  /*2e20*/  IMAD.MOV.U32 R15, RZ, RZ, 0x3fd774eb ;  /* 0x3fd774ebff0f7424 */ /* 0x000fc800078e00ff */
[----:B------:R-:W-:-:S05]  /*2e30*/  FSEL R0, R18, -R18, P0 ;  /* 0x8000001212007208 */ /* 0x000fca0000000000 */
[----:B------:R-:W-:-:S04]  /*2e40*/  @!P1 FFMA R18, R15, 0.93318945169448852539, R0 ;  /* 0x3f6ee5810f129823 */ /* 0x000fc80000000000 */
[----:B------:R-:W-:Y:S01]  /*2e50*/  @P0 FADD R18, R18, R18 ;  /* 0x0000001212120221 */ /* 0x000fe20000000000 */
[----:B------:R-:W-:Y:S06]  /*2e60*/  BRA `(.L_x_237) ;  /* 0x0000000800687947 */ /* 0x000fec0003800000 */
.L_x_243:
[----:B------:R-:W-:Y:S01]  /*2e70*/  HFMA2 R15, -RZ, RZ, 1.75, 0 ;  /* 0x3f000000ff0f7431 */ /* 0x000fe200000001ff */
[C---:B--2---:R-:W-:Y:S02]  /*2e80*/  FSETP.NEU.AND P0, PT, |R0|.reuse, 1, PT ;  /* 0x3f8000000000780b */ /* 0x044fe40003f0d200 */
[C---:B------:R-:W-:Y:S02]  /*2e90*/  FSETP.GT.AND P1, PT, |R0|.reuse, 0.56000000238418579102, PT ;  /* 0x3f0f5c290000780b */ /* 0x040fe40003f24200 */
[----:B------:R-:W-:-:S04]  /*2ea0*/  FFMA R17, |R0|, -R15, 0.5 ;  /* 0x3f00000000117423 */ /* 0x000fc80000000a0f */
[----:B------:R-:W1:Y:S02]  /*2eb0*/  MUFU.RSQ R14, R17 ;  /* 0x00000011000e7308 */ /* 0x000e640000001400 */
[----:B-1----:R-:W-:Y:S01]  /*2ec0*/  FMUL R15, R17, R14 ;  /* 0x0000000e110f7220 */ /* 0x002fe20000400000 */
[----:B------:R-:W-:Y:S01]  /*2ed0*/  FMUL R14, R14, -0.5 ;  /* 0xbf0000000e0e7820 */ /* 0x000fe20000400000 */
[----:B------:R-:W-:-:S03]  /*2ee0*/  IMAD.MOV.U32 R17, RZ, RZ, 0x3fd774eb ;  /* 0x3fd774ebff117424 */ /* 0x000fc600078e00ff */
        /* <DEDUP_REMOVED lines=18> */
.L_x_235:
[----:B------:R-:W-:-:S13]  /*3010*/  ISETP.GT.AND P0, PT, R19, 0x17, PT ;  /* 0x000000171300780c */ /* 0x000fda0003f04270 */
[----:B------:R-:W-:Y:S05]  /*3020*/  @P0 BRA `(.L_x_244) ;  /* 0x0000000400440947 */ /* 0x000fea0003800000 */
[----:B------:R-:W-:-:S04]  /*3030*/  MOV R14, 0xffffffeb ;  /* 0xffffffeb000e7802 */ /* 0x000fc80000000f00 */
[----:B------:R-:W-:-:S05]  /*3040*/  VIADDMNMX.U32 R14, R19, R14, 0x2, PT ;  /* 0x00000002130e7446 */ /* 0x000fca000380000e */
[----:B------:R-:W-:-:S04]  /*3050*/  IMAD.SHL.U32 R17, R14, 0x4, RZ ;  /* 0x000000040e117824 */ /* 0x000fc800078e00ff */
[----:B------:R-:W1:Y:S02]  /*3060*/  LDC R14, c[0x2][R17+0x24] ;  /* 0x00800900110e7b82 */ /* 0x000e640000000800 */
[----:B-1----:R-:W-:-:S04]  /*3070*/  SHF.R.S32.HI R15, RZ, 0x1f, R14 ;  /* 0x0000001fff0f7819 */ /* 0x002fc8000001140e */
.L_x_546:
[----:B------:R-:W-:Y:S05]  /*3080*/  BRX R14 -0x3090                                                          (*"BRANCH_TARGETS .L_x_547,.L_x_548,.L_x_549"*) ;  /* 0xffffffcc0edc7949 */ /* 0x000fea000383ffff */
.L_x_549:
[----:B------:R-:W-:Y:S01]  /*3090*/  ISETP.NE.AND P0, PT, R19, 0x17, PT ;  /* 0x000000171300780c */ /* 0x000fe20003f05270 */
[----:B------:R-:W-:-:S12]  /*30a0*/  IMAD.MOV.U32 R18, RZ, RZ, RZ ;  /* 0x000000ffff127224 */ /* 0x000fd800078e00ff */
[----:B------:R-:W-:Y:S05]  /*30b0*/  @P0 BRA `(.L_x_237) ;  /* 0x0000000400d40947 */ /* 0x000fea0003800000 */
[----:B------:R-:W-:Y:S01]  /*30c0*/  HFMA2 R15, -RZ, RZ, 0.1417236328125, 8952 ;  /* 0x3089705fff0f7431 */ /* 0x000fe200000001ff */
[C---:B--2---:R-:W-:Y:S01]  /*30d0*/  FSETP.GEU.AND P1, PT, R0.reuse, RZ, PT ;  /* 0x000000ff0000720b */ /* 0x044fe20003f2e000 */
[----:B------:R-:W-:Y:S01]  /*30e0*/  BSSY.RECONVERGENT B1, `(.L_x_245) ;  /* 0x0000011000017945 */ /* 0x000fe20003800200 */
[----:B------:R-:W-:Y:S02]  /*30f0*/  FSETP.GTU.AND P0, PT, |R0|, 9.9999997171806853657e-10, PT ;  /* 0x3089705f0000780b */ /* 0x000fe40003f0c200 */
[----:B------:R-:W-:-:S04]  /*3100*/  FSEL R15, -R15, 9.9999997171806853657e-10, !P1 ;  /* 0x3089705f0f0f7808 */ /* 0x000fc80004800100 */
[----:B------:R-:W-:-:S05]  /*3110*/  FSEL R17, R15, R0, !P0 ;  /* 0x000000000f117208 */ /* 0x000fca0004000000 */
[----:B------:R-:W-:-:S05]  /*3120*/  VIADD R0, R17, 0x1800000 ;  /* 0x0180000011007836 */ /* 0x000fca0000000000 */
[----:B------:R-:W-:-:S04]  /*3130*/  LOP3.LUT R0, R0, 0x7f800000, RZ, 0xc0, !PT ;  /* 0x7f80000000007812 */ /* 0x000fc800078ec0ff */
[----:B------:R-:W-:-:S13]  /*3140*/  ISETP.GT.U32.AND P0, PT, R0, 0x1ffffff, PT ;  /* 0x01ffffff0000780c */ /* 0x000fda0003f04070 */
[----:B------:R-:W-:Y:S05]  /*3150*/  @P0 BRA `(.L_x_246) ;  /* 0x0000000000140947 */ /* 0x000fea0003800000 */
[----:B------:R-:W-:Y:S01]  /*3160*/  IMAD.MOV.U32 R0, RZ, RZ, R17 ;  /* 0x000000ffff007224 */ /* 0x000fe200078e0011 */
[----:B------:R-:W-:-:S07]  /*3170*/  MOV R17, 0x3190 ;  /* 0x0000319000117802 */ /* 0x000fce0000000f00 */
[----:B0-----:R-:W-:Y:S05]  /*3180*/  CALL.REL.NOINC `($__internal_6_$__cuda_sm20_rcp_rn_f32_slowpath) ;  /* 0x0000004000247944 */ /* 0x001fea0003c00000 */
[----:B------:R-:W-:Y:S01]  /*3190*/  MOV R18, R0 ;  /* 0x0000000000127202 */ /* 0x000fe20000000f00 */
[----:B------:R-:W-:Y:S06]  /*31a0*/  BRA `(.L_x_247) ;  /* 0x0000000000107947 */ /* 0x000fec0003800000 */
.L_x_246:
[----:B------:R-:W1:Y:S02]  /*31b0*/  MUFU.RCP R18, R17 ;  /* 0x0000001100127308 */ /* 0x000e640000001000 */
[----:B-1----:R-:W-:-:S04]  /*31c0*/  FFMA R0, R17, R18, -1 ;  /* 0xbf80000011007423 */ /* 0x002fc80000000012 */
[----:B------:R-:W-:-:S04]  /*31d0*/  FADD.FTZ R15, -R0, -RZ ;  /* 0x800000ff000f7221 */ /* 0x000fc80000010100 */
[----:B------:R-:W-:-:S07]  /*31e0*/  FFMA R18, R18, R15, R18 ;  /* 0x0000000f12127223 */ /* 0x000fce0000000012 */
.L_x_247:
[----:B------:R-:W-:Y:S05]  /*31f0*/  BSYNC.RECONVERGENT B1 ;  /* 0x0000000000017941 */ /* 0x000fea0003800200 */
.L_x_245:
[----:B------:R-:W-:Y:S05]  /*3200*/  BRA `(.L_x_237) ;  /* 0x0000000400807947 */ /* 0x000fea0003800000 */
.L_x_547:
[----:B--2---:R-:W1:Y:S01]  /*3210*/  MUFU.RCP R15, |R0| ;  /* 0x40000000000f7308 */ /* 0x004e620000001000 */
[----:B------:R-:W-:Y:S01]  /*3220*/  FSETP.GT.AND P0, PT, |R0|, 1, PT ;  /* 0x3f8000000000780b */ /* 0x000fe20003f04200 */
[----:B------:R-:W-:Y:S02]  /*3230*/  IMAD.MOV.U32 R17, RZ, RZ, 0x3b2090aa ;  /* 0x3b2090aaff117424 */ /* 0x000fe400078e00ff */
        /* <DEDUP_REMOVED lines=17> */
.L_x_548:
[----:B--2---:R-:W-:Y:S01]  /*3350*/  FSETP.NEU.AND P0, PT, R0, RZ, PT ;  /* 0x000000ff0000720b */ /* 0x004fe20003f0d000 */
        /* <DEDUP_REMOVED lines=30> */
.L_x_244:
[----:B------:R-:W-:-:S13]  /*3540*/  ISETP.GT.AND P0, PT, R19, 0x19, PT ;  /* 0x000000191300780c */ /* 0x000fda0003f04270 */
[----:B------:R-:W-:Y:S05]  /*3550*/  @P0 BRA `(.L_x_248) ;  /* 0x0000000000240947 */ /* 0x000fea0003800000 */
[----:B------:R-:W-:-:S13]  /*3560*/  ISETP.NE.AND P0, PT, R19, 0x18, PT ;  /* 0x000000181300780c */ /* 0x000fda0003f05270 */
[----:B------:R-:W-:Y:S05]  /*3570*/  @!P0 BRA `(.L_x_249) ;  /* 0x0000000000148947 */ /* 0x000fea0003800000 */
[----:B------:R-:W-:Y:S01]  /*3580*/  ISETP.NE.AND P0, PT, R19, 0x19, PT ;  /* 0x000000191300780c */ /* 0x000fe20003f05270 */
[----:B------:R-:W-:-:S12]  /*3590*/  IMAD.MOV.U32 R18, RZ, RZ, RZ ;  /* 0x000000ffff127224 */ /* 0x000fd800078e00ff */
[----:B------:R-:W-:Y:S05]  /*35a0*/  @P0 BRA `(.L_x_237) ;  /* 0x0000000000980947 */ /* 0x000fea0003800000 */
[----:B--2---:R-:W-:Y:S01]  /*35b0*/  FADD R18, -R0, -RZ ;  /* 0x800000ff00127221 */ /* 0x004fe20000000100 */
[----:B------:R-:W-:Y:S06]  /*35c0*/  BRA `(.L_x_237) ;  /* 0x0000000000907947 */ /* 0x000fec0003800000 */
.L_x_249:
[----:B--2---:R-:W-:Y:S01]  /*35d0*/  FADD R18, |R0|, -RZ ;  /* 0x800000ff00127221 */ /* 0x004fe20000000200 */
[----:B------:R-:W-:Y:S06]  /*35e0*/  BRA `(.L_x_237) ;  /* 0x0000000000887947 */ /* 0x000fec0003800000 */
.L_x_248:
[----:B------:R-:W-:-:S13]  /*35f0*/  ISETP.NE.AND P0, PT, R19, 0x1a, PT ;  /* 0x0000001a1300780c */ /* 0x000fda0003f05270 */
[----:B------:R-:W-:Y:S05]  /*3600*/  @!P0 BRA `(.L_x_250) ;  /* 0x00000000004c8947 */ /* 0x000fea0003800000 */
[----:B------:R-:W-:Y:S02]  /*3610*/  ISETP.NE.AND P0, PT, R19, 0x1b, PT ;  /* 0x0000001b1300780c */ /* 0x000fe40003f05270 */
[----:B------:R-:W-:-:S11]  /*3620*/  MOV R18, RZ ;  /* 0x000000ff00127202 */ /* 0x000fd60000000f00 */
[----:B------:R-:W-:Y:S05]  /*3630*/  @P0 BRA `(.L_x_237) ;  /* 0x0000000000740947 */ /* 0x000fea0003800000 */
[----:B--2---:R-:W-:Y:S01]  /*3640*/  FADD R15, |R0|, -RZ ;  /* 0x800000ff000f7221 */ /* 0x004fe20000000200 */
[----:B------:R1:W2:Y:S01]  /*3650*/  MUFU.RSQ R17, |R0| ;  /* 0x4000000000117308 */ /* 0x0002a20000001400 */
[----:B------:R-:W-:Y:S02]  /*3660*/  BSSY.RECONVERGENT B1, `(.L_x_251) ;  /* 0x000000c000017945 */ /* 0x000fe40003800200 */
[----:B------:R-:W-:-:S05]  /*3670*/  VIADD R14, R15, 0xf3000000 ;  /* 0xf30000000f0e7836 */ /* 0x000fca0000000000 */
[----:B------:R-:W-:-:S13]  /*3680*/  ISETP.GT.U32.AND P0, PT, R14, 0x727fffff, PT ;  /* 0x727fffff0e00780c */ /* 0x000fda0003f04070 */
[----:B-12---:R-:W-:Y:S05]  /*3690*/  @!P0 BRA `(.L_x_252) ;  /* 0x0000000000108947 */ /* 0x006fea0003800000 */
[----:B------:R-:W-:Y:S01]  /*36a0*/  IMAD.MOV.U32 R0, RZ, RZ, R15 ;  /* 0x000000ffff007224 */ /* 0x000fe200078e000f */
[----:B------:R-:W-:-:S07]  /*36b0*/  MOV R20, 0x36d0 ;  /* 0x000036d000147802 */ /* 0x000fce0000000f00 */
[----:B0-----:R-:W-:Y:S05]  /*36c0*/  CALL.REL.NOINC `($__internal_7_$__cuda_sm20_sqrt_rn_f32_slowpath) ;  /* 0x0000003c00ac7944 */ /* 0x001fea0003c00000 */
[----:B------:R-:W-:Y:S05]  /*36d0*/  BRA `(.L_x_253) ;  /* 0x0000000000107947 */ /* 0x000fea0003800000 */
.L_x_252:
[----:B------:R-:W-:Y:S01]  /*36e0*/  FMUL.FTZ R15, |R0|, R17 ;  /* 0x00000011000f7220 */ /* 0x000fe20000410200 */
[----:B------:R-:W-:-:S03]  /*36f0*/  FMUL.FTZ R18, R17, 0.5 ;  /* 0x3f00000011127820 */ /* 0x000fc60000410000 */
[----:B------:R-:W-:-:S04]  /*3700*/  FFMA R0, -R15, R15, |R0| ;  /* 0x0000000f0f007223 */ /* 0x000fc80000000500 */
[----:B------:R-:W-:-:S07]  /*3710*/  FFMA R18, R0, R18, R15 ;  /* 0x0000001200127223 */ /* 0x000fce000000000f */
.L_x_253:
[----:B------:R-:W-:Y:S05]  /*3720*/  BSYNC.RECONVERGENT B1 ;  /* 0x0000000000017941 */ /* 0x000fea0003800200 */
.L_x_251:
[----:B------:R-:W-:Y:S05]  /*3730*/  BRA `(.L_x_237) ;  /* 0x0000000000347947 */ /* 0x000fea0003800000 */
.L_x_250:
[----:B--2---:R-:W-:Y:S01]  /*3740*/  IADD3 R14, PT, PT, R0, -0xd000000, RZ ;  /* 0xf3000000000e7810 */ /* 0x004fe20007ffe0ff */
[----:B------:R1:W2:Y:S01]  /*3750*/  MUFU.RSQ R17, R0 ;  /* 0x0000000000117308 */ /* 0x0002a20000001400 */
[----:B------:R-:W-:Y:S02]  /*3760*/  BSSY.RECONVERGENT B1, `(.L_x_237) ;  /* 0x000000a000017945 */ /* 0x000fe40003800200 */
[----:B------:R-:W-:-:S13]  /*3770*/  ISETP.GT.U32.AND P0, PT, R14, 0x727fffff, PT ;  /* 0x727fffff0e00780c */ /* 0x000fda0003f04070 */
[----:B-1----:R-:W-:Y:S05]  /*3780*/  @!P0 BRA `(.L_x_254) ;  /* 0x00000000000c8947 */ /* 0x002fea0003800000 */
[----:B------:R-:W-:-:S07]  /*3790*/  MOV R20, 0x37b0 ;  /* 0x000037b000147802 */ /* 0x000fce0000000f00 */
[----:B0-2---:R-:W-:Y:S05]  /*37a0*/  CALL.REL.NOINC `($__internal_7_$__cuda_sm20_sqrt_rn_f32_slowpath) ;  /* 0x0000003c00747944 */ /* 0x005fea0003c00000 */
[----:B------:R-:W-:Y:S05]  /*37b0*/  BRA `(.L_x_255) ;  /* 0x0000000000107947 */ /* 0x000fea0003800000 */
.L_x_254:
[----:B--2---:R-:W-:Y:S01]  /*37c0*/  FMUL.FTZ R15, R0, R17 ;  /* 0x00000011000f7220 */ /* 0x004fe20000410000 */
[----:B------:R-:W-:-:S03]  /*37d0*/  FMUL.FTZ R18, R17, 0.5 ;  /* 0x3f00000011127820 */ /* 0x000fc60000410000 */
[----:B------:R-:W-:-:S04]  /*37e0*/  FFMA R0, -R15, R15, R0 ;  /* 0x0000000f0f007223 */ /* 0x000fc80000000100 */
[----:B------:R-:W-:-:S07]  /*37f0*/  FFMA R18, R0, R18, R15 ;  /* 0x0000001200127223 */ /* 0x000fce000000000f */
.L_x_255:
[----:B------:R-:W-:Y:S05]  /*3800*/  BSYNC.RECONVERGENT B1 ;  /* 0x0000000000017941 */ /* 0x000fea0003800200 */
.L_x_237:
[----:B------:R-:W-:Y:S05]  /*3810*/  BSYNC.RECONVERGENT B0 ;  /* 0x0000000000007941 */ /* 0x000fea0003800200 */
.L_x_211:
[----:B------:R1:W-:Y:S01]  /*3820*/  STS [R7+-0x4], R18 ;  /* 0xfffffc1207007388 */ /* 0x0003e20000000800 */
[----:B------:R-:W-:Y:S05]  /*3830*/  BRA `(.L_x_205) ;  /* 0x0000003800507947 */ /* 0x000fea0003800000 */
.L_x_206:
[----:B------:R-:W-:Y:S01]  /*3840*/  IMAD R18, R5, 0x4, R8 ;  /* 0x0000000405127824 */ /* 0x000fe200078e0208 */
[----:B------:R-:W-:-:S04]  /*3850*/  ISETP.GT.AND P0, PT, R19, 0xc, PT ;  /* 0x0000000c1300780c */ /* 0x000fc80003f04270 */
[----:B------:R1:W2:Y:S09]  /*3860*/  LDS R0, [R18+-0x4] ;  /* 0xfffffc0012007984 */ /* 0x0002b20000000800 */
[----:B-1----:R-:W-:Y:S05]  /*3870*/  @P0 BRA `(.L_x_256) ;  /* 0x0000002400c00947 */ /* 0x002fea0003800000 */
[----:B------:R1:W3:Y:S01]  /*3880*/  LDS R17, [R18+-0x8] ;  /* 0xfffff80012117984 */ /* 0x0002e20000000800 */
[----:B------:R-:W-:-:S13]  /*3890*/  ISETP.GT.AND P0, PT, R19, 0x6, PT ;  /* 0x000000061300780c */ /* 0x000fda0003f04270 */
[----:B-1----:R-:W-:Y:S05]  /*38a0*/  @P0 BRA `(.L_x_257) ;  /* 0x00000008000c0947 */ /* 0x002fea0003800000 */
[----:B------:R-:W-:-:S13]  /*38b0*/  ISETP.GT.AND P0, PT, R19, 0x3, PT ;  /* 0x000000031300780c */ /* 0x000fda0003f04270 */
[----:B------:R-:W-:Y:S05]  /*38c0*/  @P0 BRA `(.L_x_258) ;  /* 0x0000000000300947 */ /* 0x000fea0003800000 */
[----:B------:R-:W-:-:S05]  /*38d0*/  IMAD.MOV.U32 R14, RZ, RZ, -0x1 ;  /* 0xffffffffff0e7424 */ /* 0x000fca00078e00ff */
[----:B------:R-:W-:-:S04]  /*38e0*/  VIADDMNMX.U32 R19, R19, R14, 0x3, PT ;  /* 0x0000000313137446 */ /* 0x000fc8000380000e */
[----:B------:R-:W-:-:S04]  /*38f0*/  SHF.L.U32 R19, R19, 0x2, RZ ;  /* 0x0000000213137819 */ /* 0x000fc800000006ff */
[----:B------:R-:W1:Y:S02]  /*3900*/  LDC R14, c[0x2][R19+0x30] ;  /* 0x00800c00130e7b82 */ /* 0x000e640000000800 */
[----:B-1----:R-:W-:-:S04]  /*3910*/  SHF.R.S32.HI R15, RZ, 0x1f, R14 ;  /* 0x0000001fff0f7819 */ /* 0x002fc8000001140e */
.L_x_550:
[----:B------:R-:W-:Y:S05]  /*3920*/  BRX R14 -0x3930                                                          (*"BRANCH_TARGETS .L_x_551,.L_x_552,.L_x_553,.L_x_259"*) ;  /* 0xffffffc40eb47949 */ /* 0x000fea000383ffff */
.L_x_553:
[----:B--23--:R-:W-:Y:S01]  /*3930*/  FMUL R7, R0, R17 ;  /* 0x0000001100077220 */ /* 0x00cfe20000400000 */
[----:B------:R-:W-:Y:S06]  /*3940*/  BRA `(.L_x_259) ;  /* 0x0000003400d07947 */ /* 0x000fec0003800000 */
.L_x_551:
[----:B--23--:R-:W-:Y:S01]  /*3950*/  FADD R7, R0, R17 ;  /* 0x0000001100077221 */ /* 0x00cfe20000000000 */
[----:B------:R-:W-:Y:S06]  /*3960*/  BRA `(.L_x_259) ;  /* 0x0000003400c87947 */ /* 0x000fec0003800000 */
.L_x_552:
[----:B--23--:R-:W-:Y:S01]  /*3970*/  FADD R7, R0, -R17 ;  /* 0x8000001100077221 */ /* 0x00cfe20000000000 */
[----:B------:R-:W-:Y:S06]  /*3980*/  BRA `(.L_x_259) ;  /* 0x0000003400c07947 */ /* 0x000fec0003800000 */
.L_x_258:
[----:B------:R-:W-:-:S05]  /*3990*/  IMAD.MOV.U32 R14, RZ, RZ, -0x4 ;  /* 0xfffffffcff0e7424 */ /* 0x000fca00078e00ff */
[----:B------:R-:W-:-:S05]  /*39a0*/  VIADDMNMX.U32 R19, R19, R14, 0x3, PT ;  /* 0x0000000313137446 */ /* 0x000fca000380000e */
[----:B------:R-:W-:-:S04]  /*39b0*/  IMAD.SHL.U32 R19, R19, 0x4, RZ ;  /* 0x0000000413137824 */ /* 0x000fc800078e00ff */
[----:B------:R-:W1:Y:S02]  /*39c0*/  LDC R14, c[0x2][R19+0x40] ;  /* 0x00801000130e7b82 */ /* 0x000e640000000800 */
[----:B-1----:R-:W-:-:S04]  /*39d0*/  SHF.R.S32.HI R15, RZ, 0x1f, R14 ;  /* 0x0000001fff0f7819 */ /* 0x002fc8000001140e */
.L_x_555:
[----:B------:R-:W-:Y:S05]  /*39e0*/  BRX R14 -0x39f0                                                          (*"BRANCH_TARGETS .L_x_556,.L_x_557,.L_x_558,.L_x_259"*) ;  /* 0xffffffc40e847949 */ /* 0x000fea000383ffff */
.L_x_558:
[----:B--23--:R-:W-:-:S04]  /*39f0*/  FSETP.GTU.AND P0, PT, R0, R17, PT ;  /* 0x000000110000720b */ /* 0x00cfc80003f0c000 */
[----:B------:R-:W-:Y:S01]  /*3a00*/  FSEL R7, R0, R17, !P0 ;  /* 0x0000001100077208 */ /* 0x000fe20004000000 */
[----:B------:R-:W-:Y:S08]  /*3a10*/  BRA `(.L_x_259) ;  /* 0x00000034009c7947 */ /* 0x000ff00003800000 */
.L_x_556:
[----:B---3--:R-:W1:Y:S01]  /*3a20*/  MUFU.RCP R14, R17 ;  /* 0x00000011000e7308 */ /* 0x008e620000001000 */
[----:B------:R-:W-:Y:S07]  /*3a30*/  BSSY.RECONVERGENT B0, `(.L_x_260) ;  /* 0x000000c000007945 */ /* 0x000fee0003800200 */
[----:B--2---:R-:W2:Y:S01]  /*3a40*/  FCHK P0, R0, R17 ;  /* 0x0000001100007302 */ /* 0x004ea20000000000 */
[----:B-1----:R-:W-:-:S04]  /*3a50*/  FFMA R7, -R17, R14, 1 ;  /* 0x3f80000011077423 */ /* 0x002fc8000000010e */
[----:B------:R-:W-:-:S04]  /*3a60*/  FFMA R7, R14, R7, R14 ;  /* 0x000000070e077223 */ /* 0x000fc8000000000e */
[----:B------:R-:W-:-:S04]  /*3a70*/  FFMA R14, R0, R7, RZ ;  /* 0x00000007000e7223 */ /* 0x000fc800000000ff */
[----:B------:R-:W-:-:S04]  /*3a80*/  FFMA R15, -R17, R14, R0 ;  /* 0x0000000e110f7223 */ /* 0x000fc80000000100 */
[----:B------:R-:W-:Y:S01]  /*3a90*/  FFMA R7, R7, R15, R14 ;  /* 0x0000000f07077223 */ /* 0x000fe2000000000e */
[----:B--2---:R-:W-:Y:S06]  /*3aa0*/  @!P0 BRA `(.L_x_261) ;  /* 0x0000000000108947 */ /* 0x004fec0003800000 */
[----:B------:R-:W-:Y:S02]  /*3ab0*/  MOV R15, R17 ;  /* 0x00000011000f7202 */ /* 0x000fe40000000f00 */
[----:B------:R-:W-:-:S07]  /*3ac0*/  MOV R14, 0x3ae0 ;  /* 0x00003ae0000e7802 */ /* 0x000fce0000000f00 */
[----:B0-----:R-:W-:Y:S05]  /*3ad0*/  CALL.REL.NOINC `($__internal_8_$__cuda_sm3x_div_rn_noftz_f32_slowpath) ;  /* 0x0000003c00047944 */ /* 0x001fea0003c00000 */
[----:B------:R-:W-:-:S07]  /*3ae0*/  IMAD.MOV.U32 R7, RZ, RZ, R0 ;  /* 0x000000ffff077224 */ /* 0x000fce00078e0000 */
.L_x_261:
[----:B------:R-:W-:Y:S05]  /*3af0*/  BSYNC.RECONVERGENT B0 ;  /* 0x0000000000007941 */ /* 0x000fea0003800200 */
.L_x_260:
[----:B------:R-:W-:Y:S05]  /*3b00*/  BRA `(.L_x_259) ;  /* 0x0000003400607947 */ /* 0x000fea0003800000 */
.L_x_557:
[C---:B--2---:R-:W-:Y:S01]  /*3b10*/  FMUL R7, |R0|.reuse, 16777216 ;  /* 0x4b80000000077820 */ /* 0x044fe20000400200 */
[----:B------:R-:W-:Y:S01]  /*3b20*/  FSETP.GEU.AND P0, PT, |R0|, 1.175494350822287508e-38, PT ;  /* 0x008000000000780b */ /* 0x000fe20003f0e200 */
[----:B------:R-:W-:Y:S03]  /*3b30*/  BSSY.RECONVERGENT B0, `(.L_x_262) ;  /* 0x0000059000007945 */ /* 0x000fe60003800200 */
[----:B------:R-:W-:-:S05]  /*3b40*/  FSEL R7, R7, |R0|, !P0 ;  /* 0x4000000007077208 */ /* 0x000fca0004000000 */
[----:B------:R-:W-:-:S05]  /*3b50*/  VIADD R14, R7, 0xc0cafb0d ;  /* 0xc0cafb0d070e7836 */ /* 0x000fca0000000000 */
[----:B------:R-:W-:Y:S02]  /*3b60*/  LOP3.LUT R22, R14, 0xff800000, RZ, 0xc0, !PT ;  /* 0xff8000000e167812 */ /* 0x000fe400078ec0ff */
[----:B------:R-:W-:Y:S02]  /*3b70*/  FSEL R14, RZ, -24, P0 ;  /* 0xc1c00000ff0e7808 */ /* 0x000fe40000000000 */
[-C--:B------:R-:W-:Y:S02]  /*3b80*/  IADD3 R20, PT, PT, R7, -R22.reuse, RZ ;  /* 0x8000001607147210 */ /* 0x080fe40007ffe0ff */
[----:B------:R-:W-:-:S03]  /*3b90*/  I2FP.F32.S32 R19, R22 ;  /* 0x0000001600137245 */ /* 0x000fc60000201400 */
[C---:B------:R-:W-:Y:S01]  /*3ba0*/  FADD R7, R20.reuse, 1 ;  /* 0x3f80000014077421 */ /* 0x040fe20000000000 */
[----:B------:R-:W-:Y:S01]  /*3bb0*/  FADD R20, R20, -1 ;  /* 0xbf80000014147421 */ /* 0x000fe20000000000 */
[----:B------:R-:W-:-:S03]  /*3bc0*/  FFMA R22, R19, 1.1920928955078125e-07, R14 ;  /* 0x3400000013167823 */ /* 0x000fc6000000000e */
[----:B------:R-:W-:Y:S01]  /*3bd0*/  FADD R24, R20, R20 ;  /* 0x0000001414187221 */ /* 0x000fe20000000000 */
[----:B------:R-:W1:Y:S03]  /*3be0*/  MUFU.RCP R7, R7 ;  /* 0x0000000700077308 */ /* 0x000e660000001000 */
[----:B-1----:R-:W-:Y:S01]  /*3bf0*/  FMUL R15, R7, R24 ;  /* 0x00000018070f7220 */ /* 0x002fe20000400000 */
[----:B------:R-:W-:-:S03]  /*3c00*/  IMAD.MOV.U32 R24, RZ, RZ, 0x3a2c32e4 ;  /* 0x3a2c32e4ff187424 */ /* 0x000fc600078e00ff */
        /* <DEDUP_REMOVED lines=14> */
[----:B------:R-:W-:Y:S01]  /*3cf0*/  FMUL R19, R24, 3 ;  /* 0x4040000018137820 */ /* 0x000fe20000400000 */
[----:B------:R-:W-:-:S03]  /*3d00*/  IMAD.MOV.U32 R22, RZ, RZ, 0x391fcb8e ;  /* 0x391fcb8eff167424 */ /* 0x000fc600078e00ff */
        /* <DEDUP_REMOVED lines=17> */
[----:B------:R-:W-:Y:S01]  /*3e20*/  FFMA R14, R15, R22, 0.0013391353422775864601 ;  /* 0x3aaf85ed0f0e7423 */ /* 0x000fe20000000016 */
[----:B------:R-:W-:Y:S01]  /*3e30*/  IADD3 R7, PT, PT, R24, 0x7f000000, RZ ;  /* 0x7f00000018077810 */ /* 0x000fe20007ffe0ff */
        /* <DEDUP_REMOVED lines=8> */
[----:B------:R-:W-:-:S04]  /*3ec0*/  FFMA R22, R15, R22, 1 ;  /* 0x3f8000000f167423 */ /* 0x000fc80000000016 */
        /* <DEDUP_REMOVED lines=30> */
[----:B------:R-:W-:-:S09]  /*40b0*/  FSEL R7, R7, +QNAN , !P0 ;  /* 0x7fffffff07077808 */ /* 0x000fd20004000000 */
.L_x_263:
[----:B------:R-:W-:Y:S05]  /*40c0*/  BSYNC.RECONVERGENT B0 ;  /* 0x0000000000007941 */ /* 0x000fea0003800200 */
.L_x_262:
[----:B------:R-:W-:Y:S05]  /*40d0*/  BRA `(.L_x_259) ;  /* 0x0000002c00ec7947 */ /* 0x000fea0003800000 */
.L_x_257:
[----:B------:R-:W-:Y:S01]  /*40e0*/  ISETP.GT.AND P0, PT, R19, 0x9, PT ;  /* 0x000000091300780c */ /* 0x000fe20003f04270 */
[----:B------:R-:W-:-:S12]  /*40f0*/  BSSY.RECONVERGENT B0, `(.L_x_264) ;  /* 0x00001e7000007945 */ /* 0x000fd80003800200 */
[----:B------:R-:W-:Y:S05]  /*4100*/  @P0 BRA `(.L_x_265) ;  /* 0x0000000400e40947 */ /* 0x000fea0003800000 */
[----:B------:R-:W-:-:S05]  /*4110*/  IMAD.MOV.U32 R14, RZ, RZ, -0x7 ;  /* 0xfffffff9ff0e7424 */ /* 0x000fca00078e00ff */
[----:B------:R-:W-:-:S04]  /*4120*/  VIADDMNMX.U32 R19, R19, R14, 0x3, PT ;  /* 0x0000000313137446 */ /* 0x000fc8000380000e */
[----:B------:R-:W-:-:S04]  /*4130*/  SHF.L.U32 R19, R19, 0x2, RZ ;  /* 0x0000000213137819 */ /* 0x000fc800000006ff */
[----:B------:R-:W1:Y:S02]  /*4140*/  LDC R14, c[0x2][R19+0x50] ;  /* 0x00801400130e7b82 */ /* 0x000e640000000800 */
[----:B-1----:R-:W-:-:S04]  /*4150*/  SHF.R.S32.HI R15, RZ, 0x1f, R14 ;  /* 0x0000001fff0f7819 */ /* 0x002fc8000001140e */
.L_x_560:
[----:B------:R-:W-:Y:S05]  /*4160*/  BRX R14 -0x4170                                                          (*"BRANCH_TARGETS .L_x_561,.L_x_562,.L_x_563,.L_x_266"*) ;  /* 0xffffffbc0ea47949 */ /* 0x000fea000383ffff */
.L_x_563:
[----:B---3--:R-:W-:Y:S02]  /*4170*/  FSETP.NEU.AND P0, PT, R17, RZ, PT ;  /* 0x000000ff1100720b */ /* 0x008fe40003f0d000 */
[----:B--2---:R-:W-:-:S13]  /*4180*/  FSETP.EQ.AND P1, PT, R0, RZ, PT ;  /* 0x000000ff0000720b */ /* 0x004fda0003f22000 */
[----:B------:R-:W-:Y:S05]  /*4190*/  @!P0 BRA P1, `(.L_x_266) ;  /* 0x0000001c00708947 */ /* 0x000fea0000800000 */
[C---:B------:R-:W-:Y:S01]  /*41a0*/  FMUL R7, |R0|.reuse, 16777216 ;  /* 0x4b80000000077820 */ /* 0x040fe20000400200 */
[C---:B------:R-:W-:Y:S02]  /*41b0*/  FSETP.GEU.AND P1, PT, |R0|.reuse, 1.175494350822287508e-38, PT ;  /* 0x008000000000780b */ /* 0x040fe40003f2e200 */
[----:B------:R-:W-:Y:S02]  /*41c0*/  FSETP.EQ.OR P0, PT, |R0|, 1, !P0 ;  /* 0x3f8000000000780b */ /* 0x000fe40004702600 */
[----:B------:R-:W-:-:S05]  /*41d0*/  FSEL R7, R7, |R0|, !P1 ;  /* 0x4000000007077208 */ /* 0x000fca0004800000 */
[----:B------:R-:W-:-:S05]  /*41e0*/  VIADD R14, R7, 0xc0cafb0d ;  /* 0xc0cafb0d070e7836 */ /* 0x000fca0000000000 */
[----:B------:R-:W-:Y:S02]  /*41f0*/  LOP3.LUT R22, R14, 0xff800000, RZ, 0xc0, !PT ;  /* 0xff8000000e167812 */ /* 0x000fe400078ec0ff */
[----:B------:R-:W-:Y:S02]  /*4200*/  FSEL R14, RZ, -24, P1 ;  /* 0xc1c00000ff0e7808 */ /* 0x000fe40000800000 */
[----:B------:R-:W-:Y:S01]  /*4210*/  I2FP.F32.S32 R19, R22 ;  /* 0x0000001600137245 */ /* 0x000fe20000201400 */
[----:B------:R-:W-:-:S04]  /*4220*/  IMAD.IADD R20, R7, 0x1, -R22 ;  /* 0x0000000107147824 */ /* 0x000fc800078e0a16 */
[C---:B------:R-:W-:Y:S01]  /*4230*/  FADD R7, R20.reuse, 1 ;  /* 0x3f80000014077421 */ /* 0x040fe20000000000 */
[----:B------:R-:W-:Y:S01]  /*4240*/  FADD R20, R20, -1 ;  /* 0xbf80000014147421 */ /* 0x000fe20000000000 */
[----:B------:R-:W-:-:S03]  /*4250*/  FFMA R22, R19, 1.1920928955078125e-07, R14 ;  /* 0x3400000013167823 */ /* 0x000fc6000000000e */
[----:B------:R-:W-:Y:S01]  /*4260*/  FADD R24, R20, R20 ;  /* 0x0000001414187221 */ /* 0x000fe20000000000 */
[----:B------:R-:W1:Y:S03]  /*4270*/  MUFU.RCP R7, R7 ;  /* 0x0000000700077308 */ /* 0x000e660000001000 */
[----:B-1----:R-:W-:Y:S01]  /*4280*/  FMUL R15, R7, R24 ;  /* 0x00000018070f7220 */ /* 0x002fe20000400000 */
[----:B------:R-:W-:-:S03]  /*4290*/  HFMA2 R24, -RZ, RZ, 0.771484375, 0.21533203125 ;  /* 0x3a2c32e4ff187431 */ /* 0x000fc600000001ff */
[----:B------:R-:W-:Y:S01]  /*42a0*/  FADD R21, R20, -R15 ;  /* 0x8000000f14157221 */ /* 0x000fe20000000000 */
[CC--:B------:R-:W-:Y:S01]  /*42b0*/  FMUL R19, R15.reuse, R15.reuse ;  /* 0x0000000f0f137220 */ /* 0x0c0fe20000400000 */
[----:B------:R-:W-:Y:S02]  /*42c0*/  FFMA R14, R15, 1.4426950216293334961, R22 ;  /* 0x3fb8aa3b0f0e7823 */ /* 0x000fe40000000016 */
[----:B------:R-:W-:Y:S02]  /*42d0*/  FADD R21, R21, R21 ;  /* 0x0000001515157221 */ /* 0x000fe40000000000 */
[----:B------:R-:W-:Y:S01]  /*42e0*/  FADD R22, R22, -R14 ;  /* 0x8000000e16167221 */ /* 0x000fe20000000000 */
[----:B------:R-:W-:Y:S01]  /*42f0*/  FFMA R24, R19, R24, 0.0032181653659790754318 ;  /* 0x3b52e7db13187423 */ /* 0x000fe20000000018 */
[----:B------:R-:W-:Y:S02]  /*4300*/  FFMA R20, R20, -R15, R21 ;  /* 0x8000000f14147223 */ /* 0x000fe40000000015 */
[----:B------:R-:W-:Y:S01]  /*4310*/  FFMA R21, R15, 1.4426950216293334961, R22 ;  /* 0x3fb8aa3b0f157823 */ /* 0x000fe20000000016 */
[----:B------:R-:W-:Y:S01]  /*4320*/  FFMA R24, R19, R24, 0.018033718690276145935 ;  /* 0x3c93bb7313187423 */ /* 0x000fe20000000018 */
[----:B------:R-:W-:-:S03]  /*4330*/  FMUL R20, R7, R20 ;  /* 0x0000001407147220 */ /* 0x000fc60000400000 */
[----:B------:R-:W-:Y:S01]  /*4340*/  FFMA R24, R19, R24, 0.12022458761930465698 ;  /* 0x3df6384f13187423 */ /* 0x000fe20000000018 */
[----:B------:R-:W-:-:S03]  /*4350*/  FFMA R22, R20, 1.4426950216293334961, R21 ;  /* 0x3fb8aa3b14167823 */ /* 0x000fc60000000015 */
[----:B------:R-:W-:Y:S01]  /*4360*/  FMUL R24, R19, R24 ;  /* 0x0000001813187220 */ /* 0x000fe20000400000 */
[----:B------:R-:W-:Y:S01]  /*4370*/  FFMA R7, R15, 1.9251366722983220825e-08, R22 ;  /* 0x32a55e340f077823 */ /* 0x000fe20000000016 */
[----:B------:R-:W-:Y:S02]  /*4380*/  IMAD.MOV.U32 R22, RZ, RZ, 0x391fcb8e ;  /* 0x391fcb8eff167424 */ /* 0x000fe400078e00ff */
        /* <DEDUP_REMOVED lines=21> */
[----:B------:R-:W-:Y:S01]  /*44e0*/  VIADD R7, R24, 0x7f000000 ;  /* 0x7f00000018077836 */ /* 0x000fe20000000000 */
[----:B--2---:R-:W-:-:S02]  /*44f0*/  LEA R24, R19, -R24, 0x17 ;  /* 0x8000001813187211 */ /* 0x004fc400078eb8ff */
[----:B------:R-:W-:-:S04]  /*4500*/  FFMA R22, R15, R22, 0.055503588169813156128 ;  /* 0x3d6357bb0f167423 */ /* 0x000fc80000000016 */
[----:B------:R-:W-:-:S04]  /*4510*/  FFMA R22, R15, R22, 0.24022644758224487305 ;  /* 0x3e75fdec0f167423 */ /* 0x000fc80000000016 */
[----:B------:R-:W-:Y:S01]  /*4520*/  FFMA R22, R15, R22, 0.69314718246459960938 ;  /* 0x3f3172180f167423 */ /* 0x000fe20000000016 */
[----:B-1----:R-:W-:-:S03]  /*4530*/  FADD R20, R14, R14 ;  /* 0x0000000e0e147221 */ /* 0x002fc60000000000 */
[----:B------:R-:W-:-:S04]  /*4540*/  FFMA R22, R15, R22, 1 ;  /* 0x3f8000000f167423 */ /* 0x000fc80000000016 */
        /* <DEDUP_REMOVED lines=31> */
.L_x_561:
[----:B--23--:R-:W-:-:S04]  /*4740*/  FSETP.GE.AND P0, PT, R0, R17, PT ;  /* 0x000000110000720b */ /* 0x00cfc80003f06000 */
[----:B------:R-:W-:Y:S01]  /*4750*/  FSEL R7, R0, R17, P0 ;  /* 0x0000001100077208 */ /* 0x000fe20000000000 */
[----:B------:R-:W-:Y:S08]  /*4760*/  BRA `(.L_x_266) ;  /* 0x0000001400fc7947 */ /* 0x000ff00003800000 */
.L_x_562:
[C---:B---3--:R-:W-:Y:S01]  /*4770*/  FSETP.GTU.AND P0, PT, |R17|.reuse, 9.9999997171806853657e-10, PT ;  /* 0x3089705f1100780b */ /* 0x048fe20003f0c200 */
[----:B------:R-:W-:Y:S01]  /*4780*/  IMAD.MOV.U32 R7, RZ, RZ, 0x3089705f ;  /* 0x3089705fff077424 */ /* 0x000fe200078e00ff */
[----:B------:R-:W-:Y:S01]  /*4790*/  FSETP.GEU.AND P1, PT, R17, RZ, PT ;  /* 0x000000ff1100720b */ /* 0x000fe20003f2e000 */
[----:B------:R-:W-:Y:S10]  /*47a0*/  BSSY.RECONVERGENT B1, `(.L_x_267) ;  /* 0x000000e000017945 */ /* 0x000ff40003800200 */
[----:B------:R-:W-:-:S04]  /*47b0*/  @!P0 FSEL R17, -R7, 9.9999997171806853657e-10, !P1 ;  /* 0x3089705f07118808 */ /* 0x000fc80004800100 */
[----:B------:R-:W1:Y:S08]  /*47c0*/  MUFU.RCP R14, R17 ;  /* 0x00000011000e7308 */ /* 0x000e700000001000 */
[----:B--2---:R-:W2:Y:S01]  /*47d0*/  FCHK P0, R0, R17 ;  /* 0x0000001100007302 */ /* 0x004ea20000000000 */
[----:B-1----:R-:W-:-:S04]  /*47e0*/  FFMA R7, -R17, R14, 1 ;  /* 0x3f80000011077423 */ /* 0x002fc8000000010e */
[----:B------:R-:W-:-:S04]  /*47f0*/  FFMA R7, R14, R7, R14 ;  /* 0x000000070e077223 */ /* 0x000fc8000000000e */
[----:B------:R-:W-:-:S04]  /*4800*/  FFMA R14, R0, R7, RZ ;  /* 0x00000007000e7223 */ /* 0x000fc800000000ff */
[----:B------:R-:W-:-:S04]  /*4810*/  FFMA R15, -R17, R14, R0 ;  /* 0x0000000e110f7223 */ /* 0x000fc80000000100 */
[----:B------:R-:W-:Y:S01]  /*4820*/  FFMA R7, R7, R15, R14 ;  /* 0x0000000f07077223 */ /* 0x000fe2000000000e */
[----:B--2---:R-:W-:Y:S06]  /*4830*/  @!P0 BRA `(.L_x_268) ;  /* 0x0000000000108947 */ /* 0x004fec0003800000 */
[----:B------:R-:W-:Y:S01]  /*4840*/  IMAD.MOV.U32 R15, RZ, RZ, R17 ;  /* 0x000000ffff0f7224 */ /* 0x000fe200078e0011 */
[----:B------:R-:W-:-:S07]  /*4850*/  MOV R14, 0x4870 ;  /* 0x00004870000e7802 */ /* 0x000fce0000000f00 */
[----:B0-----:R-:W-:Y:S05]  /*4860*/  CALL.REL.NOINC `($__internal_8_$__cuda_sm3x_div_rn_noftz_f32_slowpath) ;  /* 0x0000002c00a07944 */ /* 0x001fea0003c00000 */
[----:B------:R-:W-:-:S07]  /*4870*/  MOV R7, R0 ;  /* 0x0000000000077202 */ /* 0x000fce0000000f00 */
.L_x_268:
[----:B------:R-:W-:Y:S05]  /*4880*/  BSYNC.RECONVERGENT B1 ;  /* 0x0000000000017941 */ /* 0x000fea0003800200 */
.L_x_267:
[----:B------:R-:W-:Y:S05]  /*4890*/  BRA `(.L_x_266) ;  /* 0x0000001400b07947 */ /* 0x000fea0003800000 */
.L_x_265:
[----:B------:R-:W-:-:S05]  /*48a0*/  IMAD.MOV.U32 R14, RZ, RZ, -0xa ;  /* 0xfffffff6ff0e7424 */ /* 0x000fca00078e00ff */
[----:B------:R-:W-:-:S05]  /*48b0*/  VIADDMNMX.U32 R19, R19, R14, 0x3, PT ;  /* 0x0000000313137446 */ /* 0x000fca000380000e */
[----:B------:R-:W-:-:S04]  /*48c0*/  IMAD.SHL.U32 R19, R19, 0x4, RZ ;  /* 0x0000000413137824 */ /* 0x000fc800078e00ff */
[----:B------:R-:W1:Y:S02]  /*48d0*/  LDC R14, c[0x2][R19+0x60] ;  /* 0x00801800130e7b82 */ /* 0x000e640000000800 */
[----:B-1----:R-:W-:-:S04]  /*48e0*/  SHF.R.S32.HI R15, RZ, 0x1f, R14 ;  /* 0x0000001fff0f7819 */ /* 0x002fc8000001140e */
.L_x_565:
[----:B------:R-:W-:Y:S05]  /*48f0*/  BRX R14 -0x4900                                                          (*"BRANCH_TARGETS .L_x_566,.L_x_567,.L_x_568,.L_x_266"*) ;  /* 0xffffffb40ec07949 */ /* 0x000fea000383ffff */
.L_x_568:
        /* <DEDUP_REMOVED lines=13> */
[----:B------:R-:W-:Y:S02]  /*49d0*/  IMAD.SHL.U32 R14, R0, 0x100, RZ ;  /* 0x00000100000e7824 */ /* 0x000fe400078e00ff */
[----:B------:R-:W-:Y:S02]  /*49e0*/  HFMA2 R22, -RZ, RZ, 0, 0 ;  /* 0x00000000ff167431 */ /* 0x000fe400000001ff */
[----:B------:R-:W-:Y:S01]  /*49f0*/  IMAD.MOV.U32 R7, RZ, RZ, RZ ;  /* 0x000000ffff077224 */ /* 0x000fe200078e00ff */
[----:B------:R-:W1:Y:S01]  /*4a00*/  LDCU.64 UR10, c[0x4][URZ] ;  /* 0x01000000ff0a77ac */ /* 0x000e620008000a00 */
[----:B------:R-:W-:Y:S01]  /*4a10*/  LOP3.LUT R19, R14, 0x80000000, RZ, 0xfc, !PT ;  /* 0x800000000e137812 */ /* 0x000fe200078efcff */
[----:B------:R-:W-:Y:S01]  /*4a20*/  UMOV UR5, URZ ;  /* 0x000000ff00057c82 */ /* 0x000fe20008000000 */
[----:B------:R-:W-:-:S05]  /*4a30*/  UMOV UR4, URZ ;  /* 0x000000ff00047c82 */ /* 0x000fca0008000000 */
.L_x_271:
        /* <DEDUP_REMOVED lines=12> */
[C---:B------:R-:W-:Y:S02]  /*4b00*/  ISETP.EQ.AND P5, PT, R22.reuse, 0x14, PT ;  /* 0x000000141600780c */ /* 0x040fe40003fa2270 */
[----:B------:R-:W-:Y:S01]  /*4b10*/  IADD3 R22, PT, PT, R22, 0x4, RZ ;  /* 0x0000000416167810 */ /* 0x000fe20007ffe0ff */
[----:B--2---:R-:W-:-:S03]  /*4b20*/  IMAD.WIDE.U32 R20, R14, R19, RZ ;  /* 0x000000130e147225 */ /* 0x004fc600078e00ff */
[----:B---3--:R-:W-:-:S04]  /*4b30*/  IADD3 R17, P6, PT, R20, R7, RZ ;  /* 0x0000000714117210 */ /* 0x008fc80007fde0ff */
[----:B------:R-:W-:Y:S01]  /*4b40*/  IADD3.X R7, PT, PT, R21, UR5, RZ, P6, !PT ;  /* 0x0000000515077c10 */ /* 0x000fe2000b7fe4ff */
[--C-:B0-----:R-:W-:Y:S01]  /*4b50*/  @P1 IMAD.MOV.U32 R10, RZ, RZ, R17.reuse ;  /* 0x000000ffff0a1224 */ /* 0x101fe200078e0011 */
[-C--:B------:R-:W-:Y:S01]  /*4b60*/  @P0 MOV R9, R17.reuse ;  /* 0x0000001100090202 */ /* 0x080fe20000000f00 */
[--C-:B------:R-:W-:Y:S01]  /*4b70*/  @P2 IMAD.MOV.U32 R11, RZ, RZ, R17.reuse ;  /* 0x000000ffff0b2224 */ /* 0x100fe200078e0011 */
[----:B------:R-:W-:Y:S01]  /*4b80*/  @P3 MOV R12, R17 ;  /* 0x00000011000c3202 */ /* 0x000fe20000000f00 */
[--C-:B------:R-:W-:Y:S02]  /*4b90*/  @P4 IMAD.MOV.U32 R13, RZ, RZ, R17.reuse ;  /* 0x000000ffff0d4224 */ /* 0x100fe400078e0011 */
[----:B------:R-:W-:Y:S01]  /*4ba0*/  @P5 IMAD.MOV.U32 R16, RZ, RZ, R17 ;  /* 0x000000ffff105224 */ /* 0x000fe200078e0011 */
[----:B------:R-:W-:Y:S06]  /*4bb0*/  BRA.U UP0, `(.L_x_271) ;  /* 0xfffffffd00a07547 */ /* 0x000fec000b83ffff */
[----:B------:R-:W-:Y:S01]  /*4bc0*/  SHF.R.U32.HI R14, RZ, 0x17, R0 ;  /* 0x00000017ff0e7819 */ /* 0x000fe20000011600 */
[----:B------:R-:W-:Y:S03]  /*4bd0*/  BSSY.RECONVERGENT B2, `(.L_x_272) ;  /* 0x0000028000027945 */ /* 0x000fe60003800200 */
        /* <DEDUP_REMOVED lines=10> */
[----:B------:R-:W-:-:S03]  /*4c80*/  ISETP.EQ.AND P5, PT, R19, RZ, PT ;  /* 0x000000ff1300720c */ /* 0x000fc60003fa2270 */
[----:B------:R-:W-:Y:S02]  /*4c90*/  @P3 MOV R17, R9 ;  /* 0x0000000900113202 */ /* 0x000fe40000000f00 */
[C---:B------:R-:W-:Y:S01]  /*4ca0*/  ISETP.EQ.AND P3, PT, R19.reuse, -0x4, PT ;  /* 0xfffffffc1300780c */ /* 0x040fe20003f62270 */
[----:B------:R-:W-:Y:S01]  /*4cb0*/  @P4 IMAD.MOV.U32 R15, RZ, RZ, R9 ;  /* 0x000000ffff0f4224 */ /* 0x000fe200078e0009 */
[----:B------:R-:W-:Y:S01]  /*4cc0*/  @P2 MOV R15, R10 ;  /* 0x0000000a000f2202 */ /* 0x000fe20000000f00 */
[----:B------:R-:W-:Y:S01]  /*4cd0*/  @P4 IMAD.MOV.U32 R17, RZ, RZ, R10 ;  /* 0x000000ffff114224 */ /* 0x000fe200078e000a */
[----:B------:R-:W-:Y:S01]  /*4ce0*/  ISETP.EQ.AND P4, PT, R19, 0x4, PT ;  /* 0x000000041300780c */ /* 0x000fe20003f82270 */
[--C-:B------:R-:W-:Y:S01]  /*4cf0*/  @P2 IMAD.MOV.U32 R17, RZ, RZ, R11.reuse ;  /* 0x000000ffff112224 */ /* 0x100fe200078e000b */
[----:B------:R-:W-:Y:S01]  /*4d00*/  @P1 MOV R17, R12 ;  /* 0x0000000c00111202 */ /* 0x000fe20000000f00 */
[----:B------:R-:W-:Y:S02]  /*4d10*/  @P1 IMAD.MOV.U32 R15, RZ, RZ, R11 ;  /* 0x000000ffff0f1224 */ /* 0x000fe400078e000b */
[----:B------:R-:W-:-:S02]  /*4d20*/  @P0 IMAD.MOV.U32 R15, RZ, RZ, R12 ;  /* 0x000000ffff0f0224 */ /* 0x000fc400078e000c */
[----:B------:R-:W-:Y:S02]  /*4d30*/  @P0 IMAD.MOV.U32 R17, RZ, RZ, R13 ;  /* 0x000000ffff110224 */ /* 0x000fe400078e000d */
[----:B------:R-:W-:Y:S01]  /*4d40*/  @P3 MOV R15, R13 ;  /* 0x0000000d000f3202 */ /* 0x000fe20000000f00 */
[--C-:B------:R-:W-:Y:S01]  /*4d50*/  @P3 IMAD.MOV.U32 R17, RZ, RZ, R16.reuse ;  /* 0x000000ffff113224 */ /* 0x100fe200078e0010 */
[----:B------:R-:W-:Y:S01]  /*4d60*/  @P5 MOV R17, R7 ;  /* 0x0000000700115202 */ /* 0x000fe20000000f00 */
[----:B------:R-:W-:Y:S02]  /*4d70*/  @P5 IMAD.MOV.U32 R15, RZ, RZ, R16 ;  /* 0x000000ffff0f5224 */ /* 0x000fe400078e0010 */
[----:B------:R-:W-:Y:S01]  /*4d80*/  @P4 IMAD.MOV.U32 R15, RZ, RZ, R7 ;  /* 0x000000ffff0f4224 */ /* 0x000fe200078e0007 */
        /* <DEDUP_REMOVED lines=12> */
.L_x_273:
[----:B------:R-:W-:Y:S05]  /*4e50*/  BSYNC.RECONVERGENT B2 ;  /* 0x0000000000027941 */ /* 0x000fea0003800200 */
.L_x_272:
        /* <DEDUP_REMOVED lines=10> */
[----:B------:R-:W0:Y:S01]  /*4f00*/  I2F.F64.S64 R14, R14 ;  /* 0x0000000e000e7312 */ /* 0x000e220000301c00 */
[----:B------:R-:W-:Y:S02]  /*4f10*/  LEA.HI R7, R19, R7, RZ, 0x1 ;  /* 0x0000000713077211 */ /* 0x000fe400078f08ff */
[----:B------:R-:W-:-:S03]  /*4f20*/  ISETP.GE.AND P1, PT, R0, RZ, PT ;  /* 0x000000ff0000720c */ /* 0x000fc60003f26270 */
[----:B------:R-:W-:-:S04]  /*4f30*/  IMAD.MOV R0, RZ, RZ, -R7 ;  /* 0x000000ffff007224 */ /* 0x000fc800078e0a07 */
[----:B------:R-:W-:Y:S01]  /*4f40*/  @!P0 IMAD.MOV.U32 R7, RZ, RZ, R0 ;  /* 0x000000ffff078224 */ /* 0x000fe200078e0000 */
[----:B0-----:R-:W-:-:S10]  /*4f50*/  DMUL R20, R14, UR4 ;  /* 0x000000040e147c28 */ /* 0x001fd40008000000 */
[----:B------:R-:W0:Y:S02]  /*4f60*/  F2F.F32.F64 R20, R20 ;  /* 0x0000001400147310 */ /* 0x000e240000301000 */
[----:B0-----:R-:W-:-:S07]  /*4f70*/  FSEL R14, -R20, R20, !P1 ;  /* 0x00000014140e7208 */ /* 0x001fce0004800100 */
.L_x_270:
[----:B------:R-:W-:Y:S05]  /*4f80*/  BSYNC.RECONVERGENT B1 ;  /* 0x0000000000017941 */ /* 0x000fea0003800200 */
.L_x_269:
[----:B------:R-:W-:Y:S01]  /*4f90*/  MOV R15, 0x3c190000 ;  /* 0x3c190000000f7802 */ /* 0x000fe20000000f00 */
        /* <DEDUP_REMOVED lines=14> */
.L_x_566:
        /* <DEDUP_REMOVED lines=17> */
[----:B---3--:R-:W-:Y:S01]  /*5190*/  IMAD.MOV.U32 R17, RZ, RZ, RZ ;  /* 0x000000ffff117224 */ /* 0x008fe200078e00ff */
[----:B------:R-:W-:-:S07]  /*51a0*/  LOP3.LUT R25, R19, 0x80000000, RZ, 0xfc, !PT ;  /* 0x8000000013197812 */ /* 0x000fce00078efcff */
.L_x_276:
        /* <DEDUP_REMOVED lines=62> */
.L_x_278:
[----:B------:R-:W-:Y:S05]  /*5590*/  BSYNC.RECONVERGENT B2 ;  /* 0x0000000000027941 */ /* 0x000fea0003800200 */
.L_x_277:
        /* <DEDUP_REMOVED lines=18> */
.L_x_275:
[----:B------:R-:W-:Y:S05]  /*56c0*/  BSYNC.RECONVERGENT B1 ;  /* 0x0000000000017941 */ /* 0x000fea0003800200 */
.L_x_274:
[----:B---3--:R-:W-:Y:S01]  /*56d0*/  LOP3.LUT R17, R7, 0x1, RZ, 0xc0, !PT ;  /* 0x0000000107117812 */ /* 0x008fe200078ec0ff */
[----:B------:R-:W-:Y:S02]  /*56e0*/  IMAD.MOV.U32 R15, RZ, RZ, 0x37cbac00 ;  /* 0x37cbac00ff0f7424 */ /* 0x000fe400078e00ff */
[----:B------:R-:W-:Y:S01]  /*56f0*/  FMUL R0, R14, R14 ;  /* 0x0000000e0e007220 */ /* 0x000fe20000400000 */
[----:B------:R-:W-:Y:S02]  /*5700*/  MOV R20, 0x3effffff ;  /* 0x3effffff00147802 */ /* 0x000fe40000000f00 */
[----:B------:R-:W-:Y:S01]  /*5710*/  ISETP.NE.U32.AND P0, PT, R17, 0x1, PT ;  /* 0x000000011100780c */ /* 0x000fe20003f05070 */
[----:B------:R-:W-:Y:S01]  /*5720*/  FFMA R15, R0, R15, -0.0013887860113754868507 ;  /* 0xbab607ed000f7423 */ /* 0x000fe2000000000f */
[----:B------:R-:W-:Y:S01]  /*5730*/  IMAD.MOV.U32 R17, RZ, RZ, 0x3d2aaabb ;  /* 0x3d2aaabbff117424 */ /* 0x000fe200078e00ff */
[----:B------:R-:W-:Y:S02]  /*5740*/  LOP3.LUT P1, RZ, R7, 0x2, RZ, 0xc0, !PT ;  /* 0x0000000207ff7812 */ /* 0x000fe4000782c0ff */
[----:B------:R-:W-:-:S02]  /*5750*/  FSEL R7, R14, 1, P0 ;  /* 0x3f8000000e077808 */ /* 0x000fc40000000000 */
[----:B------:R-:W-:Y:S02]  /*5760*/  FSEL R15, R15, -0.00019574658654164522886, !P0 ;  /* 0xb94d41530f0f7808 */ /* 0x000fe40004000000 */
[----:B------:R-:W-:Y:S01]  /*5770*/  FSEL R17, R17, 0.0083327032625675201416, !P0 ;  /* 0x3c0885e411117808 */ /* 0x000fe20004000000 */
[----:B------:R-:W-:Y:S01]  /*5780*/  FFMA R14, R0, R7, RZ ;  /* 0x00000007000e7223 */ /* 0x000fe200000000ff */
[----:B------:R-:W-:-:S03]  /*5790*/  FSEL R20, -R20, -0.16666662693023681641, !P0 ;  /* 0xbe2aaaa814147808 */ /* 0x000fc60004000100 */
[----:B------:R-:W-:-:S04]  /*57a0*/  FFMA R15, R0, R15, R17 ;  /* 0x0000000f000f7223 */ /* 0x000fc80000000011 */
[----:B------:R-:W-:-:S04]  /*57b0*/  FFMA R15, R0, R15, R20 ;  /* 0x0000000f000f7223 */ /* 0x000fc80000000014 */
[----:B------:R-:W-:-:S04]  /*57c0*/  FFMA R7, R14, R15, R7 ;  /* 0x0000000f0e077223 */ /* 0x000fc80000000007 */
[----:B------:R-:W-:Y:S01]  /*57d0*/  @P1 FADD R7, RZ, -R7 ;  /* 0x80000007ff071221 */ /* 0x000fe20000000000 */
[----:B------:R-:W-:Y:S06]  /*57e0*/  BRA `(.L_x_266) ;  /* 0x0000000400dc7947 */ /* 0x000fec0003800000 */
.L_x_567:
        /* <DEDUP_REMOVED lines=16> */
[----:B---3--:R-:W-:Y:S01]  /*58f0*/  IMAD.MOV.U32 R17, RZ, RZ, RZ ;  /* 0x000000ffff117224 */ /* 0x008fe200078e00ff */
[----:B------:R-:W-:Y:S01]  /*5900*/  UMOV UR4, URZ ;  /* 0x000000ff00047c82 */ /* 0x000fe20008000000 */
[----:B------:R-:W-:-:S07]  /*5910*/  LOP3.LUT R25, R19, 0x80000000, RZ, 0xfc, !PT ;  /* 0x8000000013197812 */ /* 0x000fce00078efcff */
.L_x_281:
[----:B-1----:R-:W-:-:S05]  /*5920*/  IMAD.WIDE.U32 R22, R17, 0x4, R14 ;  /* 0x0000000411167825 */ /* 0x002fca00078e000e */
        /* <DEDUP_REMOVED lines=38> */
[--C-:B------:R-:W-:Y:S01]  /*5b90*/  @P2 IMAD.MOV.U32 R17, RZ, RZ, R11.reuse ;  /* 0x000000ffff112224 */ /* 0x100fe200078e000b */
[----:B------:R-:W-:Y:S01]  /*5ba0*/  @P2 MOV R14, R10 ;  /* 0x0000000a000e2202 */ /* 0x000fe20000000f00 */
[----:B------:R-:W-:Y:S01]  /*5bb0*/  @P1 IMAD.MOV.U32 R14, RZ, RZ, R11 ;  /* 0x000000ffff0e1224 */ /* 0x000fe200078e000b */
[----:B------:R-:W-:Y:S01]  /*5bc0*/  @P1 MOV R17, R12 ;  /* 0x0000000c00111202 */ /* 0x000fe20000000f00 */
[----:B------:R-:W-:-:S02]  /*5bd0*/  @P0 IMAD.MOV.U32 R14, RZ, RZ, R12 ;  /* 0x000000ffff0e0224 */ /* 0x000fc400078e000c */
[----:B------:R-:W-:-:S04]  /*5be0*/  @P0 IMAD.MOV.U32 R17, RZ, RZ, R13 ;  /* 0x000000ffff110224 */ /* 0x000fc800078e000d */
        /* <DEDUP_REMOVED lines=17> */
.L_x_283:
[----:B------:R-:W-:Y:S05]  /*5d00*/  BSYNC.RECONVERGENT B2 ;  /* 0x0000000000027941 */ /* 0x000fea0003800200 */
.L_x_282:
        /* <DEDUP_REMOVED lines=18> */
.L_x_280:
[----:B------:R-:W-:Y:S05]  /*5e30*/  BSYNC.RECONVERGENT B1 ;  /* 0x0000000000017941 */ /* 0x000fea0003800200 */
.L_x_279:
[----:B------:R-:W-:Y:S01]  /*5e40*/  MOV R15, 0x37cbac00 ;  /* 0x37cbac00000f7802 */ /* 0x000fe20000000f00 */
[----:B------:R-:W-:Y:S01]  /*5e50*/  FMUL R0, R14, R14 ;  /* 0x0000000e0e007220 */ /* 0x000fe20000400000 */
[C---:B---3--:R-:W-:Y:S01]  /*5e60*/  LOP3.LUT R17, R7.reuse, 0x1, RZ, 0xc0, !PT ;  /* 0x0000000107117812 */ /* 0x048fe200078ec0ff */
[----:B------:R-:W-:Y:S01]  /*5e70*/  VIADD R7, R7, 0x1 ;  /* 0x0000000107077836 */ /* 0x000fe20000000000 */
[----:B------:R-:W-:Y:S01]  /*5e80*/  MOV R20, 0x3effffff ;  /* 0x3effffff00147802 */ /* 0x000fe20000000f00 */
[----:B------:R-:W-:Y:S01]  /*5e90*/  FFMA R15, R0, R15, -0.0013887860113754868507 ;  /* 0xbab607ed000f7423 */ /* 0x000fe2000000000f */
[----:B------:R-:W-:Y:S01]  /*5ea0*/  ISETP.NE.U32.AND P0, PT, R17, 0x1, PT ;  /* 0x000000011100780c */ /* 0x000fe20003f05070 */
[----:B------:R-:W-:Y:S01]  /*5eb0*/  IMAD.MOV.U32 R17, RZ, RZ, 0x3d2aaabb ;  /* 0x3d2aaabbff117424 */ /* 0x000fe200078e00ff */
[----:B------:R-:W-:Y:S02]  /*5ec0*/  LOP3.LUT P1, RZ, R7, 0x2, RZ, 0xc0, !PT ;  /* 0x0000000207ff7812 */ /* 0x000fe4000782c0ff */
[----:B------:R-:W-:-:S02]  /*5ed0*/  FSEL R15, R15, -0.00019574658654164522886, P0 ;  /* 0xb94d41530f0f7808 */ /* 0x000fc40000000000 */
[----:B------:R-:W-:Y:S02]  /*5ee0*/  FSEL R17, R17, 0.0083327032625675201416, P0 ;  /* 0x3c0885e411117808 */ /* 0x000fe40000000000 */
[----:B------:R-:W-:Y:S02]  /*5ef0*/  FSEL R7, R14, 1, !P0 ;  /* 0x3f8000000e077808 */ /* 0x000fe40004000000 */
[----:B------:R-:W-:Y:S01]  /*5f00*/  FSEL R20, -R20, -0.16666662693023681641, P0 ;  /* 0xbe2aaaa814147808 */ /* 0x000fe20000000100 */
[C---:B------:R-:W-:Y:S02]  /*5f10*/  FFMA R15, R0.reuse, R15, R17 ;  /* 0x0000000f000f7223 */ /* 0x040fe40000000011 */
[C---:B------:R-:W-:Y:S02]  /*5f20*/  FFMA R14, R0.reuse, R7, RZ ;  /* 0x00000007000e7223 */ /* 0x040fe400000000ff */
[----:B------:R-:W-:-:S04]  /*5f30*/  FFMA R15, R0, R15, R20 ;  /* 0x0000000f000f7223 */ /* 0x000fc80000000014 */
[----:B------:R-:W-:-:S04]  /*5f40*/  FFMA R7, R14, R15, R7 ;  /* 0x0000000f0e077223 */ /* 0x000fc80000000007 */
[----:B------:R-:W-:-:S07]  /*5f50*/  @P1 FADD R7, RZ, -R7 ;  /* 0x80000007ff071221 */ /* 0x000fce0000000000 */
.L_x_266:
[----:B------:R-:W-:Y:S05]  /*5f60*/  BSYNC.RECONVERGENT B0 ;  /* 0x0000000000007941 */ /* 0x000fea0003800200 */
.L_x_264:
[----:B------:R-:W-:Y:S05]  /*5f70*/  BRA `(.L_x_259) ;  /* 0x0000001000447947 */ /* 0x000fea0003800000 */
.L_x_256:
[----:B------:R-:W-:Y:S01]  /*5f80*/  ISETP.GT.AND P0, PT, R19, 0x12, PT ;  /* 0x000000121300780c */ /* 0x000fe20003f04270 */
[----:B------:R-:W-:-:S12]  /*5f90*/  BSSY.RECONVERGENT B0, `(.L_x_259) ;  /* 0x000010f000007945 */ /* 0x000fd80003800200 */
[----:B------:R-:W-:Y:S05]  /*5fa0*/  @P0 BRA `(.L_x_284) ;  /* 0x00000008000c0947 */ /* 0x000fea0003800000 */
[----:B------:R-:W-:-:S13]  /*5fb0*/  ISETP.GT.AND P0, PT, R19, 0xf, PT ;  /* 0x0000000f1300780c */ /* 0x000fda0003f04270 */
[----:B------:R-:W-:Y:S05]  /*5fc0*/  @P0 BRA `(.L_x_285) ;  /* 0x00000004000c0947 */ /* 0x000fea0003800000 */
[----:B------:R-:W-:-:S05]  /*5fd0*/  IMAD.MOV.U32 R14, RZ, RZ, -0xd ;  /* 0xfffffff3ff0e7424 */ /* 0x000fca00078e00ff */
[----:B------:R-:W-:-:S05]  /*5fe0*/  VIADDMNMX.U32 R19, R19, R14, 0x3, PT ;  /* 0x0000000313137446 */ /* 0x000fca000380000e */
[----:B------:R-:W-:-:S04]  /*5ff0*/  IMAD.SHL.U32 R19, R19, 0x4, RZ ;  /* 0x0000000413137824 */ /* 0x000fc800078e00ff */
[----:B------:R-:W1:Y:S02]  /*6000*/  LDC R14, c[0x2][R19+0x70] ;  /* 0x00801c00130e7b82 */ /* 0x000e640000000800 */
[----:B-1----:R-:W-:-:S04]  /*6010*/  SHF.R.S32.HI R15, RZ, 0x1f, R14 ;  /* 0x0000001fff0f7819 */ /* 0x002fc8000001140e */
.L_x_570:
[----:B------:R-:W-:Y:S05]  /*6020*/  BRX R14 -0x6030                                                          (*"BRANCH_TARGETS .L_x_571,.L_x_572,.L_x_573,.L_x_286"*) ;  /* 0xffffff9c0ef47949 */ /* 0x000fea000383ffff */
.L_x_573:
[C---:B--2---:R-:W-:Y:S01]  /*6030*/  FMUL R7, |R0|.reuse, 2.8853900432586669922 ;  /* 0x4038aa3b00077820 */ /* 0x044fe20000400200 */
[----:B------:R-:W-:Y:S02]  /*6040*/  HFMA2 R20, -RZ, RZ, 1.125, -9232 ;  /* 0x3c80f082ff147431 */ /* 0x000fe400000001ff */
[C---:B------:R-:W-:Y:S01]  /*6050*/  FMUL R17, R0.reuse, R0 ;  /* 0x0000000000117220 */ /* 0x040fe20000400000 */
[----:B------:R-:W-:Y:S01]  /*6060*/  IMAD.MOV.U32 R14, RZ, RZ, 0x3f800000 ;  /* 0x3f800000ff0e7424 */ /* 0x000fe200078e00ff */
[C---:B------:R-:W-:Y:S01]  /*6070*/  FSETP.GE.AND P0, PT, |R0|.reuse, 9.010913848876953125, PT ;  /* 0x41102cb40000780b */ /* 0x040fe20003f06200 */
[----:B------:R-:W1:Y:S01]  /*6080*/  MUFU.EX2 R7, R7 ;  /* 0x0000000700077308 */ /* 0x000e620000000800 */
[----:B------:R-:W-:Y:S01]  /*6090*/  FSETP.GE.AND P1, PT, |R0|, 0.60000002384185791016, PT ;  /* 0x3f19999a0000780b */ /* 0x000fe20003f26200 */
[----:B------:R-:W-:-:S04]  /*60a0*/  FFMA R20, R17, R20, -0.052303962409496307373 ;  /* 0xbd563cae11147423 */ /* 0x000fc80000000014 */
[----:B------:R-:W-:Y:S01]  /*60b0*/  FFMA R20, R17, R20, 0.1331529766321182251 ;  /* 0x3e08594111147423 */ /* 0x000fe20000000014 */
[----:B-1----:R-:W-:-:S06]  /*60c0*/  FADD R15, R7, 1 ;  /* 0x3f800000070f7421 */ /* 0x002fcc0000000000 */
[----:B------:R-:W1:Y:S02]  /*60d0*/  MUFU.RCP R15, R15 ;  /* 0x0000000f000f7308 */ /* 0x000e640000001000 */
[----:B-1----:R-:W-:-:S05]  /*60e0*/  FFMA R14, R15, -2, R14 ;  /* 0xc00000000f0e7823 */ /* 0x002fca000000000e */
[----:B------:R-:W-:Y:S01]  /*60f0*/  FSEL R7, R14, 1, !P0 ;  /* 0x3f8000000e077808 */ /* 0x000fe20004000000 */
[----:B------:R-:W-:-:S03]  /*6100*/  FFMA R14, R17, R20, -0.33332768082618713379 ;  /* 0xbeaaa9ed110e7423 */ /* 0x000fc60000000014 */
[----:B------:R-:W-:Y:S01]  /*6110*/  LOP3.LUT R7, R7, 0x80000000, R0, 0xb8, !PT ;  /* 0x8000000007077812 */ /* 0x000fe200078eb800 */
[----:B------:R-:W-:-:S04]  /*6120*/  FFMA R17, R17, R14, RZ ;  /* 0x0000000e11117223 */ /* 0x000fc800000000ff */
[----:B------:R-:W-:Y:S01]  /*6130*/  @!P1 FFMA R7, R0, R17, R0 ;  /* 0x0000001100079223 */ /* 0x000fe20000000000 */
[----:B------:R-:W-:Y:S06]  /*6140*/  BRA `(.L_x_286) ;  /* 0x0000000c00cc7947 */ /* 0x000fec0003800000 */
.L_x_571:
[C---:B--2---:R-:W-:Y:S01]  /*6150*/  FMUL R7, |R0|.reuse, 1.4426950216293334961 ;  /* 0x3fb8aa3b00077820 */ /* 0x044fe20000400200 */
[----:B------:R-:W-:Y:S02]  /*6160*/  IMAD.MOV.U32 R14, RZ, RZ, 0x42fc0000 ;  /* 0x42fc0000ff0e7424 */ /* 0x000fe400078e00ff */
[----:B------:R-:W-:-:S03]  /*6170*/  FMUL R22, R0, R0 ;  /* 0x0000000000167220 */ /* 0x000fc60000400000 */
[----:B------:R-:W1:Y:S02]  /*6180*/  FRND.TRUNC R7, R7 ;  /* 0x0000000700077307 */ /* 0x000e64000020d000 */
[----:B-1----:R-:W-:Y:S02]  /*6190*/  FSETP.GT.AND P0, PT, |R7|, 126, PT ;  /* 0x42fc00000700780b */ /* 0x002fe40003f04200 */
[----:B------:R-:W-:-:S04]  /*61a0*/  LOP3.LUT R14, R14, 0x80000000, R7, 0xb8, !PT ;  /* 0x800000000e0e7812 */ /* 0x000fc800078eb807 */
[----:B------:R-:W-:Y:S01]  /*61b0*/  FSEL R15, R14, R7, P0 ;  /* 0x000000070e0f7208 */ /* 0x000fe20000000000 */
[----:B------:R-:W-:Y:S01]  /*61c0*/  IMAD.MOV.U32 R7, RZ, RZ, 0x363d0ada ;  /* 0x363d0adaff077424 */ /* 0x000fe200078e00ff */
[----:B------:R-:W-:-:S03]  /*61d0*/  FSETP.GE.AND P0, PT, |R0|, 1, PT ;  /* 0x3f8000000000780b */ /* 0x000fc60003f06200 */
[----:B------:R-:W-:Y:S01]  /*61e0*/  FFMA R14, R15, -0.69314718246459960938, |R0| ;  /* 0xbf3172180f0e7823 */ /* 0x000fe20000000400 */
[----:B------:R-:W-:-:S03]  /*61f0*/  FFMA R7, R22, R7, 0.00019836159481201320887 ;  /* 0x394fff4916077423 */ /* 0x000fc60000000007 */
[C---:B------:R-:W-:Y:S01]  /*6200*/  FFMA R14, R15.reuse, 1.9046542121259335545e-09, R14 ;  /* 0x3102e3080f0e7823 */ /* 0x040fe2000000000e */
[----:B------:R-:W-:Y:S01]  /*6210*/  FADD R15, R15, 12583037 ;  /* 0x4b40007d0f0f7421 */ /* 0x000fe20000000000 */
[----:B------:R-:W-:Y:S02]  /*6220*/  FFMA R17, R22, R7, 0.0083333496004343032837 ;  /* 0x3c08889a16117423 */ /* 0x000fe40000000007 */
[----:B------:R-:W-:Y:S02]  /*6230*/  FMUL R14, R14, 1.4426950216293334961 ;  /* 0x3fb8aa3b0e0e7820 */ /* 0x000fe40000400000 */
[----:B------:R-:W-:Y:S01]  /*6240*/  SHF.L.U32 R15, R15, 0x17, RZ ;  /* 0x000000170f0f7819 */ /* 0x000fe200000006ff */
[----:B------:R-:W-:-:S03]  /*6250*/  FFMA R17, R22, R17, 0.16666667163372039795 ;  /* 0x3e2aaaab16117423 */ /* 0x000fc60000000011 */
[----:B------:R-:W1:Y:S01]  /*6260*/  MUFU.EX2 R14, R14 ;  /* 0x0000000e000e7308 */ /* 0x000e620000000800 */
[----:B------:R-:W-:Y:S01]  /*6270*/  FMUL R17, R22, R17 ;  /* 0x0000001116117220 */ /* 0x000fe20000400000 */
[----:B-1----:R-:W-:-:S06]  /*6280*/  FMUL R15, R15, R14 ;  /* 0x0000000e0f0f7220 */ /* 0x002fcc0000400000 */
[----:B------:R-:W1:Y:S02]  /*6290*/  MUFU.RCP R20, R15 ;  /* 0x0000000f00147308 */ /* 0x000e640000001000 */
[----:B-1----:R-:W-:-:S04]  /*62a0*/  FMUL.FTZ R20, R20, -0.125 ;  /* 0xbe00000014147820 */ /* 0x002fc80000410000 */
[----:B------:R-:W-:-:S05]  /*62b0*/  FFMA R7, R15, 2, R20 ;  /* 0x400000000f077823 */ /* 0x000fca0000000014 */
[--C-:B------:R-:W-:Y:S01]  /*62c0*/  LOP3.LUT R7, R7, 0x80000000, R0.reuse, 0xb8, !PT ;  /* 0x8000000007077812 */ /* 0x100fe200078eb800 */
[----:B------:R-:W-:Y:S01]  /*62d0*/  @!P0 FFMA R7, R0, R17, R0 ;  /* 0x0000001100078223 */ /* 0x000fe20000000000 */
[----:B------:R-:W-:Y:S06]  /*62e0*/  BRA `(.L_x_286) ;  /* 0x0000000c00647947 */ /* 0x000fec0003800000 */
.L_x_572:
[----:B--2---:R-:W-:Y:S01]  /*62f0*/  FMUL R7, |R0|, 1.4426950216293334961 ;  /* 0x3fb8aa3b00077820 */ /* 0x004fe20000400200 */
        /* <DEDUP_REMOVED lines=16> */
.L_x_285:
[----:B------:R-:W-:-:S05]  /*6400*/  IMAD.MOV.U32 R14, RZ, RZ, -0x10 ;  /* 0xfffffff0ff0e7424 */ /* 0x000fca00078e00ff */
[----:B------:R-:W-:-:S05]  /*6410*/  VIADDMNMX.U32 R19, R19, R14, 0x3, PT ;  /* 0x0000000313137446 */ /* 0x000fca000380000e */
[----:B------:R-:W-:-:S04]  /*6420*/  IMAD.SHL.U32 R19, R19, 0x4, RZ ;  /* 0x0000000413137824 */ /* 0x000fc800078e00ff */
[----:B------:R-:W1:Y:S02]  /*6430*/  LDC R14, c[0x2][R19+0x80] ;  /* 0x00802000130e7b82 */ /* 0x000e640000000800 */
[----:B-1----:R-:W-:-:S04]  /*6440*/  SHF.R.S32.HI R15, RZ, 0x1f, R14 ;  /* 0x0000001fff0f7819 */ /* 0x002fc8000001140e */
.L_x_575:
[----:B------:R-:W-:Y:S05]  /*6450*/  BRX R14 -0x6460                                                          (*"BRANCH_TARGETS .L_x_576,.L_x_577,.L_x_578,.L_x_286"*) ;  /* 0xffffff980ee87949 */ /* 0x000fea000383ffff */
.L_x_578:
[C---:B--2---:R-:W-:Y:S01]  /*6460*/  IADD3 R7, PT, PT, R0.reuse, 0x1800000, RZ ;  /* 0x0180000000077810 */ /* 0x044fe20007ffe0ff */
[----:B------:R-:W-:Y:S01]  /*6470*/  BSSY.RECONVERGENT B1, `(.L_x_287) ;  /* 0x000000d000017945 */ /* 0x000fe20003800200 */
[----:B------:R-:W-:Y:S02]  /*6480*/  FSETP.NEU.AND P3, PT, R0, RZ, PT ;  /* 0x000000ff0000720b */ /* 0x000fe40003f6d000 */
[----:B------:R-:W-:-:S04]  /*6490*/  LOP3.LUT R7, R7, 0x7f800000, RZ, 0xc0, !PT ;  /* 0x7f80000007077812 */ /* 0x000fc800078ec0ff */
[----:B------:R-:W-:-:S13]  /*64a0*/  ISETP.GT.U32.AND P0, PT, R7, 0x1ffffff, PT ;  /* 0x01ffffff0700780c */ /* 0x000fda0003f04070 */
[----:B------:R-:W-:Y:S05]  /*64b0*/  @P0 BRA `(.L_x_288) ;  /* 0x0000000000100947 */ /* 0x000fea0003800000 */
[----:B------:R-:W-:-:S07]  /*64c0*/  MOV R17, 0x64e0 ;  /* 0x000064e000117802 */ /* 0x000fce0000000f00 */
[----:B0-----:R-:W-:Y:S05]  /*64d0*/  CALL.REL.NOINC `($__internal_6_$__cuda_sm20_rcp_rn_f32_slowpath) ;  /* 0x0000000c00507944 */ /* 0x001fea0003c00000 */
[----:B------:R-:W-:Y:S01]  /*64e0*/  IMAD.MOV.U32 R7, RZ, RZ, R0 ;  /* 0x000000ffff077224 */ /* 0x000fe200078e0000 */
[----:B------:R-:W-:Y:S06]  /*64f0*/  BRA `(.L_x_289) ;  /* 0x0000000000107947 */ /* 0x000fec0003800000 */
.L_x_288:
[----:B------:R-:W1:Y:S02]  /*6500*/  MUFU.RCP R7, R0 ;  /* 0x0000000000077308 */ /* 0x000e640000001000 */
[----:B-1----:R-:W-:-:S04]  /*6510*/  FFMA R14, R0, R7, -1 ;  /* 0xbf800000000e7423 */ /* 0x002fc80000000007 */
[----:B------:R-:W-:-:S04]  /*6520*/  FADD.FTZ R14, -R14, -RZ ;  /* 0x800000ff0e0e7221 */ /* 0x000fc80000010100 */
[----:B------:R-:W-:-:S07]  /*6530*/  FFMA R7, R7, R14, R7 ;  /* 0x0000000e07077223 */ /* 0x000fce0000000007 */
.L_x_289:
[----:B------:R-:W-:Y:S05]  /*6540*/  BSYNC.RECONVERGENT B1 ;  /* 0x0000000000017941 */ /* 0x000fea0003800200 */
.L_x_287:
[----:B------:R-:W-:Y:S01]  /*6550*/  FSEL R7, R7, +QNAN , P3 ;  /* 0x7fc0000007077808 */ /* 0x000fe20001800000 */
[----:B------:R-:W-:Y:S06]  /*6560*/  BRA `(.L_x_286) ;  /* 0x0000000800c47947 */ /* 0x000fec0003800000 */
.L_x_576:
[----:B------:R-:W-:Y:S02]  /*6570*/  HFMA2 R14, -RZ, RZ, 3.7421875, 0 ;  /* 0x437c0000ff0e7431 */ /* 0x000fe400000001ff */
[----:B------:R-:W-:-:S04]  /*6580*/  IMAD.MOV.U32 R7, RZ, RZ, 0x3bbb989d ;  /* 0x3bbb989dff077424 */ /* 0x000fc800078e00ff */
[----:B--2---:R-:W-:-:S04]  /*6590*/  FFMA.SAT R7, R0, R7, 0.5 ;  /* 0x3f00000000077423 */ /* 0x004fc80000002007 */
        /* <DEDUP_REMOVED lines=8> */
.L_x_577:
[C---:B--2---:R-:W-:Y:S01]  /*6620*/  FMUL R7, R0.reuse, 8388608 ;  /* 0x4b00000000077820 */ /* 0x044fe20000400000 */
[----:B------:R-:W-:Y:S01]  /*6630*/  FSETP.GEU.AND P0, PT, R0, 1.175494350822287508e-38, PT ;  /* 0x008000000000780b */ /* 0x000fe20003f0e000 */
[----:B------:R-:W-:-:S03]  /*6640*/  IMAD.MOV.U32 R14, RZ, RZ, 0x3e055027 ;  /* 0x3e055027ff0e7424 */ /* 0x000fc600078e00ff */
[----:B------:R-:W-:-:S04]  /*6650*/  FSEL R0, R7, R0, !P0 ;  /* 0x0000000007007208 */ /* 0x000fc80004000000 */
[C---:B------:R-:W-:Y:S01]  /*6660*/  FSETP.NEU.AND P1, PT, R0.reuse, RZ, PT ;  /* 0x000000ff0000720b */ /* 0x040fe20003f2d000 */
[----:B------:R-:W-:-:S05]  /*6670*/  VIADD R7, R0, 0xc0d55555 ;  /* 0xc0d5555500077836 */ /* 0x000fca0000000000 */
[----:B------:R-:W-:-:S04]  /*6680*/  LOP3.LUT R15, R7, 0xff800000, RZ, 0xc0, !PT ;  /* 0xff800000070f7812 */ /* 0x000fc800078ec0ff */
[----:B------:R-:W-:-:S05]  /*6690*/  IADD3 R7, PT, PT, R0, -R15, RZ ;  /* 0x8000000f00077210 */ /* 0x000fca0007ffe0ff */
[----:B------:R-:W-:Y:S01]  /*66a0*/  FADD R17, R7, -1 ;  /* 0xbf80000007117421 */ /* 0x000fe20000000000 */
[----:B------:R-:W-:Y:S02]  /*66b0*/  FSEL R7, RZ, -23, P0 ;  /* 0xc1b80000ff077808 */ /* 0x000fe40000000000 */
[----:B------:R-:W-:Y:S01]  /*66c0*/  ISETP.GT.U32.AND P0, PT, R0, 0x7f7fffff, PT ;  /* 0x7f7fffff0000780c */ /* 0x000fe20003f04070 */
        /* <DEDUP_REMOVED lines=8> */
[----:B------:R-:W-:Y:S01]  /*6750*/  I2FP.F32.S32 R14, R15 ;  /* 0x0000000f000e7245 */ /* 0x000fe20000201400 */
[----:B------:R-:W-:Y:S02]  /*6760*/  IMAD.MOV.U32 R15, RZ, RZ, 0x7f800000 ;  /* 0x7f800000ff0f7424 */ /* 0x000fe400078e00ff */
[C---:B------:R-:W-:Y:S02]  /*6770*/  FMUL R20, R17.reuse, R20 ;  /* 0x0000001411147220 */ /* 0x040fe40000400000 */
[----:B------:R-:W-:Y:S02]  /*6780*/  FFMA R7, R14, 1.1920928955078125e-07, R7 ;  /* 0x340000000e077823 */ /* 0x000fe40000000007 */
[----:B------:R-:W-:-:S04]  /*6790*/  FFMA R20, R17, R20, R17 ;  /* 0x0000001411147223 */ /* 0x000fc80000000011 */
[----:B------:R-:W-:Y:S01]  /*67a0*/  FFMA R7, R7, 0.69314718246459960938, R20 ;  /* 0x3f31721807077823 */ /* 0x000fe20000000014 */
[----:B------:R-:W-:-:S05]  /*67b0*/  @P0 FFMA R7, R0, R15, +INF ;  /* 0x7f80000000070423 */ /* 0x000fca000000000f */
[----:B------:R-:W-:Y:S01]  /*67c0*/  FSEL R7, R7, -INF , P1 ;  /* 0xff80000007077808 */ /* 0x000fe20000800000 */
[----:B------:R-:W-:Y:S06]  /*67d0*/  BRA `(.L_x_286) ;  /* 0x0000000800287947 */ /* 0x000fec0003800000 */
.L_x_284:
[----:B------:R-:W-:-:S13]  /*67e0*/  ISETP.GT.AND P0, PT, R19, 0x15, PT ;  /* 0x000000151300780c */ /* 0x000fda0003f04270 */
[----:B------:R-:W-:Y:S05]  /*67f0*/  @P0 BRA `(.L_x_290) ;  /* 0x00000004003c0947 */ /* 0x000fea0003800000 */
[----:B------:R-:W-:-:S04]  /*6800*/  MOV R14, 0xffffffed ;  /* 0xffffffed000e7802 */ /* 0x000fc80000000f00 */
[----:B------:R-:W-:-:S05]  /*6810*/  VIADDMNMX.U32 R19, R19, R14, 0x3, PT ;  /* 0x0000000313137446 */ /* 0x000fca000380000e */
[----:B------:R-:W-:-:S04]  /*6820*/  IMAD.SHL.U32 R19, R19, 0x4, RZ ;  /* 0x0000000413137824 */ /* 0x000fc800078e00ff */
[----:B------:R-:W1:Y:S02]  /*6830*/  LDC R14, c[0x2][R19+0x90] ;  /* 0x00802400130e7b82 */ /* 0x000e640000000800 */
[----:B-1----:R-:W-:-:S04]  /*6840*/  SHF.R.S32.HI R15, RZ, 0x1f, R14 ;  /* 0x0000001fff0f7819 */ /* 0x002fc8000001140e */
.L_x_580:
[----:B------:R-:W-:Y:S05]  /*6850*/  BRX R14 -0x6860                                                          (*"BRANCH_TARGETS .L_x_581,.L_x_582,.L_x_583,.L_x_286"*) ;  /* 0xffffff940ee87949 */ /* 0x000fea000383ffff */
.L_x_583:
[----:B--2---:R-:W1:Y:S01]  /*6860*/  MUFU.RCP R7, |R0| ;  /* 0x4000000000077308 */ /* 0x004e620000001000 */
        /* <DEDUP_REMOVED lines=19> */
.L_x_581:
[----:B------:R-:W-:Y:S01]  /*69a0*/  IMAD.MOV.U32 R7, RZ, RZ, 0x3f000000 ;  /* 0x3f000000ff077424 */ /* 0x000fe200078e00ff */
[C---:B--2---:R-:W-:Y:S01]  /*69b0*/  FSETP.NEU.AND P1, PT, |R0|.reuse, 1, PT ;  /* 0x3f8000000000780b */ /* 0x044fe20003f2d200 */
        /* <DEDUP_REMOVED lines=15> */
[----:B------:R-:W-:-:S04]  /*6ab0*/  FMUL R14, R14, R7 ;  /* 0x000000070e0e7220 */ /* 0x000fc80000400000 */
[----:B------:R-:W-:Y:S01]  /*6ac0*/  FFMA R7, R15, R14, R15 ;  /* 0x0000000e0f077223 */ /* 0x000fe2000000000f */
[----:B------:R-:W-:-:S03]  /*6ad0*/  MOV R15, 0x3f6ee581 ;  /* 0x3f6ee581000f7802 */ /* 0x000fc60000000f00 */
[----:B------:R-:W-:-:S04]  /*6ae0*/  FMUL R14, R7, -2 ;  /* 0xc0000000070e7820 */ /* 0x000fc80000400000 */
[----:B------:R-:W-:-:S05]  /*6af0*/  @P0 FFMA R7, R15, 1.6832555532455444336, R14 ;  /* 0x3fd774eb0f070823 */ /* 0x000fca000000000e */
[C---:B------:R-:W-:Y:S02]  /*6b00*/  FSETP.NAN.AND P0, PT, R7.reuse, R7, PT ;  /* 0x000000070700720b */ /* 0x040fe40003f08000 */
[----:B------:R-:W-:-:S04]  /*6b10*/  LOP3.LUT R0, R7, 0x80000000, R0, 0xb8, !PT ;  /* 0x8000000007007812 */ /* 0x000fc800078eb800 */
[----:B------:R-:W-:Y:S01]  /*6b20*/  FSEL R7, R0, R7, !P0 ;  /* 0x0000000700077208 */ /* 0x000fe20004000000 */
[----:B------:R-:W-:Y:S06]  /*6b30*/  BRA `(.L_x_286) ;  /* 0x0000000400507947 */ /* 0x000fec0003800000 */
.L_x_582:
[----:B------:R-:W-:Y:S01]  /*6b40*/  IMAD.MOV.U32 R7, RZ, RZ, 0x3f000000 ;  /* 0x3f000000ff077424 */ /* 0x000fe200078e00ff */
        /* <DEDUP_REMOVED lines=20> */
[----:B------:R-:W-:-:S03]  /*6c90*/  HFMA2 R15, -RZ, RZ, 1.857421875, -1409 ;  /* 0x3f6ee581ff0f7431 */ /* 0x000fc600000001ff */
[----:B------:R-:W-:-:S05]  /*6ca0*/  FFMA R7, R7, R14, R7 ;  /* 0x0000000e07077223 */ /* 0x000fca0000000007 */
[----:B------:R-:W-:-:S05]  /*6cb0*/  FSEL R0, R7, -R7, P1 ;  /* 0x8000000707007208 */ /* 0x000fca0000800000 */
[----:B------:R-:W-:-:S04]  /*6cc0*/  @!P0 FFMA R7, R15, 1.6832555532455444336, R0 ;  /* 0x3fd774eb0f078823 */ /* 0x000fc80000000000 */
[----:B------:R-:W-:Y:S01]  /*6cd0*/  @P1 FADD R7, R7, R7 ;  /* 0x0000000707071221 */ /* 0x000fe20000000000 */
[----:B------:R-:W-:Y:S06]  /*6ce0*/  BRA `(.L_x_286) ;  /* 0x0000000000e47947 */ /* 0x000fec0003800000 */
.L_x_290:
[----:B------:R-:W-:-:S05]  /*6cf0*/  IMAD.MOV.U32 R14, RZ, RZ, -0x16 ;  /* 0xffffffeaff0e7424 */ /* 0x000fca00078e00ff */
[----:B------:R-:W-:-:S05]  /*6d00*/  VIADDMNMX.U32 R19, R19, R14, 0x3, PT ;  /* 0x0000000313137446 */ /* 0x000fca000380000e */
[----:B------:R-:W-:-:S04]  /*6d10*/  IMAD.SHL.U32 R19, R19, 0x4, RZ ;  /* 0x0000000413137824 */ /* 0x000fc800078e00ff */
[----:B------:R-:W1:Y:S02]  /*6d20*/  LDC R14, c[0x2][R19+0xa0] ;  /* 0x00802800130e7b82 */ /* 0x000e640000000800 */
[----:B-1----:R-:W-:-:S04]  /*6d30*/  SHF.R.S32.HI R15, RZ, 0x1f, R14 ;  /* 0x0000001fff0f7819 */ /* 0x002fc8000001140e */
.L_x_585:
[----:B------:R-:W-:Y:S05]  /*6d40*/  BRX R14 -0x6d50                                                          (*"BRANCH_TARGETS .L_x_586,.L_x_587,.L_x_588,.L_x_286"*) ;  /* 0xffffff900eac7949 */ /* 0x000fea000383ffff */
.L_x_588:
[----:B--2---:R-:W-:Y:S01]  /*6d50*/  FADD R7, |R0|, -RZ ;  /* 0x800000ff00077221 */ /* 0x004fe20000000200 */
[----:B------:R-:W-:Y:S06]  /*6d60*/  BRA `(.L_x_286) ;  /* 0x0000000000c47947 */ /* 0x000fec0003800000 */
.L_x_586:
        /* <DEDUP_REMOVED lines=10> */
[----:B------:R-:W-:-:S04]  /*6e10*/  IMAD.IADD R7, R0, 0x1, -R15 ;  /* 0x0000000100077824 */ /* 0x000fc800078e0a0f */
        /* <DEDUP_REMOVED lines=20> */
.L_x_587:
[C---:B--2---:R-:W-:Y:S01]  /*6f60*/  FSETP.GTU.AND P0, PT, |R0|.reuse, 9.9999997171806853657e-10, PT ;  /* 0x3089705f0000780b */ /* 0x044fe20003f0c200 */
        /* <DEDUP_REMOVED lines=9> */
[----:B0-----:R-:W-:Y:S05]  /*7000*/  CALL.REL.NOINC `($__internal_6_$__cuda_sm20_rcp_rn_f32_slowpath) ;  /* 0x0000000000847944 */ /* 0x001fea0003c00000 */
[----:B------:R-:W-:Y:S01]  /*7010*/  IMAD.MOV.U32 R7, RZ, RZ, R0 ;  /* 0x000000ffff077224 */ /* 0x000fe200078e0000 */
[----:B------:R-:W-:Y:S06]  /*7020*/  BRA `(.L_x_292) ;  /* 0x0000000000107947 */ /* 0x000fec0003800000 */
.L_x_291:
[----:B------:R-:W1:Y:S02]  /*7030*/  MUFU.RCP R7, R0 ;  /* 0x0000000000077308 */ /* 0x000e640000001000 */
[----:B-1----:R-:W-:-:S04]  /*7040*/  FFMA R14, R0, R7, -1 ;  /* 0xbf800000000e7423 */ /* 0x002fc80000000007 */
[----:B------:R-:W-:-:S04]  /*7050*/  FADD.FTZ R14, -R14, -RZ ;  /* 0x800000ff0e0e7221 */ /* 0x000fc80000010100 */
[----:B------:R-:W-:-:S07]  /*7060*/  FFMA R7, R7, R14, R7 ;  /* 0x0000000e07077223 */ /* 0x000fce0000000007 */
.L_x_292:
[----:B------:R-:W-:Y:S05]  /*7070*/  BSYNC.RECONVERGENT B1 ;  /* 0x0000000000017941 */ /* 0x000fea0003800200 */
.L_x_286:
[----:B------:R-:W-:Y:S05]  /*7080*/  BSYNC.RECONVERGENT B0 ;  /* 0x0000000000007941 */ /* 0x000fea0003800200 */
.L_x_259:
[----:B------:R4:W-:Y:S01]  /*7090*/  STS [R18+-0x8], R7 ;  /* 0xfffff80712007388 */ /* 0x0009e20000000800 */
[----:B------:R-:W-:Y:S01]  /*70a0*/  VIADD R5, R5, 0xffffffff ;  /* 0xffffffff05057836 */ /* 0x000fe20000000000 */
[----:B------:R-:W-:Y:S06]  /*70b0*/  BRA `(.L_x_205) ;  /* 0x0000000000307947 */ /* 0x000fec0003800000 */
.L_x_204:
[----:B------:R-:W1:Y:S01]  /*70c0*/  LDS R0, [R2+UR5+-0x4] ;  /* 0xfffffc0502007984 */ /* 0x000e620008000800 */
[----:B------:R-:W2:Y:S01]  /*70d0*/  LDCU UR4, c[0x0][0x39c] ;  /* 0x00007380ff0477ac */ /* 0x000ea20008000800 */
[----:B------:R-:W-:Y:S01]  /*70e0*/  MOV R7, RZ ;  /* 0x000000ff00077202 */ /* 0x000fe20000000f00 */
[C---:B------:R-:W-:Y:S01]  /*70f0*/  IMAD R14, R5.reuse, 0x4, R8 ;  /* 0x00000004050e7824 */ /* 0x040fe200078e0208 */
[----:B------:R-:W-:Y:S01]  /*7100*/  IADD3 R5, PT, PT, R5, 0x1, RZ ;  /* 0x0000000105057810 */ /* 0x000fe20007ffe0ff */
[----:B-1----:R-:W2:Y:S02]  /*7110*/  F2I.TRUNC.NTZ R0, R0 ;  /* 0x0000000000007305 */ /* 0x002ea4000020f100 */
[----:B--2---:R-:W-:-:S04]  /*7120*/  ISETP.GE.AND P0, PT, R0, UR4, PT ;  /* 0x0000000400007c0c */ /* 0x004fc8000bf06270 */
[----:B------:R-:W-:-:S13]  /*7130*/  ISETP.LT.OR P0, PT, R0, RZ, P0 ;  /* 0x000000ff0000720c */ /* 0x000fda0000701670 */
[----:B------:R-:W-:-:S04]  /*7140*/  @!P0 IMAD R15, R3, UR4, R0 ;  /* 0x00000004030f8c24 */ /* 0x000fc8000f8e0200 */
[----:B------:R-:W-:-:S05]  /*7150*/  @!P0 IMAD R15, R15, 0x4, R4 ;  /* 0x000000040f0f8824 */ /* 0x000fca00078e0204 */
[----:B------:R-:W1:Y:S04]  /*7160*/  @!P0 LDS R7, [R15] ;  /* 0x000000000f078984 */ /* 0x000e680000000800 */
[----:B-1----:R1:W-:Y:S02]  /*7170*/  STS [R14], R7 ;  /* 0x000000070e007388 */ /* 0x0023e40000000800 */
.L_x_205:
[----:B------:R-:W-:Y:S05]  /*7180*/  BRA.U UP2, `(.L_x_293) ;  /* 0xffffff95024c7547 */ /* 0x000fea000b83ffff */
.L_x_202:
[----:B------:R-:W-:Y:S01]  /*7190*/  ISETP.GE.AND P0, PT, R5, 0x1, PT ;  /* 0x000000010500780c */ /* 0x000fe20003f06270 */
[----:B-1--4-:R-:W-:Y:S01]  /*71a0*/  IMAD.MOV.U32 R7, RZ, RZ, RZ ;  /* 0x000000ffff077224 */ /* 0x012fe200078e00ff */
[----:B------:R-:W-:-:S11]  /*71b0*/  IADD3 R3, PT, PT, R6, R3, RZ ;  /* 0x0000000306037210 */ /* 0x000fd60007ffe0ff */
[----:B------:R-:W-:Y:S02]  /*71c0*/  @P0 IMAD R8, R5, 0x4, R8 ;  /* 0x0000000405080824 */ /* 0x000fe400078e0208 */
[----:B------:R-:W1:Y:S03]  /*71d0*/  LDC.64 R4, c[0x0][0x3a8] ;  /* 0x0000ea00ff047b82 */ /* 0x000e660000000a00 */
[----:B------:R-:W4:Y:S01]  /*71e0*/  @P0 LDS R7, [R8+-0x4] ;  /* 0xfffffc0008070984 */ /* 0x000f220000000800 */
[----:B-1----:R-:W-:-:S05]  /*71f0*/  IMAD.WIDE.U32 R2, R3, 0x4, R4 ;  /* 0x0000000403027825 */ /* 0x002fca00078e0004 */
[----:B----4-:R-:W-:Y:S01]  /*7200*/  STG.E desc[UR8][R2.64], R7 ;  /* 0x0000000702007986 */ /* 0x010fe2000c101908 */
[----:B------:R-:W-:Y:S05]  /*7210*/  EXIT ;  /* 0x000000000000794d */ /* 0x000fea0003800000 */
        .weak           $__internal_6_$__cuda_sm20_rcp_rn_f32_slowpath
        .type           $__internal_6_$__cuda_sm20_rcp_rn_f32_slowpath,@function
        .size           $__internal_6_$__cuda_sm20_rcp_rn_f32_slowpath,($__internal_7_$__cuda_sm20_sqrt_rn_f32_slowpath - $__internal_6_$__cuda_sm20_rcp_rn_f32_slowpath)
$__internal_6_$__cuda_sm20_rcp_rn_f32_slowpath:
[----:B------:R-:W-:Y:S01]  /*7220*/  IMAD.SHL.U32 R14, R0, 0x2, RZ ;  /* 0x00000002000e7824 */ /* 0x000fe200078e00ff */
[----:B------:R-:W-:Y:S04]  /*7230*/  BSSY.RECONVERGENT B2, `(.L_x_294) ;  /* 0x0000030000027945 */ /* 0x000fe80003800200 */
[----:B------:R-:W-:-:S04]  /*7240*/  SHF.R.U32.HI R14, RZ, 0x18, R14 ;  /* 0x00000018ff0e7819 */ /* 0x000fc8000001160e */
[----:B------:R-:W-:-:S13]  /*7250*/  ISETP.NE.U32.AND P0, PT, R14, RZ, PT ;  /* 0x000000ff0e00720c */ /* 0x000fda0003f05070 */
[----:B------:R-:W-:Y:S05]  /*7260*/  @P0 BRA `(.L_x_295) ;  /* 0x0000000000280947 */ /* 0x000fea0003800000 */
[----:B------:R-:W-:-:S05]  /*7270*/  IMAD.SHL.U32 R14, R0, 0x2, RZ ;  /* 0x00000002000e7824 */ /* 0x000fca00078e00ff */
[----:B------:R-:W-:-:S13]  /*7280*/  ISETP.NE.AND P0, PT, R14, RZ, PT ;  /* 0x000000ff0e00720c */ /* 0x000fda0003f05270 */
[----:B------:R-:W-:Y:S01]  /*7290*/  @P0 FFMA R19, R0, 1.84467440737095516160e+19, RZ ;  /* 0x5f80000000130823 */ /* 0x000fe200000000ff */
[----:B------:R-:W-:Y:S08]  /*72a0*/  @!P0 MUFU.RCP R15, R0 ;  /* 0x00000000000f8308 */ /* 0x000ff00000001000 */
[----:B------:R-:W0:Y:S02]  /*72b0*/  @P0 MUFU.RCP R14, R19 ;  /* 0x00000013000e0308 */ /* 0x000e240000001000 */
[----:B0-----:R-:W-:-:S04]  /*72c0*/  @P0 FFMA R20, R19, R14, -1 ;  /* 0xbf80000013140423 */ /* 0x001fc8000000000e */
[----:B------:R-:W-:-:S04]  /*72d0*/  @P0 FADD.FTZ R21, -R20, -RZ ;  /* 0x800000ff14150221 */ /* 0x000fc80000010100 */
[----:B------:R-:W-:-:S04]  /*72e0*/  @P0 FFMA R14, R14, R21, R14 ;  /* 0x000000150e0e0223 */ /* 0x000fc8000000000e */
[----:B------:R-:W-:Y:S01]  /*72f0*/  @P0 FFMA R15, R14, 1.84467440737095516160e+19, RZ ;  /* 0x5f8000000e0f0823 */ /* 0x000fe200000000ff */
[----:B------:R-:W-:Y:S06]  /*7300*/  BRA `(.L_x_296) ;  /* 0x0000000000887947 */ /* 0x000fec0003800000 */
.L_x_295:
[----:B------:R-:W-:-:S04]  /*7310*/  IADD3 R15, PT, PT, R14, -0xfd, RZ ;  /* 0xffffff030e0f7810 */ /* 0x000fc80007ffe0ff */
        /* <DEDUP_REMOVED lines=25> */
[----:B------:R-:W-:Y:S01]  /*74b0*/  ISETP.GE.AND P0, PT, R15, RZ, PT ;  /* 0x000000ff0f00720c */ /* 0x000fe20003f06270 */
[----:B------:R-:W-:-:S05]  /*74c0*/  VIADD R15, R14, 0xffffff04 ;  /* 0xffffff040e0f7836 */ /* 0x000fca0000000000 */
[----:B------:R-:W-:-:S07]  /*74d0*/  SHF.R.U32.HI R15, RZ, R15, R20 ;  /* 0x0000000fff0f7219 */ /* 0x000fce0000011614 */
[----:B------:R-:W-:-:S05]  /*74e0*/  @!P0 VIADD R15, R15, 0x1 ;  /* 0x000000010f0f8836 */ /* 0x000fca0000000000 */
[----:B------:R-:W-:-:S04]  /*74f0*/  @!P1 SHF.L.U32 R15, R15, 0x1, RZ ;  /* 0x000000010f0f9819 */ /* 0x000fc800000006ff */
[----:B------:R-:W-:Y:S01]  /*7500*/  LOP3.LUT R15, R15, 0x80000000, R0, 0xf8, !PT ;  /* 0x800000000f0f7812 */ /* 0x000fe200078ef800 */
[----:B------:R-:W-:Y:S06]  /*7510*/  BRA `(.L_x_296) ;  /* 0x0000000000047947 */ /* 0x000fec0003800000 */
.L_x_297:
[----:B------:R0:W1:Y:S02]  /*7520*/  MUFU.RCP R15, R0 ;  /* 0x00000000000f7308 */ /* 0x0000640000001000 */
.L_x_296:
[----:B------:R-:W-:Y:S05]  /*7530*/  BSYNC.RECONVERGENT B2 ;  /* 0x0000000000027941 */ /* 0x000fea0003800200 */
.L_x_294:
[----:B01----:R-:W-:Y:S02]  /*7540*/  IMAD.MOV.U32 R0, RZ, RZ, R15 ;  /* 0x000000ffff007224 */ /* 0x003fe400078e000f */
[----:B------:R-:W-:Y:S02]  /*7550*/  HFMA2 R15, -RZ, RZ, 0, 0 ;  /* 0x00000000ff0f7431 */ /* 0x000fe400000001ff */
[----:B------:R-:W-:-:S04]  /*7560*/  IMAD.MOV.U32 R14, RZ, RZ, R17 ;  /* 0x000000ffff0e7224 */ /* 0x000fc800078e0011 */
[----:B------:R-:W-:Y:S05]  /*7570*/  RET.REL.NODEC R14 `(_Z30eval_prefix_kernel_batch_shmemPKiPKfS2_iiiPf) ;  /* 0xffffff880ea07950 */ /* 0x000fea0003c3ffff */
        .weak           $__internal_7_$__cuda_sm20_sqrt_rn_f32_slowpath
        .type           $__internal_7_$__cuda_sm20_sqrt_rn_f32_slowpath,@function
        .size           $__internal_7_$__cuda_sm20_sqrt_rn_f32_slowpath,($__internal_8_$__cuda_sm3x_div_rn_noftz_f32_slowpath - $__internal_7_$__cuda_sm20_sqrt_rn_f32_slowpath)
$__internal_7_$__cuda_sm20_sqrt_rn_f32_slowpath:
        /* <DEDUP_REMOVED lines=11> */
[----:B------:R-:W0:Y:S02]  /*7630*/  @P0 MUFU.RSQ R14, R15 ;  /* 0x0000000f000e0308 */ /* 0x000e240000001400 */
[----:B0-----:R-:W-:Y:S01]  /*7640*/  @P0 FMUL.FTZ R18, R15, R14 ;  /* 0x0000000e0f120220 */ /* 0x001fe20000410000 */
[----:B------:R-:W-:Y:S01]  /*7650*/  @P0 FMUL.FTZ R19, R14, 0.5 ;  /* 0x3f0000000e130820 */ /* 0x000fe20000410000 */
[----:B------:R-:W-:Y:S02]  /*7660*/  @!P0 IMAD.MOV.U32 R14, RZ, RZ, R0 ;  /* 0x000000ffff0e8224 */ /* 0x000fe400078e0000 */
[----:B------:R-:W-:-:S04]  /*7670*/  @P0 FADD.FTZ R17, -R18, -RZ ;  /* 0x800000ff12110221 */ /* 0x000fc80000010100 */
[----:B------:R-:W-:-:S04]  /*7680*/  @P0 FFMA R17, R18, R17, R15 ;  /* 0x0000001112110223 */ /* 0x000fc8000000000f */
[----:B------:R-:W-:-:S04]  /*7690*/  @P0 FFMA R17, R17, R19, R18 ;  /* 0x0000001311110223 */ /* 0x000fc80000000012 */
[----:B------:R-:W-:-:S07]  /*76a0*/  @P0 FMUL.FTZ R14, R17, 2.3283064365386962891e-10 ;  /* 0x2f800000110e0820 */ /* 0x000fce0000410000 */
.L_x_298:
[----:B------:R-:W-:Y:S01]  /*76b0*/  HFMA2 R15, -RZ, RZ, 0, 0 ;  /* 0x00000000ff0f7431 */ /* 0x000fe200000001ff */
[----:B------:R-:W-:Y:S01]  /*76c0*/  MOV R18, R14 ;  /* 0x0000000e00127202 */ /* 0x000fe20000000f00 */
[----:B------:R-:W-:-:S04]  /*76d0*/  IMAD.MOV.U32 R14, RZ, RZ, R20 ;  /* 0x000000ffff0e7224 */ /* 0x000fc800078e0014 */
[----:B------:R-:W-:Y:S05]  /*76e0*/  RET.REL.NODEC R14 `(_Z30eval_prefix_kernel_batch_shmemPKiPKfS2_iiiPf) ;  /* 0xffffff880e447950 */ /* 0x000fea0003c3ffff */
        .weak           $__internal_8_$__cuda_sm3x_div_rn_noftz_f32_slowpath
        .type           $__internal_8_$__cuda_sm3x_div_rn_noftz_f32_slowpath,@function
        .size           $__internal_8_$__cuda_sm3x_div_rn_noftz_f32_slowpath,(.L_x_654 - $__internal_8_$__cuda_sm3x_div_rn_noftz_f32_slowpath)
$__internal_8_$__cuda_sm3x_div_rn_noftz_f32_slowpath:
        /* <DEDUP_REMOVED lines=34> */
.L_x_300:
[----:B------:R-:W-:Y:S01]  /*7910*/  LEA R20, R17, 0xc0800000, 0x17 ;  /* 0xc080000011147811 */ /* 0x000fe200078eb8ff */
[----:B------:R-:W-:Y:S01]  /*7920*/  BSSY.RECONVERGENT B3, `(.L_x_305) ;  /* 0x0000036000037945 */ /* 0x000fe20003800200 */
[----:B------:R-:W-:-:S03]  /*7930*/  IADD3 R22, PT, PT, R22, -0x7f, RZ ;  /* 0xffffff8116167810 */ /* 0x000fc60007ffe0ff */
[----:B------:R-:W-:Y:S02]  /*7940*/  IMAD.IADD R23, R15, 0x1, -R20 ;  /* 0x000000010f177824 */ /* 0x000fe400078e0a14 */
[C---:B------:R-:W-:Y:S01]  /*7950*/  IMAD R0, R22.reuse, -0x800000, R0 ;  /* 0xff80000016007824 */ /* 0x040fe200078e0200 */
[----:B------:R-:W-:Y:S01]  /*7960*/  IADD3 R22, PT, PT, R22, 0x7f, -R17 ;  /* 0x0000007f16167810 */ /* 0x000fe20007ffe811 */
[----:B------:R-:W0:Y:S01]  /*7970*/  MUFU.RCP R15, R23 ;  /* 0x00000017000f7308 */ /* 0x000e220000001000 */
[----:B------:R-:W-:-:S03]  /*7980*/  FADD.FTZ R21, -R23, -RZ ;  /* 0x800000ff17157221 */ /* 0x000fc60000010100 */
[----:B------:R-:W-:Y:S02]  /*7990*/  IMAD.IADD R22, R22, 0x1, R19 ;  /* 0x0000000116167824 */ /* 0x000fe400078e0213 */
[----:B0-----:R-:W-:-:S04]  /*79a0*/  FFMA R20, R15, R21, 1 ;  /* 0x3f8000000f147423 */ /* 0x001fc80000000015 */
        /* <DEDUP_REMOVED lines=20> */
[C---:B------:R-:W-:Y:S02]  /*7af0*/  IADD3 R22, PT, PT, R23.reuse, 0x20, RZ ;  /* 0x0000002017167810 */ /* 0x040fe40007ffe0ff */
[----:B------:R-:W-:Y:S02]  /*7b00*/  ISETP.NE.AND P2, PT, R23, RZ, PT ;  /* 0x000000ff1700720c */ /* 0x000fe40003f45270 */
[----:B------:R-:W-:Y:S01]  /*7b10*/  LOP3.LUT R19, R17, 0x7fffff, RZ, 0xc0, !PT ;  /* 0x007fffff11137812 */ /* 0x000fe200078ec0ff */
[CCC-:B------:R-:W-:Y:S01]  /*7b20*/  FFMA.RP R17, R15.reuse, R21.reuse, R20.reuse ;  /* 0x000000150f117223 */ /* 0x1c0fe20000008014 */
[----:B------:R-:W-:Y:S01]  /*7b30*/  FFMA.RM R20, R15, R21, R20 ;  /* 0x000000150f147223 */ /* 0x000fe20000004014 */
[----:B------:R-:W-:Y:S01]  /*7b40*/  IMAD.MOV R15, RZ, RZ, -R23 ;  /* 0x000000ffff0f7224 */ /* 0x000fe200078e0a17 */
[----:B------:R-:W-:Y:S02]  /*7b50*/  LOP3.LUT R19, R19, 0x800000, RZ, 0xfc, !PT ;  /* 0x0080000013137812 */ /* 0x000fe400078efcff */
[----:B------:R-:W-:-:S02]  /*7b60*/  ISETP.NE.AND P1, PT, R23, RZ, PT ;  /* 0x000000ff1700720c */ /* 0x000fc40003f25270 */
[----:B------:R-:W-:Y:S02]  /*7b70*/  SHF.L.U32 R22, R19, R22, RZ ;  /* 0x0000001613167219 */ /* 0x000fe400000006ff */
[----:B------:R-:W-:Y:S02]  /*7b80*/  FSETP.NEU.FTZ.AND P0, PT, R17, R20, PT ;  /* 0x000000141100720b */ /* 0x000fe40003f1d000 */
        /* <DEDUP_REMOVED lines=11> */
.L_x_307:
[----:B------:R-:W-:-:S04]  /*7c40*/  LOP3.LUT R0, R0, 0x80000000, RZ, 0xc0, !PT ;  /* 0x8000000000007812 */ /* 0x000fc800078ec0ff */
[----:B------:R-:W-:Y:S01]  /*7c50*/  LOP3.LUT R0, R0, 0x7f800000, RZ, 0xfc, !PT ;  /* 0x7f80000000007812 */ /* 0x000fe200078efcff */
[----:B------:R-:W-:Y:S06]  /*7c60*/  BRA `(.L_x_308) ;  /* 0x0000000000047947 */ /* 0x000fec0003800000 */
.L_x_306:
[----:B------:R-:W-:-:S07]  /*7c70*/  IMAD R0, R22, 0x800000, R0 ;  /* 0x0080000016007824 */ /* 0x000fce00078e0200 */
.L_x_308:
[----:B------:R-:W-:Y:S05]  /*7c80*/  BSYNC.RECONVERGENT B3 ;  /* 0x0000000000037941 */ /* 0x000fea0003800200 */
.L_x_305:
[----:B------:R-:W-:Y:S05]  /*7c90*/  BRA `(.L_x_309) ;  /* 0x0000000000207947 */ /* 0x000fea0003800000 */
.L_x_304:
[----:B------:R-:W-:-:S04]  /*7ca0*/  LOP3.LUT R0, R15, 0x80000000, R0, 0x48, !PT ;  /* 0x800000000f007812 */ /* 0x000fc800078e4800 */
[----:B------:R-:W-:Y:S01]  /*7cb0*/  LOP3.LUT R0, R0, 0x7f800000, RZ, 0xfc, !PT ;  /* 0x7f80000000007812 */ /* 0x000fe200078efcff */
[----:B------:R-:W-:Y:S06]  /*7cc0*/  BRA `(.L_x_309) ;  /* 0x0000000000147947 */ /* 0x000fec0003800000 */
.L_x_303:
[----:B------:R-:W-:Y:S01]  /*7cd0*/  LOP3.LUT R0, R15, 0x80000000, R0, 0x48, !PT ;  /* 0x800000000f007812 */ /* 0x000fe200078e4800 */
[----:B------:R-:W-:Y:S06]  /*7ce0*/  BRA `(.L_x_309) ;  /* 0x00000000000c7947 */ /* 0x000fec0003800000 */
.L_x_302:
[----:B------:R-:W0:Y:S01]  /*7cf0*/  MUFU.RSQ R0, -QNAN ;  /* 0xffc0000000007908 */ /* 0x000e220000001400 */
[----:B------:R-:W-:Y:S05]  /*7d00*/  BRA `(.L_x_309) ;  /* 0x0000000000047947 */ /* 0x000fea0003800000 */
.L_x_301:
[----:B------:R-:W-:-:S07]  /*7d10*/  FADD.FTZ R0, R0, R15 ;  /* 0x0000000f00007221 */ /* 0x000fce0000010000 */
.L_x_309:
[----:B------:R-:W-:Y:S05]  /*7d20*/  BSYNC.RECONVERGENT B2 ;  /* 0x0000000000027941 */ /* 0x000fea0003800200 */
.L_x_299:
[----:B------:R-:W-:-:S04]  /*7d30*/  HFMA2 R15, -RZ, RZ, 0, 0 ;  /* 0x00000000ff0f7431 */ /* 0x000fc800000001ff */
[----:B0-----:R-:W-:Y:S05]  /*7d40*/  RET.REL.NODEC R14 `(_Z30eval_prefix_kernel_batch_shmemPKiPKfS2_iiiPf) ;  /* 0xffffff800eac7950 */ /* 0x001fea0003c3ffff */
.L_x_310:
        /* <DEDUP_REMOVED lines=11> */
.L_x_654:


//--------------------- .text._Z24eval_prefix_kernel_batchPKiPKfS2_iiiPf --------------------------
	.section	.text._Z24eval_prefix_kernel_batchPKiPKfS2_iiiPf,"ax",@progbits
	.align	128
        .global         _Z24eval_prefix_kernel_batchPKiPKfS2_iiiPf
        .type           _Z24eval_prefix_kernel_batchPKiPKfS2_iiiPf,@function
        .size           _Z24eval_prefix_kernel_batchPKiPKfS2_iiiPf,(.L_x_657 - _Z24eval_prefix_kernel_batchPKiPKfS2_iiiPf)
        .other          _Z24eval_prefix_kernel_batchPKiPKfS2_iiiPf,@"STO_CUDA_ENTRY STV_DEFAULT"
_Z24eval_prefix_kernel_batchPKiPKfS2_iiiPf:
.text._Z24eval_prefix_kernel_batchPKiPKfS2_iiiPf:
[----:B------:R-:W-:Y:S01]  /*0000*/  LDC R1, c[0x0][0x37c] ;  /* 0x0000df00ff017b82 */ /* 0x000fe20000000800 */
[----:B------:R-:W0:Y:S07]  /*0010*/  S2R R0, SR_TID.X ;  /* 0x0000000000007919 */ /* 0x000e2e0000002100 */
[----:B------:R-:W0:Y:S01]  /*0020*/  S2UR UR4, SR_CTAID.X ;  /* 0x00000000000479c3 */ /* 0x000e220000002500 */
[----:B------:R-:W1:Y:S01]  /*0030*/  LDCU UR5, c[0x0][0x3a0] ;  /* 0x00007400ff0577ac */ /* 0x000e620008000800 */
[----:B------:R-:W2:Y:S06]  /*0040*/  LDCU UR6, c[0x0][0x398] ;  /* 0x00007300ff0677ac */ /* 0x000eac0008000800 */
[----:B------:R-:W0:Y:S02]  /*0050*/  LDC R21, c[0x0][0x360] ;  /* 0x0000d800ff157b82 */ /* 0x000e240000000800 */
[----:B0-----:R-:W-:-:S05]  /*0060*/  IMAD R21, R21, UR4, R0 ;  /* 0x0000000415157c24 */ /* 0x001fca000f8e0200 */
[----:B-1----:R-:W-:-:S13]  /*0070*/  ISETP.GE.AND P0, PT, R21, UR5, PT ;  /* 0x0000000515007c0c */ /* 0x002fda000bf06270 */
[----:B--2---:R-:W-:Y:S05]  /*0080*/  @P0 EXIT ;  /* 0x000000000000094d */ /* 0x004fea0003800000 */
[----:B------:R-:W0:Y:S01]  /*0090*/  LDCU UR4, c[0x0][0x398] ;  /* 0x00007300ff0477ac */ /* 0x000e220008000800 */
[----:B------:R-:W-:Y:S01]  /*00a0*/  IMAD.MOV.U32 R20, RZ, RZ, RZ ;  /* 0x000000ffff147224 */ /* 0x000fe200078e00ff */
[----:B------:R-:W1:Y:S01]  /*00b0*/  LDCU.64 UR8, c[0x0][0x358] ;  /* 0x00006b00ff0877ac */ /* 0x000e620008000a00 */
[----:B0-----:R-:W-:-:S09]  /*00c0*/  UISETP.GE.AND UP0, UPT, UR4, 0x1, UPT ;  /* 0x000000010400788c */ /* 0x001fd2000bf06270 */
[----:B-1----:R-:W-:Y:S05]  /*00d0*/  BRA.U !UP0, `(.L_x_311) ;  /* 0x0000009508647547 */ /* 0x002fea000b800000 */
[----:B------:R-:W-:-:S07]  /*00e0*/  IMAD.MOV.U32 R20, RZ, RZ, RZ ;  /* 0x000000ffff147224 */ /* 0x000fce00078e00ff */
.L_x_403:
[----:B------:R-:W0:Y:S01]  /*00f0*/  LDCU.64 UR4, c[0x0][0x380] ;  /* 0x00007000ff0477ac */ /* 0x000e220008000a00 */
[----:B------:R-:W-:Y:S01]  /*0100*/  UMOV UR7, UR6 ;  /* 0x0000000600077c82 */ /* 0x000fe20008000000 */
[----:B------:R-:W-:-:S04]  /*0110*/  UIADD3 UR6, UPT, UPT, UR6, -0x1, URZ ;  /* 0xffffffff06067890 */ /* 0x000fc8000fffe0ff */
[----:B0-----:R-:W-:-:S06]  /*0120*/  UIMAD.WIDE.U32 UR4, UR6, 0x4, UR4 ;  /* 0x00000004060478a5 */ /* 0x001fcc000f8e0004 */
[----:B------:R-:W-:Y:S02]  /*0130*/  IMAD.U32 R24, RZ, RZ, UR4 ;  /* 0x00000004ff187e24 */ /* 0x000fe4000f8e00ff */
[----:B------:R-:W-:-:S05]  /*0140*/  IMAD.U32 R25, RZ, RZ, UR5 ;  /* 0x00000005ff197e24 */ /* 0x000fca000f8e00ff */
[----:B------:R-:W2:Y:S01]  /*0150*/  LDG.E.CONSTANT R24, desc[UR8][R24.64] ;  /* 0x0000000818187981 */ /* 0x000ea2000c1e9900 */
[----:B------:R-:W-:Y:S01]  /*0160*/  PLOP3.LUT P0, PT, PT, PT, PT, 0x80, 0x8 ;  /* 0x000000000008781c */ /* 0x000fe20003f0f070 */
[----:B--2---:R-:W-:-:S05]  /*0170*/  VIADD R0, R24, 0xfffffff6 ;  /* 0xfffffff618007836 */ /* 0x004fca0000000000 */
[----:B------:R-:W-:-:S13]  /*0180*/  ISETP.GE.U32.AND P1, PT, R0, 0xf, PT ;  /* 0x0000000f0000780c */ /* 0x000fda0003f26070 */
[----:B------:R-:W-:Y:S05]  /*0190*/  @!P1 BRA `(.L_x_312) ;  /* 0x0000000000b89947 */ /* 0x000fea0003800000 */
[----:B------:R-:W-:-:S13]  /*01a0*/  ISETP.NE.AND P0, PT, R24, -0x1, PT ;  /* 0xffffffff1800780c */ /* 0x000fda0003f05270 */
[----:B------:R-:W-:Y:S05]  /*01b0*/  @!P0 BRA `(.L_x_313) ;  /* 0x0000009000588947 */ /* 0x000fea0003800000 */
[----:B------:R-:W-:-:S13]  /*01c0*/  ISETP.NE.AND P0, PT, R24, RZ, PT ;  /* 0x000000ff1800720c */ /* 0x000fda0003f05270 */
[----:B------:R-:W-:Y:S05]  /*01d0*/  @P0 BRA `(.L_x_314) ;  /* 0x0000000000a40947 */ /* 0x000fea0003800000 */
[----:B------:R-:W0:Y:S02]  /*01e0*/  LDCU.64 UR4, c[0x0][0x388] ;  /* 0x00007100ff0477ac */ /* 0x000e240008000a00 */
[----:B0-----:R-:W-:-:S06]  /*01f0*/  UIMAD.WIDE.U32 UR4, UR6, 0x4, UR4 ;  /* 0x00000004060478a5 */ /* 0x001fcc000f8e0004 */
[----:B------:R-:W-:Y:S01]  /*0200*/  MOV R14, UR4 ;  /* 0x00000004000e7c02 */ /* 0x000fe20008000f00 */
[----:B------:R-:W-:-:S05]  /*0210*/  IMAD.U32 R15, RZ, RZ, UR5 ;  /* 0x00000005ff0f7e24 */ /* 0x000fca000f8e00ff */
[----:B------:R-:W2:Y:S01]  /*0220*/  LDG.E.CONSTANT R14, desc[UR8][R14.64] ;  /* 0x000000080e0e7981 */ /* 0x000ea2000c1e9900 */
[----:B------:R-:W-:-:S04]  /*0230*/  IMAD.MOV.U32 R23, RZ, RZ, 0x20 ;  /* 0x00000020ff177424 */ /* 0x000fc800078e00ff */
[C---:B------:R-:W-:Y:S02]  /*0240*/  IMAD R0, R20.reuse, 0x4, R23 ;  /* 0x0000000414007824 */ /* 0x040fe400078e0217 */
[----:B------:R-:W-:-:S03]  /*0250*/  VIADD R20, R20, 0x1 ;  /* 0x0000000114147836 */ /* 0x000fc60000000000 */
[C---:B------:R-:W-:Y:S02]  /*0260*/  ISETP.EQ.AND P2, PT, R0.reuse, RZ, PT ;  /* 0x000000ff0000720c */ /* 0x040fe40003f42270 */
[C---:B------:R-:W-:Y:S02]  /*0270*/  ISETP.EQ.AND P1, PT, R0.reuse, 0x4, PT ;  /* 0x000000040000780c */ /* 0x040fe40003f22270 */
[C---:B------:R-:W-:Y:S02]  /*0280*/  ISETP.EQ.AND P0, PT, R0.reuse, 0x8, PT ;  /* 0x000000080000780c */ /* 0x040fe40003f02270 */
[C---:B------:R-:W-:Y:S02]  /*0290*/  ISETP.EQ.AND P4, PT, R0.reuse, 0xc, PT ;  /* 0x0000000c0000780c */ /* 0x040fe40003f82270 */
[C---:B------:R-:W-:Y:S02]  /*02a0*/  ISETP.EQ.AND P6, PT, R0.reuse, 0x10, PT ;  /* 0x000000100000780c */ /* 0x040fe40003fc2270 */
[----:B------:R-:W-:-:S02]  /*02b0*/  ISETP.EQ.AND P5, PT, R0, 0x14, PT ;  /* 0x000000140000780c */ /* 0x000fc40003fa2270 */
[C---:B------:R-:W-:Y:S01]  /*02c0*/  ISETP.EQ.AND P3, PT, R0.reuse, 0x18, PT ;  /* 0x000000180000780c */ /* 0x040fe20003f62270 */
[--C-:B--2---:R-:W-:Y:S01]  /*02d0*/  @P2 IMAD.MOV.U32 R19, RZ, RZ, R14.reuse ;  /* 0x000000ffff132224 */ /* 0x104fe200078e000e */
[C---:B------:R-:W-:Y:S01]  /*02e0*/  ISETP.EQ.AND P2, PT, R0.reuse, 0x1c, PT ;  /* 0x0000001c0000780c */ /* 0x040fe20003f42270 */
[----:B------:R-:W-:Y:S01]  /*02f0*/  @P1 IMAD.MOV.U32 R18, RZ, RZ, R14 ;  /* 0x000000ffff121224 */ /* 0x000fe200078e000e */
[----:B------:R-:W-:-:S03]  /*0300*/  ISETP.EQ.AND P1, PT, R0, 0x20, PT ;  /* 0x000000200000780c */ /* 0x000fc60003f22270 */
[--C-:B------:R-:W-:Y:S01]  /*0310*/  @P4 IMAD.MOV.U32 R16, RZ, RZ, R14.reuse ;  /* 0x000000ffff104224 */ /* 0x100fe200078e000e */
[----:B------:R-:W-:Y:S01]  /*0320*/  @P0 MOV R17, R14 ;  /* 0x0000000e00110202 */ /* 0x000fe20000000f00 */
[--C-:B------:R-:W-:Y:S01]  /*0330*/  @P6 IMAD.MOV.U32 R13, RZ, RZ, R14.reuse ;  /* 0x000000ffff0d6224 */ /* 0x100fe200078e000e */
[C---:B------:R-:W-:Y:S01]  /*0340*/  ISETP.EQ.AND P0, PT, R0.reuse, 0x24, PT ;  /* 0x000000240000780c */ /* 0x040fe20003f02270 */
[--C-:B------:R-:W-:Y:S01]  /*0350*/  @P5 IMAD.MOV.U32 R12, RZ, RZ, R14.reuse ;  /* 0x000000ffff0c5224 */ /* 0x100fe200078e000e */
[C---:B------:R-:W-:Y:S01]  /*0360*/  ISETP.EQ.AND P4, PT, R0.reuse, 0x28, PT ;  /* 0x000000280000780c */ /* 0x040fe20003f82270 */
[--C-:B------:R-:W-:Y:S01]  /*0370*/  @P3 IMAD.MOV.U32 R11, RZ, RZ, R14.reuse ;  /* 0x000000ffff0b3224 */ /* 0x100fe200078e000e */
[C---:B------:R-:W-:Y:S02]  /*0380*/  ISETP.EQ.AND P6, PT, R0.reuse, 0x2c, PT ;  /* 0x0000002c0000780c */ /* 0x040fe40003fc2270 */
[C---:B------:R-:W-:Y:S01]  /*0390*/  ISETP.EQ.AND P5, PT, R0.reuse, 0x30, PT ;  /* 0x000000300000780c */ /* 0x040fe20003fa2270 */
[----:B------:R-:W-:Y:S01]  /*03a0*/  @P2 IMAD.MOV.U32 R10, RZ, RZ, R14 ;  /* 0x000000ffff0a2224 */ /* 0x000fe200078e000e */
[----:B------:R-:W-:-:S02]  /*03b0*/  ISETP.EQ.AND P3, PT, R0, 0x34, PT ;  /* 0x000000340000780c */ /* 0x000fc40003f62270 */
[----:B------:R-:W-:Y:S02]  /*03c0*/  @P1 MOV R9, R14 ;  /* 0x0000000e00091202 */ /* 0x000fe40000000f00 */
[C---:B------:R-:W-:Y:S01]  /*03d0*/  ISETP.EQ.AND P2, PT, R0.reuse, 0x38, PT ;  /* 0x000000380000780c */ /* 0x040fe20003f42270 */
[--C-:B------:R-:W-:Y:S01]  /*03e0*/  @P0 IMAD.MOV.U32 R8, RZ, RZ, R14.reuse ;  /* 0x000000ffff080224 */ /* 0x100fe200078e000e */
[----:B------:R-:W-:Y:S01]  /*03f0*/  ISETP.EQ.AND P1, PT, R0, 0x3c, PT ;  /* 0x0000003c0000780c */ /* 0x000fe20003f22270 */
[--C-:B------:R-:W-:Y:S02]  /*0400*/  @P4 IMAD.MOV.U32 R7, RZ, RZ, R14.reuse ;  /* 0x000000ffff074224 */ /* 0x100fe400078e000e */
[--C-:B------:R-:W-:Y:S02]  /*0410*/  @P6 IMAD.MOV.U32 R6, RZ, RZ, R14.reuse ;  /* 0x000000ffff066224 */ /* 0x100fe400078e000e */
[--C-:B------:R-:W-:Y:S02]  /*0420*/  @P5 IMAD.MOV.U32 R5, RZ, RZ, R14.reuse ;  /* 0x000000ffff055224 */ /* 0x100fe400078e000e */
[----:B------:R-:W-:-:S04]  /*0430*/  @P3 IMAD.MOV.U32 R4, RZ, RZ, R14 ;  /* 0x000000ffff043224 */ /* 0x000fc800078e000e */
[----:B------:R-:W-:Y:S02]  /*0440*/  @P2 MOV R3, R14 ;  /* 0x0000000e00032202 */ /* 0x000fe40000000f00 */
[----:B------:R-:W-:Y:S01]  /*0450*/  @P1 IMAD.MOV.U32 R2, RZ, RZ, R14 ;  /* 0x000000ffff021224 */ /* 0x000fe200078e000e */
[----:B------:R-:W-:Y:S06]  /*0460*/  BRA `(.L_x_315) ;  /* 0x0000009000787947 */ /* 0x000fec0003800000 */
.L_x_314:
[----:B------:R-:W-:-:S13]  /*0470*/  PLOP3.LUT P0, PT, PT, PT, PT, 0x8, 0x80 ;  /* 0x000000000080781c */ /* 0x000fda0003f0e170 */
.L_x_312:
[----:B------:R-:W-:Y:S02]  /*0480*/  VIADD R0, R24, 0xffffffe7 ;  /* 0xffffffe718007836 */ /* 0x000fe40000000000 */
[----:B------:R-:W-:-:S03]  /*0490*/  IMAD.MOV.U32 R22, RZ, RZ, RZ ;  /* 0x000000ffff167224 */ /* 0x000fc600078e00ff */
[----:B------:R-:W-:-:S13]  /*04a0*/  ISETP.GT.U32.AND P1, PT, R0, 0x2, PT ;  /* 0x000000020000780c */ /* 0x000fda0003f24070 */
[----:B------:R-:W-:Y:S05]  /*04b0*/  @!P0 BRA P1, `(.L_x_316) ;  /* 0x0000004000988947 */ /* 0x000fea0000800000 */
[----:B------:R-:W-:-:S04]  /*04c0*/  IMAD.MOV.U32 R15, RZ, RZ, 0x20 ;  /* 0x00000020ff0f7424 */ /* 0x000fc800078e00ff */
[----:B------:R-:W-:-:S05]  /*04d0*/  IMAD R0, R20, 0x4, R15 ;  /* 0x0000000414007824 */ /* 0x000fca00078e020f */
[C---:B------:R-:W-:Y:S02]  /*04e0*/  ISETP.EQ.AND P0, PT, R0.reuse, 0x4, PT ;  /* 0x000000040000780c */ /* 0x040fe40003f02270 */
[C---:B------:R-:W-:Y:S02]  /*04f0*/  ISETP.EQ.AND P1, PT, R0.reuse, 0x8, PT ;  /* 0x000000080000780c */ /* 0x040fe40003f22270 */
[C---:B------:R-:W-:Y:S02]  /*0500*/  ISETP.EQ.AND P2, PT, R0.reuse, 0xc, PT ;  /* 0x0000000c0000780c */ /* 0x040fe40003f42270 */
[----:B------:R-:W-:-:S07]  /*0510*/  ISETP.EQ.AND P3, PT, R0, 0x10, PT ;  /* 0x000000100000780c */ /* 0x000fce0003f62270 */
[----:B------:R-:W-:Y:S02]  /*0520*/  @P0 MOV R22, R19 ;  /* 0x0000001300160202 */ /* 0x000fe40000000f00 */
[C---:B------:R-:W-:Y:S01]  /*0530*/  ISETP.EQ.AND P0, PT, R0.reuse, 0x14, PT ;  /* 0x000000140000780c */ /* 0x040fe20003f02270 */
[----:B------:R-:W-:Y:S01]  /*0540*/  @P1 IMAD.MOV.U32 R22, RZ, RZ, R18 ;  /* 0x000000ffff161224 */ /* 0x000fe200078e0012 */
[C---:B------:R-:W-:Y:S01]  /*0550*/  ISETP.EQ.AND P1, PT, R0.reuse, 0x18, PT ;  /* 0x000000180000780c */ /* 0x040fe20003f22270 */
[----:B------:R-:W-:Y:S01]  /*0560*/  @P2 IMAD.MOV.U32 R22, RZ, RZ, R17 ;  /* 0x000000ffff162224 */ /* 0x000fe200078e0011 */
[C---:B------:R-:W-:Y:S01]  /*0570*/  ISETP.EQ.AND P2, PT, R0.reuse, 0x1c, PT ;  /* 0x0000001c0000780c */ /* 0x040fe20003f42270 */
[----:B------:R-:W-:Y:S01]  /*0580*/  @P3 IMAD.MOV.U32 R22, RZ, RZ, R16 ;  /* 0x000000ffff163224 */ /* 0x000fe200078e0010 */
[----:B------:R-:W-:-:S07]  /*0590*/  ISETP.EQ.AND P3, PT, R0, 0x20, PT ;  /* 0x000000200000780c */ /* 0x000fce0003f62270 */
[----:B------:R-:W-:Y:S01]  /*05a0*/  @P0 IMAD.MOV.U32 R22, RZ, RZ, R13 ;  /* 0x000000ffff160224 */ /* 0x000fe200078e000d */
[C---:B------:R-:W-:Y:S01]  /*05b0*/  ISETP.EQ.AND P0, PT, R0.reuse, 0x24, PT ;  /* 0x000000240000780c */ /* 0x040fe20003f02270 */
[----:B------:R-:W-:Y:S01]  /*05c0*/  @P1 IMAD.MOV.U32 R22, RZ, RZ, R12 ;  /* 0x000000ffff161224 */ /* 0x000fe200078e000c */
[C---:B------:R-:W-:Y:S02]  /*05d0*/  ISETP.EQ.AND P1, PT, R0.reuse, 0x28, PT ;  /* 0x000000280000780c */ /* 0x040fe40003f22270 */
[----:B------:R-:W-:Y:S01]  /*05e0*/  @P2 MOV R22, R11 ;  /* 0x0000000b00162202 */ /* 0x000fe20000000f00 */
[----:B------:R-:W-:Y:S01]  /*05f0*/  @P3 IMAD.MOV.U32 R22, RZ, RZ, R10 ;  /* 0x000000ffff163224 */ /* 0x000fe200078e000a */
[C---:B------:R-:W-:Y:S02]  /*0600*/  ISETP.EQ.AND P2, PT, R0.reuse, 0x2c, PT ;  /* 0x0000002c0000780c */ /* 0x040fe40003f42270 */
[----:B------:R-:W-:-:S05]  /*0610*/  ISETP.EQ.AND P3, PT, R0, 0x30, PT ;  /* 0x000000300000780c */ /* 0x000fca0003f62270 */
[----:B------:R-:W-:Y:S01]  /*0620*/  @P0 IMAD.MOV.U32 R22, RZ, RZ, R9 ;  /* 0x000000ffff160224 */ /* 0x000fe200078e0009 */
[C---:B------:R-:W-:Y:S01]  /*0630*/  ISETP.EQ.AND P0, PT, R0.reuse, 0x34, PT ;  /* 0x000000340000780c */ /* 0x040fe20003f02270 */
[----:B------:R-:W-:Y:S01]  /*0640*/  @P1 IMAD.MOV.U32 R22, RZ, RZ, R8 ;  /* 0x000000ffff161224 */ /* 0x000fe200078e0008 */
[----:B------:R-:W-:-:S03]  /*0650*/  ISETP.EQ.AND P1, PT, R0, 0x38, PT ;  /* 0x000000380000780c */ /* 0x000fc60003f22270 */
[----:B------:R-:W-:Y:S01]  /*0660*/  @P2 IMAD.MOV.U32 R22, RZ, RZ, R7 ;  /* 0x000000ffff162224 */ /* 0x000fe200078e0007 */
[C---:B------:R-:W-:Y:S01]  /*0670*/  ISETP.EQ.AND P2, PT, R0.reuse, 0x3c, PT ;  /* 0x0000003c0000780c */ /* 0x040fe20003f42270 */
[----:B------:R-:W-:Y:S01]  /*0680*/  @P3 IMAD.MOV.U32 R22, RZ, RZ, R6 ;  /* 0x000000ffff163224 */ /* 0x000fe200078e0006 */
[----:B------:R-:W-:-:S05]  /*0690*/  ISETP.EQ.AND P3, PT, R0, 0x40, PT ;  /* 0x000000400000780c */ /* 0x000fca0003f62270 */
[----:B------:R-:W-:Y:S02]  /*06a0*/  @P0 MOV R22, R5 ;  /* 0x0000000500160202 */ /* 0x000fe40000000f00 */
[----:B------:R-:W-:Y:S01]  /*06b0*/  ISETP.GT.AND P0, PT, R24, 0xd, PT ;  /* 0x0000000d1800780c */ /* 0x000fe20003f04270 */
[----:B------:R-:W-:-:S03]  /*06c0*/  @P1 IMAD.MOV.U32 R22, RZ, RZ, R4 ;  /* 0x000000ffff161224 */ /* 0x000fc600078e0004 */
[----:B------:R-:W-:Y:S02]  /*06d0*/  @P2 IMAD.MOV.U32 R22, RZ, RZ, R3 ;  /* 0x000000ffff162224 */ /* 0x000fe400078e0003 */
[----:B------:R-:W-:-:S07]  /*06e0*/  @P3 IMAD.MOV.U32 R22, RZ, RZ, R2 ;  /* 0x000000ffff163224 */ /* 0x000fce00078e0002 */
        /* <DEDUP_REMOVED lines=8> */
[----:B------:R-:W-:-:S12]  /*0770*/  IMAD.MOV.U32 R23, RZ, RZ, R22 ;  /* 0x000000ffff177224 */ /* 0x000fd800078e0016 */
[----:B------:R-:W-:Y:S05]  /*0780*/  @!P0 BRA `(.L_x_321) ;  /* 0x0000003c00608947 */ /* 0x000fea0003800000 */
[----:B------:R-:W-:Y:S01]  /*0790*/  ISETP.NE.AND P0, PT, R24, 0x3, PT ;  /* 0x000000031800780c */ /* 0x000fe20003f05270 */
[----:B------:R-:W-:-:S12]  /*07a0*/  IMAD.MOV.U32 R23, RZ, RZ, RZ ;  /* 0x000000ffff177224 */ /* 0x000fd800078e00ff */
[----:B------:R-:W-:Y:S05]  /*07b0*/  @P0 BRA `(.L_x_321) ;  /* 0x0000003c00540947 */ /* 0x000fea0003800000 */
[----:B------:R-:W-:Y:S01]  /*07c0*/  FMUL R23, RZ, R22 ;  /* 0x00000016ff177220 */ /* 0x000fe20000400000 */
[----:B------:R-:W-:Y:S06]  /*07d0*/  BRA `(.L_x_321) ;  /* 0x0000003c004c7947 */ /* 0x000fec0003800000 */
.L_x_320:
[----:B------:R-:W-:Y:S01]  /*07e0*/  FADD R23, RZ, R22 ;  /* 0x00000016ff177221 */ /* 0x000fe20000000000 */
[----:B------:R-:W-:Y:S06]  /*07f0*/  BRA `(.L_x_321) ;  /* 0x0000003c00447947 */ /* 0x000fec0003800000 */
.L_x_319:
[----:B------:R-:W-:-:S04]  /*0800*/  MOV R15, 0xfffffffc ;  /* 0xfffffffc000f7802 */ /* 0x000fc80000000f00 */
[----:B------:R-:W-:-:S05]  /*0810*/  VIADDMNMX.U32 R14, R24, R15, 0x2, PT ;  /* 0x00000002180e7446 */ /* 0x000fca000380000f */
[----:B------:R-:W-:-:S04]  /*0820*/  IMAD.SHL.U32 R23, R14, 0x4, RZ ;  /* 0x000000040e177824 */ /* 0x000fc800078e00ff */
[----:B------:R-:W0:Y:S02]  /*0830*/  LDC R14, c[0x2][R23] ;  /* 0x00800000170e7b82 */ /* 0x000e240000000800 */
[----:B0-----:R-:W-:-:S04]  /*0840*/  SHF.R.S32.HI R15, RZ, 0x1f, R14 ;  /* 0x0000001fff0f7819 */ /* 0x001fc8000001140e */
.L_x_590:
[----:B------:R-:W-:Y:S05]  /*0850*/  BRX R14 -0x860                                                           (*"BRANCH_TARGETS .L_x_591,.L_x_592,.L_x_593"*) ;  /* 0xfffffff40ee87949 */ /* 0x000fea000383ffff */
.L_x_593:
[----:B------:R-:W-:Y:S01]  /*0860*/  ISETP.NE.AND P0, PT, R24, 0x6, PT ;  /* 0x000000061800780c */ /* 0x000fe20003f05270 */
[----:B------:R-:W-:-:S12]  /*0870*/  IMAD.MOV.U32 R23, RZ, RZ, RZ ;  /* 0x000000ffff177224 */ /* 0x000fd800078e00ff */
[----:B------:R-:W-:Y:S05]  /*0880*/  @P0 BRA `(.L_x_321) ;  /* 0x0000003c00200947 */ /* 0x000fea0003800000 */
[----:B------:R-:W-:Y:S01]  /*0890*/  FMNMX R23, RZ, R22, PT ;  /* 0x00000016ff177209 */ /* 0x000fe20003800000 */
[----:B------:R-:W-:Y:S06]  /*08a0*/  BRA `(.L_x_321) ;  /* 0x0000003c00187947 */ /* 0x000fec0003800000 */
.L_x_591:
[----:B------:R-:W-:Y:S01]  /*08b0*/  IMAD.MOV.U32 R23, RZ, RZ, 0x7fc00000 ;  /* 0x7fc00000ff177424 */ /* 0x000fe200078e00ff */
[----:B------:R-:W-:Y:S06]  /*08c0*/  BRA `(.L_x_321) ;  /* 0x0000003c00107947 */ /* 0x000fec0003800000 */
.L_x_592:
[----:B------:R-:W-:Y:S01]  /*08d0*/  IMAD.MOV.U32 R23, RZ, RZ, 0x3f800000 ;  /* 0x3f800000ff177424 */ /* 0x000fe200078e00ff */
[----:B------:R-:W-:Y:S06]  /*08e0*/  BRA `(.L_x_321) ;  /* 0x0000003c00087947 */ /* 0x000fec0003800000 */
.L_x_318:
[----:B------:R-:W-:-:S13]  /*08f0*/  ISETP.GT.AND P0, PT, R24, 0x9, PT ;  /* 0x000000091800780c */ /* 0x000fda0003f04270 */
[----:B------:R-:W-:Y:S05]  /*0900*/  @P0 BRA `(.L_x_322) ;  /* 0x00000000008c0947 */ /* 0x000fea0003800000 */
[----:B------:R-:W-:-:S05]  /*0910*/  IMAD.MOV.U32 R15, RZ, RZ, -0x7 ;  /* 0xfffffff9ff0f7424 */ /* 0x000fca00078e00ff */
[----:B------:R-:W-:-:S04]  /*0920*/  VIADDMNMX.U32 R14, R24, R15, 0x2, PT ;  /* 0x00000002180e7446 */ /* 0x000fc8000380000f */
[----:B------:R-:W-:-:S04]  /*0930*/  SHF.L.U32 R23, R14, 0x2, RZ ;  /* 0x000000020e177819 */ /* 0x000fc800000006ff */
[----:B------:R-:W0:Y:S02]  /*0940*/  LDC R14, c[0x2][R23+0xc] ;  /* 0x00800300170e7b82 */ /* 0x000e240000000800 */
[----:B0-----:R-:W-:-:S04]  /*0950*/  SHF.R.S32.HI R15, RZ, 0x1f, R14 ;  /* 0x0000001fff0f7819 */ /* 0x001fc8000001140e */
.L_x_594:
[----:B------:R-:W-:Y:S05]  /*0960*/  BRX R14 -0x970                                                           (*"BRANCH_TARGETS .L_x_595,.L_x_596,.L_x_597"*) ;  /* 0xfffffff40ea47949 */ /* 0x000fea000383ffff */
.L_x_597:
[----:B------:R-:W-:Y:S01]  /*0970*/  ISETP.NE.AND P0, PT, R24, 0x9, PT ;  /* 0x000000091800780c */ /* 0x000fe20003f05270 */
[----:B------:R-:W-:-:S12]  /*0980*/  IMAD.MOV.U32 R23, RZ, RZ, RZ ;  /* 0x000000ffff177224 */ /* 0x000fd800078e00ff */
[----:B------:R-:W-:Y:S05]  /*0990*/  @P0 BRA `(.L_x_321) ;  /* 0x0000003800dc0947 */ /* 0x000fea0003800000 */
[----:B------:R-:W-:Y:S01]  /*09a0*/  FSETP.NEU.AND P0, PT, R22, RZ, PT ;  /* 0x000000ff1600720b */ /* 0x000fe20003f0d000 */
[----:B------:R-:W-:Y:S01]  /*09b0*/  BSSY.RECONVERGENT B0, `(.L_x_323) ;  /* 0x0000004000007945 */ /* 0x000fe20003800200 */
[----:B------:R-:W-:-:S11]  /*09c0*/  IMAD.MOV.U32 R23, RZ, RZ, RZ ;  /* 0x000000ffff177224 */ /* 0x000fd600078e00ff */
[----:B------:R-:W-:Y:S05]  /*09d0*/  @!P0 BRA `(.L_x_324) ;  /* 0x0000000000048947 */ /* 0x000fea0003800000 */
[----:B------:R-:W-:-:S07]  /*09e0*/  IMAD.MOV.U32 R23, RZ, RZ, 0x3f800000 ;  /* 0x3f800000ff177424 */ /* 0x000fce00078e00ff */
.L_x_324:
[----:B------:R-:W-:Y:S05]  /*09f0*/  BSYNC.RECONVERGENT B0 ;  /* 0x0000000000007941 */ /* 0x000fea0003800200 */
.L_x_323:
[----:B------:R-:W-:Y:S05]  /*0a00*/  BRA `(.L_x_321) ;  /* 0x0000003800c07947 */ /* 0x000fea0003800000 */
.L_x_595:
[----:B------:R-:W-:-:S04]  /*0a10*/  FSETP.GE.AND P0, PT, R22, RZ, PT ;  /* 0x000000ff1600720b */ /* 0x000fc80003f06000 */
[----:B------:R-:W-:Y:S01]  /*0a20*/  FSEL R23, R22, RZ, P0 ;  /* 0x000000ff16177208 */ /* 0x000fe20000000000 */
[----:B------:R-:W-:Y:S08]  /*0a30*/  BRA `(.L_x_321) ;  /* 0x0000003800b47947 */ /* 0x000ff00003800000 */
.L_x_596:
[----:B------:R-:W-:Y:S01]  /*0a40*/  IMAD.MOV.U32 R15, RZ, RZ, 0x4e6e6b28 ;  /* 0x4e6e6b28ff0f7424 */ /* 0x000fe200078e00ff */
[----:B------:R-:W0:Y:S01]  /*0a50*/  FCHK P0, R22, 9.9999997171806853657e-10 ;  /* 0x3089705f16007902 */ /* 0x000e220000000000 */
[----:B------:R-:W-:Y:S01]  /*0a60*/  IMAD.MOV.U32 R14, RZ, RZ, 0x3f800000 ;  /* 0x3f800000ff0e7424 */ /* 0x000fe200078e00ff */
[----:B------:R-:W-:Y:S03]  /*0a70*/  BSSY.RECONVERGENT B0, `(.L_x_325) ;  /* 0x000000b000007945 */ /* 0x000fe60003800200 */
[----:B------:R-:W-:-:S04]  /*0a80*/  FFMA R14, R15, -9.9999997171806853657e-10, R14 ;  /* 0xb089705f0f0e7823 */ /* 0x000fc8000000000e */
[----:B------:R-:W-:-:S04]  /*0a90*/  FFMA R15, R14, R15, 1.00000000000000000000e+09 ;  /* 0x4e6e6b280e0f7423 */ /* 0x000fc8000000000f */
[----:B------:R-:W-:-:S04]  /*0aa0*/  FFMA R14, R22, R15, RZ ;  /* 0x0000000f160e7223 */ /* 0x000fc800000000ff */
[----:B------:R-:W-:-:S04]  /*0ab0*/  FFMA R23, R14, -9.9999997171806853657e-10, R22 ;  /* 0xb089705f0e177823 */ /* 0x000fc80000000016 */
[----:B------:R-:W-:Y:S01]  /*0ac0*/  FFMA R23, R15, R23, R14 ;  /* 0x000000170f177223 */ /* 0x000fe2000000000e */
[----:B0-----:R-:W-:Y:S06]  /*0ad0*/  @!P0 BRA `(.L_x_326) ;  /* 0x0000000000108947 */ /* 0x001fec0003800000 */
[----:B------:R-:W-:Y:S01]  /*0ae0*/  HFMA2 R25, -RZ, RZ, 0.1417236328125, 8952 ;  /* 0x3089705fff197431 */ /* 0x000fe200000001ff */
[----:B------:R-:W-:-:S07]  /*0af0*/  MOV R24, 0xb10 ;  /* 0x00000b1000187802 */ /* 0x000fce0000000f00 */
[----:B------:R-:W-:Y:S05]  /*0b00*/  CALL.REL.NOINC `($__internal_11_$__cuda_sm3x_div_rn_noftz_f32_slowpath) ;  /* 0x0000009000b07944 */ /* 0x000fea0003c00000 */
[----:B------:R-:W-:-:S07]  /*0b10*/  IMAD.MOV.U32 R23, RZ, RZ, R22 ;  /* 0x000000ffff177224 */ /* 0x000fce00078e0016 */
.L_x_326:
[----:B------:R-:W-:Y:S05]  /*0b20*/  BSYNC.RECONVERGENT B0 ;  /* 0x0000000000007941 */ /* 0x000fea0003800200 */
.L_x_325:
[----:B------:R-:W-:Y:S05]  /*0b30*/  BRA `(.L_x_321) ;  /* 0x0000003800747947 */ /* 0x000fea0003800000 */
.L_x_322:
[----:B------:R-:W-:-:S13]  /*0b40*/  ISETP.GT.AND P0, PT, R24, 0xb, PT ;  /* 0x0000000b1800780c */ /* 0x000fda0003f04270 */
[----:B------:R-:W-:Y:S05]  /*0b50*/  @P0 BRA `(.L_x_327) ;  /* 0x0000001800400947 */ /* 0x000fea0003800000 */
[----:B------:R-:W-:-:S13]  /*0b60*/  ISETP.NE.AND P0, PT, R24, 0xa, PT ;  /* 0x0000000a1800780c */ /* 0x000fda0003f05270 */
[----:B------:R-:W-:Y:S05]  /*0b70*/  @!P0 BRA `(.L_x_328) ;  /* 0x0000000c00248947 */ /* 0x000fea0003800000 */
[----:B------:R-:W-:Y:S01]  /*0b80*/  ISETP.NE.AND P0, PT, R24, 0xb, PT ;  /* 0x0000000b1800780c */ /* 0x000fe20003f05270 */
[----:B------:R-:W-:-:S12]  /*0b90*/  IMAD.MOV.U32 R23, RZ, RZ, RZ ;  /* 0x000000ffff177224 */ /* 0x000fd800078e00ff */
[----:B------:R-:W-:Y:S05]  /*0ba0*/  @P0 BRA `(.L_x_321) ;  /* 0x0000003800580947 */ /* 0x000fea0003800000 */
[C---:B------:R-:W-:Y:S01]  /*0bb0*/  FMUL R27, R22.reuse, 0.63661974668502807617 ;  /* 0x3f22f983161b7820 */ /* 0x040fe20000400000 */
[----:B------:R-:W-:Y:S01]  /*0bc0*/  FSETP.GE.AND P0, PT, |R22|, 105615, PT ;  /* 0x47ce47801600780b */ /* 0x000fe20003f06200 */
[----:B------:R-:W-:Y:S04]  /*0bd0*/  BSSY.RECONVERGENT B0, `(.L_x_329) ;  /* 0x00000b0000007945 */ /* 0x000fe80003800200 */
[----:B------:R-:W0:Y:S02]  /*0be0*/  F2I.NTZ R27, R27 ;  /* 0x0000001b001b7305 */ /* 0x000e240000203100 */
[----:B0-----:R-:W-:-:S05]  /*0bf0*/  I2FP.F32.S32 R15, R27 ;  /* 0x0000001b000f7245 */ /* 0x001fca0000201400 */
        /* <DEDUP_REMOVED lines=8> */
[----:B------:R-:W-:Y:S01]  /*0c80*/  IMAD.SHL.U32 R26, R22, 0x100, RZ ;  /* 0x00000100161a7824 */ /* 0x000fe200078e00ff */
[----:B------:R-:W-:Y:S01]  /*0c90*/  MOV R23, RZ ;  /* 0x000000ff00177202 */ /* 0x000fe20000000f00 */
[----:B------:R-:W-:Y:S01]  /*0ca0*/  IMAD.MOV.U32 R11, RZ, RZ, RZ ;  /* 0x000000ffff0b7224 */ /* 0x000fe200078e00ff */
[----:B------:R-:W-:Y:S02]  /*0cb0*/  UMOV UR4, URZ ;  /* 0x000000ff00047c82 */ /* 0x000fe40008000000 */
[----:B------:R-:W-:-:S07]  /*0cc0*/  LOP3.LUT R26, R26, 0x80000000, RZ, 0xfc, !PT ;  /* 0x800000001a1a7812 */ /* 0x000fce00078efcff */
.L_x_331:
[----:B------:R-:W0:Y:S02]  /*0cd0*/  LDC.64 R14, c[0x4][RZ] ;  /* 0x01000000ff0e7b82 */ /* 0x000e240000000a00 */
[----:B0-----:R-:W-:-:S05]  /*0ce0*/  IMAD.WIDE.U32 R24, R23, 0x4, R14 ;  /* 0x0000000417187825 */ /* 0x001fca00078e000e */
[----:B------:R-:W2:Y:S02]  /*0cf0*/  LDG.E.CONSTANT R15, desc[UR8][R24.64] ;  /* 0x00000008180f7981 */ /* 0x000ea4000c1e9900 */
[----:B--2---:R-:W-:-:S03]  /*0d00*/  IMAD.WIDE.U32 R14, R15, R26, RZ ;  /* 0x0000001a0f0e7225 */ /* 0x004fc600078e00ff */
[----:B------:R-:W-:Y:S01]  /*0d10*/  IADD3 R27, P0, PT, R14, R11, RZ ;  /* 0x0000000b0e1b7210 */ /* 0x000fe20007f1e0ff */
[C---:B------:R-:W-:Y:S02]  /*0d20*/  IMAD.SHL.U32 R14, R23.reuse, 0x4, RZ ;  /* 0x00000004170e7824 */ /* 0x040fe400078e00ff */
[----:B------:R-:W-:Y:S01]  /*0d30*/  VIADD R23, R23, 0x1 ;  /* 0x0000000117177836 */ /* 0x000fe20000000000 */
[----:B------:R-:W-:Y:S02]  /*0d40*/  IADD3.X R11, PT, PT, R15, UR4, RZ, P0, !PT ;  /* 0x000000040f0b7c10 */ /* 0x000fe400087fe4ff */
[C---:B------:R-:W-:Y:S02]  /*0d50*/  ISETP.EQ.AND P3, PT, R14.reuse, 0x4, PT ;  /* 0x000000040e00780c */ /* 0x040fe40003f62270 */
[C---:B------:R-:W-:Y:S02]  /*0d60*/  ISETP.EQ.AND P2, PT, R14.reuse, RZ, PT ;  /* 0x000000ff0e00720c */ /* 0x040fe40003f42270 */
[----:B------:R-:W-:-:S02]  /*0d70*/  ISETP.EQ.AND P4, PT, R14, 0x8, PT ;  /* 0x000000080e00780c */ /* 0x000fc40003f82270 */
[C---:B------:R-:W-:Y:S02]  /*0d80*/  ISETP.EQ.AND P5, PT, R14.reuse, 0xc, PT ;  /* 0x0000000c0e00780c */ /* 0x040fe40003fa2270 */
[C---:B------:R-:W-:Y:S02]  /*0d90*/  ISETP.EQ.AND P6, PT, R14.reuse, 0x10, PT ;  /* 0x000000100e00780c */ /* 0x040fe40003fc2270 */
[C---:B------:R-:W-:Y:S02]  /*0da0*/  ISETP.EQ.AND P0, PT, R14.reuse, 0x14, PT ;  /* 0x000000140e00780c */ /* 0x040fe40003f02270 */
[C---:B------:R-:W-:Y:S01]  /*0db0*/  ISETP.EQ.AND P1, PT, R14.reuse, 0x1c, PT ;  /* 0x0000001c0e00780c */ /* 0x040fe20003f22270 */
[--C-:B------:R-:W-:Y:S01]  /*0dc0*/  @P3 IMAD.MOV.U32 R18, RZ, RZ, R27.reuse ;  /* 0x000000ffff123224 */ /* 0x100fe200078e001b */
[C---:B------:R-:W-:Y:S01]  /*0dd0*/  ISETP.EQ.AND P3, PT, R14.reuse, 0x24, PT ;  /* 0x000000240e00780c */ /* 0x040fe20003f62270 */
[--C-:B------:R-:W-:Y:S01]  /*0de0*/  @P2 IMAD.MOV.U32 R19, RZ, RZ, R27.reuse ;  /* 0x000000ffff132224 */ /* 0x100fe200078e001b */
[C---:B------:R-:W-:Y:S01]  /*0df0*/  ISETP.EQ.AND P2, PT, R14.reuse, 0x20, PT ;  /* 0x000000200e00780c */ /* 0x040fe20003f42270 */
[--C-:B------:R-:W-:Y:S01]  /*0e00*/  @P4 IMAD.MOV.U32 R17, RZ, RZ, R27.reuse ;  /* 0x000000ffff114224 */ /* 0x100fe200078e001b */
[C---:B------:R-:W-:Y:S01]  /*0e10*/  ISETP.EQ.AND P4, PT, R14.reuse, 0x28, PT ;  /* 0x000000280e00780c */ /* 0x040fe20003f82270 */
[----:B------:R-:W-:Y:S01]  /*0e20*/  @P5 IMAD.MOV.U32 R16, RZ, RZ, R27 ;  /* 0x000000ffff105224 */ /* 0x000fe200078e001b */
[----:B------:R-:W-:-:S02]  /*0e30*/  ISETP.EQ.AND P5, PT, R14, 0x2c, PT ;  /* 0x0000002c0e00780c */ /* 0x000fc40003fa2270 */
[-C--:B------:R-:W-:Y:S01]  /*0e40*/  @P6 MOV R13, R27.reuse ;  /* 0x0000001b000d6202 */ /* 0x080fe20000000f00 */
[--C-:B------:R-:W-:Y:S01]  /*0e50*/  @P0 IMAD.MOV.U32 R12, RZ, RZ, R27.reuse ;  /* 0x000000ffff0c0224 */ /* 0x100fe200078e001b */
[C---:B------:R-:W-:Y:S01]  /*0e60*/  ISETP.EQ.AND P6, PT, R14.reuse, 0x30, PT ;  /* 0x000000300e00780c */ /* 0x040fe20003fc2270 */
[--C-:B------:R-:W-:Y:S01]  /*0e70*/  @P1 IMAD.MOV.U32 R10, RZ, RZ, R27.reuse ;  /* 0x000000ffff0a1224 */ /* 0x100fe200078e001b */
[C---:B------:R-:W-:Y:S01]  /*0e80*/  ISETP.EQ.AND P0, PT, R14.reuse, 0x34, PT ;  /* 0x000000340e00780c */ /* 0x040fe20003f02270 */
[--C-:B------:R-:W-:Y:S01]  /*0e90*/  @P3 IMAD.MOV.U32 R8, RZ, RZ, R27.reuse ;  /* 0x000000ffff083224 */ /* 0x100fe200078e001b */
[----:B------:R-:W-:Y:S01]  /*0ea0*/  ISETP.NE.AND P3, PT, R23, 0x6, PT ;  /* 0x000000061700780c */ /* 0x000fe20003f65270 */
[--C-:B------:R-:W-:Y:S01]  /*0eb0*/  @P2 IMAD.MOV.U32 R9, RZ, RZ, R27.reuse ;  /* 0x000000ffff092224 */ /* 0x100fe200078e001b */
[C---:B------:R-:W-:Y:S02]  /*0ec0*/  ISETP.EQ.AND P1, PT, R14.reuse, 0x38, PT ;  /* 0x000000380e00780c */ /* 0x040fe40003f22270 */
[----:B------:R-:W-:Y:S01]  /*0ed0*/  ISETP.EQ.AND P2, PT, R14, 0x3c, PT ;  /* 0x0000003c0e00780c */ /* 0x000fe20003f42270 */
[----:B------:R-:W-:Y:S01]  /*0ee0*/  @P5 IMAD.MOV.U32 R6, RZ, RZ, R27 ;  /* 0x000000ffff065224 */ /* 0x000fe200078e001b */
[----:B------:R-:W-:-:S03]  /*0ef0*/  @P4 MOV R7, R27 ;  /* 0x0000001b00074202 */ /* 0x000fc60000000f00 */
[--C-:B------:R-:W-:Y:S02]  /*0f00*/  @P6 IMAD.MOV.U32 R5, RZ, RZ, R27.reuse ;  /* 0x000000ffff056224 */ /* 0x100fe400078e001b */
[----:B------:R-:W-:-:S04]  /*0f10*/  @P0 IMAD.MOV.U32 R4, RZ, RZ, R27 ;  /* 0x000000ffff040224 */ /* 0x000fc800078e001b */
[--C-:B------:R-:W-:Y:S02]  /*0f20*/  @P1 IMAD.MOV.U32 R3, RZ, RZ, R27.reuse ;  /* 0x000000ffff031224 */ /* 0x100fe400078e001b */
[----:B------:R-:W-:Y:S01]  /*0f30*/  @P2 IMAD.MOV.U32 R2, RZ, RZ, R27 ;  /* 0x000000ffff022224 */ /* 0x000fe200078e001b */
[----:B------:R-:W-:Y:S06]  /*0f40*/  @P3 BRA `(.L_x_331) ;  /* 0xfffffffc00603947 */ /* 0x000fec000383ffff */
[----:B------:R-:W-:Y:S01]  /*0f50*/  SHF.R.U32.HI R14, RZ, 0x17, R22 ;  /* 0x00000017ff0e7819 */ /* 0x000fe20000011616 */
[----:B------:R-:W-:Y:S03]  /*0f60*/  BSSY.RECONVERGENT B1, `(.L_x_332) ;  /* 0x0000064000017945 */ /* 0x000fe60003800200 */
[----:B------:R-:W-:-:S04]  /*0f70*/  LOP3.LUT R15, R14, 0xe0, RZ, 0xc0, !PT ;  /* 0x000000e00e0f7812 */ /* 0x000fc800078ec0ff */
[----:B------:R-:W-:-:S04]  /*0f80*/  IADD3 R15, PT, PT, R15, -0x80, RZ ;  /* 0xffffff800f0f7810 */ /* 0x000fc80007ffe0ff */
[----:B------:R-:W-:-:S05]  /*0f90*/  SHF.R.U32.HI R15, RZ, 0x5, R15 ;  /* 0x00000005ff0f7819 */ /* 0x000fca000001160f */
[----:B------:R-:W-:-:S05]  /*0fa0*/  IMAD.U32 R15, R15, -0x4, RZ ;  /* 0xfffffffc0f0f7824 */ /* 0x000fca00078e00ff */
[C---:B------:R-:W-:Y:S02]  /*0fb0*/  ISETP.EQ.AND P0, PT, R15.reuse, -0x18, PT ;  /* 0xffffffe80f00780c */ /* 0x040fe40003f02270 */
[C---:B------:R-:W-:Y:S02]  /*0fc0*/  ISETP.EQ.AND P1, PT, R15.reuse, -0x14, PT ;  /* 0xffffffec0f00780c */ /* 0x040fe40003f22270 */
[C---:B------:R-:W-:Y:S02]  /*0fd0*/  ISETP.EQ.AND P2, PT, R15.reuse, -0x10, PT ;  /* 0xfffffff00f00780c */ /* 0x040fe40003f42270 */
[C---:B------:R-:W-:Y:S02]  /*0fe0*/  ISETP.EQ.AND P5, PT, R15.reuse, -0xc, PT ;  /* 0xfffffff40f00780c */ /* 0x040fe40003fa2270 */
[----:B------:R-:W-:Y:S02]  /*0ff0*/  P2R R24, PR, RZ, 0x4 ;  /* 0x00000004ff187803 */ /* 0x000fe40000000000 */
[----:B------:R-:W-:-:S02]  /*1000*/  ISETP.EQ.AND P4, PT, R15, -0x8, PT ;  /* 0xfffffff80f00780c */ /* 0x000fc40003f82270 */
[C---:B------:R-:W-:Y:S01]  /*1010*/  ISETP.EQ.AND P3, PT, R15.reuse, -0x4, PT ;  /* 0xfffffffc0f00780c */ /* 0x040fe20003f62270 */
[--C-:B------:R-:W-:Y:S01]  /*1020*/  @P0 IMAD.MOV.U32 R23, RZ, RZ, R19.reuse ;  /* 0x000000ffff170224 */ /* 0x100fe200078e0013 */
[C---:B------:R-:W-:Y:S01]  /*1030*/  ISETP.EQ.AND P0, PT, R15.reuse, 0x8, PT ;  /* 0x000000080f00780c */ /* 0x040fe20003f02270 */
[----:B------:R-:W-:Y:S01]  /*1040*/  @P1 IMAD.MOV.U32 R24, RZ, RZ, R19 ;  /* 0x000000ffff181224 */ /* 0x000fe200078e0013 */
[----:B------:R-:W-:Y:S01]  /*1050*/  P2R R25, PR, RZ, 0x20 ;  /* 0x00000020ff197803 */ /* 0x000fe20000000000 */
[--C-:B------:R-:W-:Y:S01]  /*1060*/  @P1 IMAD.MOV.U32 R23, RZ, RZ, R18.reuse ;  /* 0x000000ffff171224 */ /* 0x100fe200078e0012 */
[----:B------:R-:W-:Y:S01]  /*1070*/  @P2 MOV R23, R17 ;  /* 0x0000001100172202 */ /* 0x000fe20000000f00 */
[----:B------:R-:W-:Y:S01]  /*1080*/  @P2 IMAD.MOV.U32 R24, RZ, RZ, R18 ;  /* 0x000000ffff182224 */ /* 0x000fe200078e0012 */
[C---:B------:R-:W-:Y:S01]  /*1090*/  ISETP.EQ.AND P2, PT, R15.reuse, RZ, PT ;  /* 0x000000ff0f00720c */ /* 0x040fe20003f42270 */
[----:B------:R-:W-:Y:S01]  /*10a0*/  @P5 IMAD.MOV.U32 R24, RZ, RZ, R17 ;  /* 0x000000ffff185224 */ /* 0x000fe200078e0011 */
[----:B------:R-:W-:Y:S01]  /*10b0*/  ISETP.EQ.AND P1, PT, R15, 0x4, PT ;  /* 0x000000040f00780c */ /* 0x000fe20003f22270 */
[--C-:B------:R-:W-:Y:S01]  /*10c0*/  @P5 IMAD.MOV.U32 R23, RZ, RZ, R16.reuse ;  /* 0x000000ffff175224 */ /* 0x100fe200078e0010 */
[----:B------:R-:W-:Y:S01]  /*10d0*/  P2R R25, PR, RZ, 0x10 ;  /* 0x00000010ff197803 */ /* 0x000fe20000000000 */
[----:B------:R-:W-:Y:S01]  /*10e0*/  @P4 IMAD.MOV.U32 R24, RZ, RZ, R16 ;  /* 0x000000ffff184224 */ /* 0x000fe200078e0010 */
[----:B------:R-:W-:Y:S01]  /*10f0*/  P2R R25, PR, RZ, 0x8 ;  /* 0x00000008ff197803 */ /* 0x000fe20000000000 */
[--C-:B------:R-:W-:Y:S01]  /*1100*/  @P4 IMAD.MOV.U32 R23, RZ, RZ, R13.reuse ;  /* 0x000000ffff174224 */ /* 0x100fe200078e000d */
[----:B------:R-:W-:Y:S01]  /*1110*/  @P3 MOV R23, R12 ;  /* 0x0000000c00173202 */ /* 0x000fe20000000f00 */
[----:B------:R-:W-:Y:S01]  /*1120*/  @P3 IMAD.MOV.U32 R24, RZ, RZ, R13 ;  /* 0x000000ffff183224 */ /* 0x000fe200078e000d */
[----:B------:R-:W-:-:S02]  /*1130*/  P2R R25, PR, RZ, 0x4 ;  /* 0x00000004ff197803 */ /* 0x000fc40000000000 */
[----:B------:R-:W-:Y:S01]  /*1140*/  P2R R25, PR, RZ, 0x2 ;  /* 0x00000002ff197803 */ /* 0x000fe20000000000 */
[----:B------:R-:W-:Y:S01]  /*1150*/  @P2 IMAD.MOV.U32 R24, RZ, RZ, R12 ;  /* 0x000000ffff182224 */ /* 0x000fe200078e000c */
[----:B------:R-:W-:Y:S01]  /*1160*/  P2R R25, PR, RZ, 0x1 ;  /* 0x00000001ff197803 */ /* 0x000fe20000000000 */
[--C-:B------:R-:W-:Y:S01]  /*1170*/  @P2 IMAD.MOV.U32 R23, RZ, RZ, R11.reuse ;  /* 0x000000ffff172224 */ /* 0x100fe200078e000b */
[C---:B------:R-:W-:Y:S01]  /*1180*/  ISETP.EQ.AND P2, PT, R15.reuse, 0x18, PT ;  /* 0x000000180f00780c */ /* 0x040fe20003f42270 */
[----:B------:R-:W-:Y:S01]  /*1190*/  @P1 IMAD.MOV.U32 R24, RZ, RZ, R11 ;  /* 0x000000ffff181224 */ /* 0x000fe200078e000b */
[C---:B------:R-:W-:Y:S01]  /*11a0*/  ISETP.EQ.AND P3, PT, R15.reuse, 0x1c, PT ;  /* 0x0000001c0f00780c */ /* 0x040fe20003f62270 */
[--C-:B------:R-:W-:Y:S01]  /*11b0*/  @P1 IMAD.MOV.U32 R23, RZ, RZ, R10.reuse ;  /* 0x000000ffff171224 */ /* 0x100fe200078e000a */
[----:B------:R-:W-:Y:S01]  /*11c0*/  @P0 MOV R23, R9 ;  /* 0x0000000900170202 */ /* 0x000fe20000000f00 */
[----:B------:R-:W-:Y:S01]  /*11d0*/  @P0 IMAD.MOV.U32 R24, RZ, RZ, R10 ;  /* 0x000000ffff180224 */ /* 0x000fe200078e000a */
[----:B------:R-:W-:-:S02]  /*11e0*/  ISETP.EQ.AND P0, PT, R15, 0xc, PT ;  /* 0x0000000c0f00780c */ /* 0x000fc40003f02270 */
[C---:B------:R-:W-:Y:S02]  /*11f0*/  ISETP.EQ.AND P1, PT, R15.reuse, 0x14, PT ;  /* 0x000000140f00780c */ /* 0x040fe40003f22270 */
[----:B------:R-:W-:Y:S02]  /*1200*/  P2R R25, PR, RZ, 0x1 ;  /* 0x00000001ff197803 */ /* 0x000fe40000000000 */
[C---:B------:R-:W-:Y:S02]  /*1210*/  ISETP.EQ.AND P4, PT, R15.reuse, 0x20, PT ;  /* 0x000000200f00780c */ /* 0x040fe40003f82270 */
[C---:B------:R-:W-:Y:S02]  /*1220*/  ISETP.EQ.AND P5, PT, R15.reuse, 0x24, PT ;  /* 0x000000240f00780c */ /* 0x040fe40003fa2270 */
[----:B------:R-:W-:-:S03]  /*1230*/  ISETP.EQ.AND P6, PT, R15, 0x28, PT ;  /* 0x000000280f00780c */ /* 0x000fc60003fc2270 */
[----:B------:R-:W-:Y:S01]  /*1240*/  @P0 IMAD.MOV.U32 R24, RZ, RZ, R9 ;  /* 0x000000ffff180224 */ /* 0x000fe200078e0009 */
[----:B------:R-:W-:Y:S01]  /*1250*/  P2R R25, PR, RZ, 0x40 ;  /* 0x00000040ff197803 */ /* 0x000fe20000000000 */
[----:B------:R-:W-:Y:S01]  /*1260*/  @P0 IMAD.MOV.U32 R23, RZ, RZ, R8 ;  /* 0x000000ffff170224 */ /* 0x000fe200078e0008 */
[----:B------:R-:W-:-:S13]  /*1270*/  ISETP.EQ.AND P0, PT, R15, 0x10, PT ;  /* 0x000000100f00780c */ /* 0x000fda0003f02270 */
[----:B------:R-:W-:Y:S02]  /*1280*/  @P0 IMAD.MOV.U32 R24, RZ, RZ, R8 ;  /* 0x000000ffff180224 */ /* 0x000fe400078e0008 */
[----:B------:R-:W-:Y:S02]  /*1290*/  @P1 IMAD.MOV.U32 R24, RZ, RZ, R7 ;  /* 0x000000ffff181224 */ /* 0x000fe400078e0007 */
[----:B------:R-:W-:Y:S02]  /*12a0*/  @P2 IMAD.MOV.U32 R24, RZ, RZ, R6 ;  /* 0x000000ffff182224 */ /* 0x000fe400078e0006 */
[----:B------:R-:W-:Y:S02]  /*12b0*/  @P3 IMAD.MOV.U32 R24, RZ, RZ, R5 ;  /* 0x000000ffff183224 */ /* 0x000fe400078e0005 */
[----:B------:R-:W-:Y:S02]  /*12c0*/  @P4 IMAD.MOV.U32 R24, RZ, RZ, R4 ;  /* 0x000000ffff184224 */ /* 0x000fe400078e0004 */
[----:B------:R-:W-:-:S02]  /*12d0*/  @P5 IMAD.MOV.U32 R24, RZ, RZ, R3 ;  /* 0x000000ffff185224 */ /* 0x000fc400078e0003 */
[----:B------:R-:W-:Y:S01]  /*12e0*/  @P6 IMAD.MOV.U32 R24, RZ, RZ, R2 ;  /* 0x000000ffff186224 */ /* 0x000fe200078e0002 */
[----:B------:R-:W-:Y:S01]  /*12f0*/  LOP3.LUT P6, RZ, R14, 0x1f, RZ, 0xc0, !PT ;  /* 0x0000001f0eff7812 */ /* 0x000fe200078cc0ff */
[----:B------:R-:W-:Y:S01]  /*1300*/  @P0 IMAD.MOV.U32 R23, RZ, RZ, R7 ;  /* 0x000000ffff170224 */ /* 0x000fe200078e0007 */
[----:B------:R-:W-:Y:S01]  /*1310*/  @P1 MOV R23, R6 ;  /* 0x0000000600171202 */ /* 0x000fe20000000f00 */
[----:B------:R-:W-:Y:S02]  /*1320*/  @P2 IMAD.MOV.U32 R23, RZ, RZ, R5 ;  /* 0x000000ffff172224 */ /* 0x000fe400078e0005 */
[----:B------:R-:W-:Y:S01]  /*1330*/  @P3 IMAD.MOV.U32 R23, RZ, RZ, R4 ;  /* 0x000000ffff173224 */ /* 0x000fe200078e0004 */
[----:B------:R-:W-:Y:S01]  /*1340*/  @P4 MOV R23, R3 ;  /* 0x0000000300174202 */ /* 0x000fe20000000f00 */
[----:B------:R-:W-:-:S06]  /*1350*/  @P5 IMAD.MOV.U32 R23, RZ, RZ, R2 ;  /* 0x000000ffff175224 */ /* 0x000fcc00078e0002 */
[----:B------:R-:W-:Y:S05]  /*1360*/  @!P6 BRA `(.L_x_333) ;  /* 0x00000000008ce947 */ /* 0x000fea0003800000 */
[----:B------:R-:W-:Y:S02]  /*1370*/  P2R R28, PR, RZ, 0x20 ;  /* 0x00000020ff1c7803 */ /* 0x000fe40000000000 */
[----:B------:R-:W-:Y:S02]  /*1380*/  P2R R27, PR, RZ, 0x10 ;  /* 0x00000010ff1b7803 */ /* 0x000fe40000000000 */
[C---:B------:R-:W-:Y:S02]  /*1390*/  ISETP.EQ.AND P5, PT, R15.reuse, -0x10, PT ;  /* 0xfffffff00f00780c */ /* 0x040fe40003fa2270 */
[----:B------:R-:W-:Y:S02]  /*13a0*/  P2R R26, PR, RZ, 0x8 ;  /* 0x00000008ff1a7803 */ /* 0x000fe40000000000 */
[C---:B------:R-:W-:Y:S02]  /*13b0*/  ISETP.EQ.AND P4, PT, R15.reuse, -0xc, PT ;  /* 0xfffffff40f00780c */ /* 0x040fe40003f82270 */
[----:B------:R-:W-:-:S02]  /*13c0*/  ISETP.EQ.AND P3, PT, R15, -0x8, PT ;  /* 0xfffffff80f00780c */ /* 0x000fc40003f62270 */
[----:B------:R-:W-:Y:S02]  /*13d0*/  ISETP.EQ.AND P6, PT, R15, -0x4, PT ;  /* 0xfffffffc0f00780c */ /* 0x000fe40003fc2270 */
[----:B------:R-:W-:-:S03]  /*13e0*/  LOP3.LUT R14, R14, 0x1f, RZ, 0xc0, !PT ;  /* 0x0000001f0e0e7812 */ /* 0x000fc600078ec0ff */
[----:B------:R-:W-:Y:S01]  /*13f0*/  @P5 IMAD.MOV.U32 R25, RZ, RZ, R19 ;  /* 0x000000ffff195224 */ /* 0x000fe200078e0013 */
[C---:B------:R-:W-:Y:S02]  /*1400*/  ISETP.EQ.AND P5, PT, R15.reuse, 0x8, PT ;  /* 0x000000080f00780c */ /* 0x040fe40003fa2270 */
[----:B------:R-:W-:Y:S01]  /*1410*/  SHF.L.W.U32.HI R23, R24, R14, R23 ;  /* 0x0000000e18177219 */ /* 0x000fe20000010e17 */
[----:B------:R-:W-:Y:S01]  /*1420*/  @P4 IMAD.MOV.U32 R25, RZ, RZ, R18 ;  /* 0x000000ffff194224 */ /* 0x000fe200078e0012 */
[C---:B------:R-:W-:Y:S02]  /*1430*/  ISETP.EQ.AND P4, PT, R15.reuse, 0x4, PT ;  /* 0x000000040f00780c */ /* 0x040fe40003f82270 */
[----:B------:R-:W-:Y:S01]  /*1440*/  @P3 MOV R25, R17 ;  /* 0x0000001100193202 */ /* 0x000fe20000000f00 */
[----:B------:R-:W-:Y:S01]  /*1450*/  @P6 IMAD.MOV.U32 R25, RZ, RZ, R16 ;  /* 0x000000ffff196224 */ /* 0x000fe200078e0010 */
[C---:B------:R-:W-:Y:S02]  /*1460*/  ISETP.EQ.AND P3, PT, R15.reuse, RZ, PT ;  /* 0x000000ff0f00720c */ /* 0x040fe40003f62270 */
[----:B------:R-:W-:-:S11]  /*1470*/  ISETP.EQ.AND P6, PT, R15, 0xc, PT ;  /* 0x0000000c0f00780c */ /* 0x000fd60003fc2270 */
[----:B------:R-:W-:Y:S01]  /*1480*/  @P3 IMAD.MOV.U32 R25, RZ, RZ, R13 ;  /* 0x000000ffff193224 */ /* 0x000fe200078e000d */
[----:B------:R-:W-:Y:S01]  /*1490*/  ISETP.NE.AND P3, PT, R26, RZ, PT ;  /* 0x000000ff1a00720c */ /* 0x000fe20003f65270 */
[----:B------:R-:W-:Y:S01]  /*14a0*/  @P4 IMAD.MOV.U32 R25, RZ, RZ, R12 ;  /* 0x000000ffff194224 */ /* 0x000fe200078e000c */
[----:B------:R-:W-:Y:S01]  /*14b0*/  ISETP.NE.AND P4, PT, R27, RZ, PT ;  /* 0x000000ff1b00720c */ /* 0x000fe20003f85270 */
[----:B------:R-:W-:Y:S01]  /*14c0*/  @P5 IMAD.MOV.U32 R25, RZ, RZ, R11 ;  /* 0x000000ffff195224 */ /* 0x000fe200078e000b */
[----:B------:R-:W-:Y:S01]  /*14d0*/  ISETP.NE.AND P5, PT, R28, RZ, PT ;  /* 0x000000ff1c00720c */ /* 0x000fe20003fa5270 */
[----:B------:R-:W-:Y:S01]  /*14e0*/  @P6 IMAD.MOV.U32 R25, RZ, RZ, R10 ;  /* 0x000000ffff196224 */ /* 0x000fe200078e000a */
[----:B------:R-:W-:Y:S01]  /*14f0*/  @P0 MOV R25, R9 ;  /* 0x0000000900190202 */ /* 0x000fe20000000f00 */
[----:B------:R-:W-:Y:S01]  /*1500*/  @P1 IMAD.MOV.U32 R25, RZ, RZ, R8 ;  /* 0x000000ffff191224 */ /* 0x000fe200078e0008 */
[C---:B------:R-:W-:Y:S01]  /*1510*/  ISETP.EQ.AND P6, PT, R15.reuse, 0x28, PT ;  /* 0x000000280f00780c */ /* 0x040fe20003fc2270 */
[----:B------:R-:W-:Y:S01]  /*1520*/  @P2 IMAD.MOV.U32 R25, RZ, RZ, R7 ;  /* 0x000000ffff192224 */ /* 0x000fe200078e0007 */
[----:B------:R-:W-:-:S03]  /*1530*/  ISETP.EQ.AND P0, PT, R15, 0x2c, PT ;  /* 0x0000002c0f00780c */ /* 0x000fc60003f02270 */
[----:B------:R-:W-:Y:S02]  /*1540*/  @P3 IMAD.MOV.U32 R25, RZ, RZ, R6 ;  /* 0x000000ffff193224 */ /* 0x000fe400078e0006 */
[----:B------:R-:W-:Y:S02]  /*1550*/  @P4 IMAD.MOV.U32 R25, RZ, RZ, R5 ;  /* 0x000000ffff194224 */ /* 0x000fe400078e0005 */
[----:B------:R-:W-:-:S04]  /*1560*/  @P5 IMAD.MOV.U32 R25, RZ, RZ, R4 ;  /* 0x000000ffff195224 */ /* 0x000fc800078e0004 */
[----:B------:R-:W-:Y:S02]  /*1570*/  @P6 MOV R25, R3 ;  /* 0x0000000300196202 */ /* 0x000fe40000000f00 */
[----:B------:R-:W-:-:S05]  /*1580*/  @P0 IMAD.MOV.U32 R25, RZ, RZ, R2 ;  /* 0x000000ffff190224 */ /* 0x000fca00078e0002 */
[----:B------:R-:W-:-:S07]  /*1590*/  SHF.L.W.U32.HI R24, R25, R14, R24 ;  /* 0x0000000e19187219 */ /* 0x000fce0000010e18 */
.L_x_333:
[----:B------:R-:W-:Y:S05]  /*15a0*/  BSYNC.RECONVERGENT B1 ;  /* 0x0000000000017941 */ /* 0x000fea0003800200 */
.L_x_332:
        /* <DEDUP_REMOVED lines=18> */
.L_x_330:
[----:B------:R-:W-:Y:S05]  /*16d0*/  BSYNC.RECONVERGENT B0 ;  /* 0x0000000000007941 */ /* 0x000fea0003800200 */
.L_x_329:
        /* <DEDUP_REMOVED lines=19> */
.L_x_328:
        /* <DEDUP_REMOVED lines=14> */
[----:B------:R-:W-:Y:S02]  /*18f0*/  HFMA2 R27, -RZ, RZ, 0, 0 ;  /* 0x00000000ff1b7431 */ /* 0x000fe400000001ff */
[----:B------:R-:W-:Y:S01]  /*1900*/  IMAD.MOV.U32 R11, RZ, RZ, RZ ;  /* 0x000000ffff0b7224 */ /* 0x000fe200078e00ff */
[----:B------:R-:W-:Y:S01]  /*1910*/  UMOV UR4, URZ ;  /* 0x000000ff00047c82 */ /* 0x000fe20008000000 */
[----:B------:R-:W-:-:S07]  /*1920*/  LOP3.LUT R23, R23, 0x80000000, RZ, 0xfc, !PT ;  /* 0x8000000017177812 */ /* 0x000fce00078efcff */
.L_x_336:
        /* <DEDUP_REMOVED lines=141> */
.L_x_338:
[----:B------:R-:W-:Y:S05]  /*2200*/  BSYNC.RECONVERGENT B1 ;  /* 0x0000000000017941 */ /* 0x000fea0003800200 */
.L_x_337:
        /* <DEDUP_REMOVED lines=18> */
.L_x_335:
[----:B------:R-:W-:Y:S05]  /*2330*/  BSYNC.RECONVERGENT B0 ;  /* 0x0000000000007941 */ /* 0x000fea0003800200 */
.L_x_334:
        /* <DEDUP_REMOVED lines=18> */
.L_x_327:
[----:B------:R-:W-:-:S13]  /*2460*/  ISETP.NE.AND P0, PT, R24, 0xc, PT ;  /* 0x0000000c1800780c */ /* 0x000fda0003f05270 */
[----:B------:R-:W-:Y:S05]  /*2470*/  @!P0 BRA `(.L_x_339) ;  /* 0x0000000000748947 */ /* 0x000fea0003800000 */
[----:B------:R-:W-:Y:S01]  /*2480*/  ISETP.NE.AND P0, PT, R24, 0xd, PT ;  /* 0x0000000d1800780c */ /* 0x000fe20003f05270 */
[----:B------:R-:W-:-:S12]  /*2490*/  IMAD.MOV.U32 R23, RZ, RZ, RZ ;  /* 0x000000ffff177224 */ /* 0x000fd800078e00ff */
[----:B------:R-:W-:Y:S05]  /*24a0*/  @P0 BRA `(.L_x_321) ;  /* 0x0000002000180947 */ /* 0x000fea0003800000 */
[----:B------:R-:W-:Y:S01]  /*24b0*/  FMUL R14, |R22|, 1.4426950216293334961 ;  /* 0x3fb8aa3b160e7820 */ /* 0x000fe20000400200 */
[----:B------:R-:W-:Y:S02]  /*24c0*/  IMAD.MOV.U32 R15, RZ, RZ, 0x42fc0000 ;  /* 0x42fc0000ff0f7424 */ /* 0x000fe400078e00ff */
[----:B------:R-:W-:-:S03]  /*24d0*/  IMAD.MOV.U32 R23, RZ, RZ, 0x363d0ada ;  /* 0x363d0adaff177424 */ /* 0x000fc600078e00ff */
[----:B------:R-:W0:Y:S02]  /*24e0*/  FRND.TRUNC R14, R14 ;  /* 0x0000000e000e7307 */ /* 0x000e24000020d000 */
[----:B0-----:R-:W-:Y:S02]  /*24f0*/  FSETP.GT.AND P0, PT, |R14|, 126, PT ;  /* 0x42fc00000e00780b */ /* 0x001fe40003f04200 */
[----:B------:R-:W-:-:S04]  /*2500*/  LOP3.LUT R15, R15, 0x80000000, R14, 0xb8, !PT ;  /* 0x800000000f0f7812 */ /* 0x000fc800078eb80e */
[----:B------:R-:W-:Y:S01]  /*2510*/  FSEL R15, R15, R14, P0 ;  /* 0x0000000e0f0f7208 */ /* 0x000fe20000000000 */
[C---:B------:R-:W-:Y:S01]  /*2520*/  FMUL R14, R22.reuse, R22 ;  /* 0x00000016160e7220 */ /* 0x040fe20000400000 */
[----:B------:R-:W-:-:S03]  /*2530*/  FSETP.GE.AND P0, PT, |R22|, 1, PT ;  /* 0x3f8000001600780b */ /* 0x000fc60003f06200 */
[----:B------:R-:W-:Y:S01]  /*2540*/  FFMA R24, R15, -0.69314718246459960938, |R22| ;  /* 0xbf3172180f187823 */ /* 0x000fe20000000416 */
[----:B------:R-:W-:-:S03]  /*2550*/  FFMA R23, R14, R23, 0.00019836159481201320887 ;  /* 0x394fff490e177423 */ /* 0x000fc60000000017 */
[C---:B------:R-:W-:Y:S01]  /*2560*/  FFMA R24, R15.reuse, 1.9046542121259335545e-09, R24 ;  /* 0x3102e3080f187823 */ /* 0x040fe20000000018 */
[----:B------:R-:W-:Y:S01]  /*2570*/  FADD R15, R15, 12583037 ;  /* 0x4b40007d0f0f7421 */ /* 0x000fe20000000000 */
[----:B------:R-:W-:Y:S02]  /*2580*/  FFMA R25, R14, R23, 0.0083333496004343032837 ;  /* 0x3c08889a0e197423 */ /* 0x000fe40000000017 */
[----:B------:R-:W-:Y:S01]  /*2590*/  FMUL R24, R24, 1.4426950216293334961 ;  /* 0x3fb8aa3b18187820 */ /* 0x000fe20000400000 */
[----:B------:R-:W-:Y:S02]  /*25a0*/  IMAD.SHL.U32 R15, R15, 0x800000, RZ ;  /* 0x008000000f0f7824 */ /* 0x000fe400078e00ff */
[----:B------:R-:W-:-:S03]  /*25b0*/  FFMA R25, R14, R25, 0.16666667163372039795 ;  /* 0x3e2aaaab0e197423 */ /* 0x000fc60000000019 */
[----:B------:R-:W0:Y:S01]  /*25c0*/  MUFU.EX2 R24, R24 ;  /* 0x0000001800187308 */ /* 0x000e220000000800 */
[----:B------:R-:W-:Y:S01]  /*25d0*/  FMUL R25, R14, R25 ;  /* 0x000000190e197220 */ /* 0x000fe20000400000 */
[----:B0-----:R-:W-:-:S06]  /*25e0*/  FMUL R15, R15, R24 ;  /* 0x000000180f0f7220 */ /* 0x001fcc0000400000 */
[----:B------:R-:W0:Y:S02]  /*25f0*/  MUFU.RCP R26, R15 ;  /* 0x0000000f001a7308 */ /* 0x000e240000001000 */
[----:B0-----:R-:W-:-:S04]  /*2600*/  FMUL.FTZ R26, R26, -0.125 ;  /* 0xbe0000001a1a7820 */ /* 0x001fc80000410000 */
[----:B------:R-:W-:-:S05]  /*2610*/  FFMA R23, R15, 2, R26 ;  /* 0x400000000f177823 */ /* 0x000fca000000001a */
[--C-:B------:R-:W-:Y:S01]  /*2620*/  LOP3.LUT R23, R23, 0x80000000, R22.reuse, 0xb8, !PT ;  /* 0x8000000017177812 */ /* 0x100fe200078eb816 */
[----:B------:R-:W-:Y:S01]  /*2630*/  @!P0 FFMA R23, R22, R25, R22 ;  /* 0x0000001916178223 */ /* 0x000fe20000000016 */
[----:B------:R-:W-:Y:S06]  /*2640*/  BRA `(.L_x_321) ;  /* 0x0000001c00b07947 */ /* 0x000fec0003800000 */
.L_x_339:
        /* <DEDUP_REMOVED lines=14> */
[----:B------:R-:W-:Y:S01]  /*2730*/  UMOV UR4, URZ ;  /* 0x000000ff00047c82 */ /* 0x000fe20008000000 */
[----:B------:R-:W-:Y:S02]  /*2740*/  IMAD.MOV.U32 R11, RZ, RZ, RZ ;  /* 0x000000ffff0b7224 */ /* 0x000fe400078e00ff */
[----:B------:R-:W-:Y:S01]  /*2750*/  IMAD.MOV.U32 R27, RZ, RZ, RZ ;  /* 0x000000ffff1b7224 */ /* 0x000fe200078e00ff */
[----:B------:R-:W-:-:S07]  /*2760*/  LOP3.LUT R23, R23, 0x80000000, RZ, 0xfc, !PT ;  /* 0x8000000017177812 */ /* 0x000fce00078efcff */
.L_x_342:
        /* <DEDUP_REMOVED lines=14> */
[C---:B------:R-:W-:Y:S02]  /*2850*/  ISETP.EQ.AND P1, PT, R14.reuse, 0x1c, PT ;  /* 0x0000001c0e00780c */ /* 0x040fe40003f22270 */
[----:B------:R-:W-:Y:S01]  /*2860*/  @P3 MOV R18, R26 ;  /* 0x0000001a00123202 */ /* 0x000fe20000000f00 */
[--C-:B------:R-:W-:Y:S01]  /*2870*/  @P2 IMAD.MOV.U32 R19, RZ, RZ, R26.reuse ;  /* 0x000000ffff132224 */ /* 0x100fe200078e001a */
[C---:B------:R-:W-:Y:S01]  /*2880*/  ISETP.EQ.AND P3, PT, R14.reuse, 0x24, PT ;  /* 0x000000240e00780c */ /* 0x040fe20003f62270 */
        /* <DEDUP_REMOVED lines=10> */
[C---:B------:R-:W-:Y:S01]  /*2930*/  ISETP.EQ.AND P1, PT, R14.reuse, 0x38, PT ;  /* 0x000000380e00780c */ /* 0x040fe20003f22270 */
[--C-:B------:R-:W-:Y:S01]  /*2940*/  @P3 IMAD.MOV.U32 R8, RZ, RZ, R26.reuse ;  /* 0x000000ffff083224 */ /* 0x100fe200078e001a */
[----:B------:R-:W-:Y:S02]  /*2950*/  ISETP.NE.AND P3, PT, R27, 0x6, PT ;  /* 0x000000061b00780c */ /* 0x000fe40003f65270 */
[-C--:B------:R-:W-:Y:S01]  /*2960*/  @P2 MOV R9, R26.reuse ;  /* 0x0000001a00092202 */ /* 0x080fe20000000f00 */
[--C-:B------:R-:W-:Y:S01]  /*2970*/  @P4 IMAD.MOV.U32 R7, RZ, RZ, R26.reuse ;  /* 0x000000ffff074224 */ /* 0x100fe200078e001a */
[----:B------:R-:W-:Y:S01]  /*2980*/  ISETP.EQ.AND P2, PT, R14, 0x3c, PT ;  /* 0x0000003c0e00780c */ /* 0x000fe20003f42270 */
[--C-:B------:R-:W-:Y:S02]  /*2990*/  @P5 IMAD.MOV.U32 R6, RZ, RZ, R26.reuse ;  /* 0x000000ffff065224 */ /* 0x100fe400078e001a */
[----:B------:R-:W-:Y:S02]  /*29a0*/  @P6 IMAD.MOV.U32 R5, RZ, RZ, R26 ;  /* 0x000000ffff056224 */ /* 0x000fe400078e001a */
[----:B------:R-:W-:-:S02]  /*29b0*/  @P0 MOV R4, R26 ;  /* 0x0000001a00040202 */ /* 0x000fc40000000f00 */
[----:B------:R-:W-:-:S06]  /*29c0*/  @P1 IMAD.MOV.U32 R3, RZ, RZ, R26 ;  /* 0x000000ffff031224 */ /* 0x000fcc00078e001a */
[----:B------:R-:W-:Y:S01]  /*29d0*/  @P2 IMAD.MOV.U32 R2, RZ, RZ, R26 ;  /* 0x000000ffff022224 */ /* 0x000fe200078e001a */
[----:B------:R-:W-:Y:S06]  /*29e0*/  @P3 BRA `(.L_x_342) ;  /* 0xfffffffc00603947 */ /* 0x000fec000383ffff */
[----:B------:R-:W-:Y:S01]  /*29f0*/  SHF.R.U32.HI R14, RZ, 0x17, R22 ;  /* 0x00000017ff0e7819 */ /* 0x000fe20000011616 */
[----:B------:R-:W-:Y:S03]  /*2a00*/  BSSY.RECONVERGENT B1, `(.L_x_343) ;  /* 0x0000064000017945 */ /* 0x000fe60003800200 */
[----:B------:R-:W-:-:S05]  /*2a10*/  LOP3.LUT R15, R14, 0xe0, RZ, 0xc0, !PT ;  /* 0x000000e00e0f7812 */ /* 0x000fca00078ec0ff */
[----:B------:R-:W-:-:S05]  /*2a20*/  VIADD R15, R15, 0xffffff80 ;  /* 0xffffff800f0f7836 */ /* 0x000fca0000000000 */
        /* <DEDUP_REMOVED lines=9> */
[----:B------:R-:W-:Y:S01]  /*2ac0*/  @P0 IMAD.MOV.U32 R23, RZ, RZ, R19 ;  /* 0x000000ffff170224 */ /* 0x000fe200078e0013 */
[C---:B------:R-:W-:Y:S01]  /*2ad0*/  ISETP.EQ.AND P0, PT, R15.reuse, 0x8, PT ;  /* 0x000000080f00780c */ /* 0x040fe20003f02270 */
[--C-:B------:R-:W-:Y:S01]  /*2ae0*/  @P1 IMAD.MOV.U32 R23, RZ, RZ, R18.reuse ;  /* 0x000000ffff171224 */ /* 0x100fe200078e0012 */
[----:B------:R-:W-:Y:S01]  /*2af0*/  @P1 MOV R24, R19 ;  /* 0x0000001300181202 */ /* 0x000fe20000000f00 */
[----:B------:R-:W-:Y:S01]  /*2b00*/  @P2 IMAD.MOV.U32 R24, RZ, RZ, R18 ;  /* 0x000000ffff182224 */ /* 0x000fe200078e0012 */
[C---:B------:R-:W-:Y:S01]  /*2b10*/  ISETP.EQ.AND P1, PT, R15.reuse, 0x4, PT ;  /* 0x000000040f00780c */ /* 0x040fe20003f22270 */
[--C-:B------:R-:W-:Y:S01]  /*2b20*/  @P2 IMAD.MOV.U32 R23, RZ, RZ, R17.reuse ;  /* 0x000000ffff172224 */ /* 0x100fe200078e0011 */
[----:B------:R-:W-:Y:S01]  /*2b30*/  ISETP.EQ.AND P2, PT, R15, RZ, PT ;  /* 0x000000ff0f00720c */ /* 0x000fe20003f42270 */
[----:B------:R-:W-:Y:S01]  /*2b40*/  @P5 IMAD.MOV.U32 R24, RZ, RZ, R17 ;  /* 0x000000ffff185224 */ /* 0x000fe200078e0011 */
[----:B------:R-:W-:Y:S01]  /*2b50*/  P2R R25, PR, RZ, 0x20 ;  /* 0x00000020ff197803 */ /* 0x000fe20000000000 */
[----:B------:R-:W-:Y:S01]  /*2b60*/  @P5 IMAD.MOV.U32 R23, RZ, RZ, R16 ;  /* 0x000000ffff175224 */ /* 0x000fe200078e0010 */
[----:B------:R-:W-:Y:S01]  /*2b70*/  P2R R25, PR, RZ, 0x10 ;  /* 0x00000010ff197803 */ /* 0x000fe20000000000 */
[--C-:B------:R-:W-:Y:S01]  /*2b80*/  @P4 IMAD.MOV.U32 R23, RZ, RZ, R13.reuse ;  /* 0x000000ffff174224 */ /* 0x100fe200078e000d */
[----:B------:R-:W-:Y:S01]  /*2b90*/  @P4 MOV R24, R16 ;  /* 0x0000001000184202 */ /* 0x000fe20000000f00 */
[----:B------:R-:W-:Y:S01]  /*2ba0*/  @P3 IMAD.MOV.U32 R24, RZ, RZ, R13 ;  /* 0x000000ffff183224 */ /* 0x000fe200078e000d */
[----:B------:R-:W-:Y:S01]  /*2bb0*/  P2R R25, PR, RZ, 0x8 ;  /* 0x00000008ff197803 */ /* 0x000fe20000000000 */
[----:B------:R-:W-:Y:S01]  /*2bc0*/  @P3 IMAD.MOV.U32 R23, RZ, RZ, R12 ;  /* 0x000000ffff173224 */ /* 0x000fe200078e000c */
[----:B------:R-:W-:-:S02]  /*2bd0*/  P2R R25, PR, RZ, 0x4 ;  /* 0x00000004ff197803 */ /* 0x000fc40000000000 */
[----:B------:R-:W-:Y:S01]  /*2be0*/  P2R R25, PR, RZ, 0x2 ;  /* 0x00000002ff197803 */ /* 0x000fe20000000000 */
[----:B------:R-:W-:Y:S01]  /*2bf0*/  @P2 IMAD.MOV.U32 R24, RZ, RZ, R12 ;  /* 0x000000ffff182224 */ /* 0x000fe200078e000c */
[----:B------:R-:W-:Y:S01]  /*2c00*/  @P1 MOV R24, R11 ;  /* 0x0000000b00181202 */ /* 0x000fe20000000f00 */
[----:B------:R-:W-:Y:S01]  /*2c10*/  @P2 IMAD.MOV.U32 R23, RZ, RZ, R11 ;  /* 0x000000ffff172224 */ /* 0x000fe200078e000b */
[----:B------:R-:W-:Y:S01]  /*2c20*/  P2R R25, PR, RZ, 0x1 ;  /* 0x00000001ff197803 */ /* 0x000fe20000000000 */
[--C-:B------:R-:W-:Y:S01]  /*2c30*/  @P1 IMAD.MOV.U32 R23, RZ, RZ, R10.reuse ;  /* 0x000000ffff171224 */ /* 0x100fe200078e000a */
[C---:B------:R-:W-:Y:S01]  /*2c40*/  ISETP.EQ.AND P1, PT, R15.reuse, 0x14, PT ;  /* 0x000000140f00780c */ /* 0x040fe20003f22270 */
[----:B------:R-:W-:Y:S01]  /*2c50*/  @P0 IMAD.MOV.U32 R24, RZ, RZ, R10 ;  /* 0x000000ffff180224 */ /* 0x000fe200078e000a */
[C---:B------:R-:W-:Y:S01]  /*2c60*/  ISETP.EQ.AND P2, PT, R15.reuse, 0x18, PT ;  /* 0x000000180f00780c */ /* 0x040fe20003f42270 */
        /* <DEDUP_REMOVED lines=11> */
[----:B------:R-:W-:Y:S01]  /*2d20*/  @P0 MOV R24, R8 ;  /* 0x0000000800180202 */ /* 0x000fe20000000f00 */
[----:B------:R-:W-:Y:S02]  /*2d30*/  @P1 IMAD.MOV.U32 R24, RZ, RZ, R7 ;  /* 0x000000ffff181224 */ /* 0x000fe400078e0007 */
[----:B------:R-:W-:Y:S01]  /*2d40*/  @P2 IMAD.MOV.U32 R24, RZ, RZ, R6 ;  /* 0x000000ffff182224 */ /* 0x000fe200078e0006 */
[----:B------:R-:W-:Y:S01]  /*2d50*/  @P3 MOV R24, R5 ;  /* 0x0000000500183202 */ /* 0x000fe20000000f00 */
[----:B------:R-:W-:Y:S02]  /*2d60*/  @P4 IMAD.MOV.U32 R24, RZ, RZ, R4 ;  /* 0x000000ffff184224 */ /* 0x000fe400078e0004 */
[----:B------:R-:W-:Y:S01]  /*2d70*/  @P5 IMAD.MOV.U32 R24, RZ, RZ, R3 ;  /* 0x000000ffff185224 */ /* 0x000fe200078e0003 */
[----:B------:R-:W-:Y:S01]  /*2d80*/  @P6 MOV R24, R2 ;  /* 0x0000000200186202 */ /* 0x000fe20000000f00 */
[----:B------:R-:W-:Y:S01]  /*2d90*/  @P0 IMAD.MOV.U32 R23, RZ, RZ, R7 ;  /* 0x000000ffff170224 */ /* 0x000fe200078e0007 */
[----:B------:R-:W-:Y:S01]  /*2da0*/  LOP3.LUT P6, RZ, R14, 0x1f, RZ, 0xc0, !PT ;  /* 0x0000001f0eff7812 */ /* 0x000fe200078cc0ff */
[----:B------:R-:W-:-:S02]  /*2db0*/  @P1 IMAD.MOV.U32 R23, RZ, RZ, R6 ;  /* 0x000000ffff171224 */ /* 0x000fc400078e0006 */
[----:B------:R-:W-:Y:S02]  /*2dc0*/  @P2 IMAD.MOV.U32 R23, RZ, RZ, R5 ;  /* 0x000000ffff172224 */ /* 0x000fe400078e0005 */
[----:B------:R-:W-:Y:S02]  /*2dd0*/  @P3 IMAD.MOV.U32 R23, RZ, RZ, R4 ;  /* 0x000000ffff173224 */ /* 0x000fe400078e0004 */
[----:B------:R-:W-:Y:S02]  /*2de0*/  @P4 IMAD.MOV.U32 R23, RZ, RZ, R3 ;  /* 0x000000ffff174224 */ /* 0x000fe400078e0003 */
[----:B------:R-:W-:-:S04]  /*2df0*/  @P5 IMAD.MOV.U32 R23, RZ, RZ, R2 ;  /* 0x000000ffff175224 */ /* 0x000fc800078e0002 */
        /* <DEDUP_REMOVED lines=13> */
[C---:B------:R-:W-:Y:S01]  /*2ed0*/  ISETP.EQ.AND P4, PT, R15.reuse, 0x4, PT ;  /* 0x000000040f00780c */ /* 0x040fe20003f82270 */
[----:B------:R-:W-:Y:S01]  /*2ee0*/  @P3 IMAD.MOV.U32 R25, RZ, RZ, R17 ;  /* 0x000000ffff193224 */ /* 0x000fe200078e0011 */
[C---:B------:R-:W-:Y:S01]  /*2ef0*/  ISETP.EQ.AND P3, PT, R15.reuse, RZ, PT ;  /* 0x000000ff0f00720c */ /* 0x040fe20003f62270 */
[----:B------:R-:W-:Y:S01]  /*2f00*/  @P6 IMAD.MOV.U32 R25, RZ, RZ, R16 ;  /* 0x000000ffff196224 */ /* 0x000fe200078e0010 */
[----:B------:R-:W-:-:S11]  /*2f10*/  ISETP.EQ.AND P6, PT, R15, 0xc, PT ;  /* 0x0000000c0f00780c */ /* 0x000fd60003fc2270 */
[----:B------:R-:W-:Y:S01]  /*2f20*/  @P3 IMAD.MOV.U32 R25, RZ, RZ, R13 ;  /* 0x000000ffff193224 */ /* 0x000fe200078e000d */
[----:B------:R-:W-:Y:S02]  /*2f30*/  ISETP.NE.AND P3, PT, R26, RZ, PT ;  /* 0x000000ff1a00720c */ /* 0x000fe40003f65270 */
[----:B------:R-:W-:Y:S01]  /*2f40*/  @P4 MOV R25, R12 ;  /* 0x0000000c00194202 */ /* 0x000fe20000000f00 */
[----:B------:R-:W-:Y:S01]  /*2f50*/  @P5 IMAD.MOV.U32 R25, RZ, RZ, R11 ;  /* 0x000000ffff195224 */ /* 0x000fe200078e000b */
[----:B------:R-:W-:Y:S01]  /*2f60*/  ISETP.NE.AND P4, PT, R27, RZ, PT ;  /* 0x000000ff1b00720c */ /* 0x000fe20003f85270 */
[----:B------:R-:W-:Y:S01]  /*2f70*/  @P6 IMAD.MOV.U32 R25, RZ, RZ, R10 ;  /* 0x000000ffff196224 */ /* 0x000fe200078e000a */
[----:B------:R-:W-:Y:S01]  /*2f80*/  ISETP.NE.AND P5, PT, R28, RZ, PT ;  /* 0x000000ff1c00720c */ /* 0x000fe20003fa5270 */
[----:B------:R-:W-:Y:S01]  /*2f90*/  @P0 IMAD.MOV.U32 R25, RZ, RZ, R9 ;  /* 0x000000ffff190224 */ /* 0x000fe200078e0009 */
[C---:B------:R-:W-:Y:S01]  /*2fa0*/  ISETP.EQ.AND P6, PT, R15.reuse, 0x28, PT ;  /* 0x000000280f00780c */ /* 0x040fe20003fc2270 */
[----:B------:R-:W-:Y:S01]  /*2fb0*/  @P1 IMAD.MOV.U32 R25, RZ, RZ, R8 ;  /* 0x000000ffff191224 */ /* 0x000fe200078e0008 */
[----:B------:R-:W-:Y:S01]  /*2fc0*/  ISETP.EQ.AND P0, PT, R15, 0x2c, PT ;  /* 0x0000002c0f00780c */ /* 0x000fe20003f02270 */
[----:B------:R-:W-:-:S02]  /*2fd0*/  @P2 IMAD.MOV.U32 R25, RZ, RZ, R7 ;  /* 0x000000ffff192224 */ /* 0x000fc400078e0007 */
[----:B------:R-:W-:-:S04]  /*2fe0*/  @P3 MOV R25, R6 ;  /* 0x0000000600193202 */ /* 0x000fc80000000f00 */
[----:B------:R-:W-:Y:S02]  /*2ff0*/  @P4 IMAD.MOV.U32 R25, RZ, RZ, R5 ;  /* 0x000000ffff194224 */ /* 0x000fe400078e0005 */
[----:B------:R-:W-:Y:S02]  /*3000*/  @P5 IMAD.MOV.U32 R25, RZ, RZ, R4 ;  /* 0x000000ffff195224 */ /* 0x000fe400078e0004 */
[----:B------:R-:W-:Y:S02]  /*3010*/  @P6 IMAD.MOV.U32 R25, RZ, RZ, R3 ;  /* 0x000000ffff196224 */ /* 0x000fe400078e0003 */
[----:B------:R-:W-:-:S05]  /*3020*/  @P0 IMAD.MOV.U32 R25, RZ, RZ, R2 ;  /* 0x000000ffff190224 */ /* 0x000fca00078e0002 */
[----:B------:R-:W-:-:S07]  /*3030*/  SHF.L.W.U32.HI R24, R25, R14, R24 ;  /* 0x0000000e19187219 */ /* 0x000fce0000010e18 */
.L_x_344:
[----:B------:R-:W-:Y:S05]  /*3040*/  BSYNC.RECONVERGENT B1 ;  /* 0x0000000000017941 */ /* 0x000fea0003800200 */
.L_x_343:
        /* <DEDUP_REMOVED lines=12> */
[----:B------:R-:W-:Y:S02]  /*3110*/  ISETP.GE.AND P0, PT, R22, RZ, PT ;  /* 0x000000ff1600720c */ /* 0x000fe40003f06270 */
[----:B------:R-:W-:-:S05]  /*3120*/  IADD3 R22, PT, PT, -R27, RZ, RZ ;  /* 0x000000ff1b167210 */ /* 0x000fca0007ffe1ff */
[----:B------:R-:W-:Y:S01]  /*3130*/  @!P1 IMAD.MOV.U32 R27, RZ, RZ, R22 ;  /* 0x000000ffff1b9224 */ /* 0x000fe200078e0016 */
[----:B0-----:R-:W-:-:S10]  /*3140*/  DMUL R24, R14, UR4 ;  /* 0x000000040e187c28 */ /* 0x001fd40008000000 */
[----:B------:R-:W0:Y:S02]  /*3150*/  F2F.F32.F64 R24, R24 ;  /* 0x0000001800187310 */ /* 0x000e240000301000 */
[----:B0-----:R-:W-:-:S07]  /*3160*/  FSEL R14, -R24, R24, !P0 ;  /* 0x00000018180e7208 */ /* 0x001fce0004000100 */
.L_x_341:
[----:B------:R-:W-:Y:S05]  /*3170*/  BSYNC.RECONVERGENT B0 ;  /* 0x0000000000007941 */ /* 0x000fea0003800200 */
.L_x_340:
        /* <DEDUP_REMOVED lines=12> */
[----:B------:R-:W0:Y:S02]  /*3240*/  @!P1 MUFU.RCP R14, -R14 ;  /* 0x8000000e000e9308 */ /* 0x000e240000001000 */
[----:B0-----:R-:W-:Y:S01]  /*3250*/  IMAD.MOV.U32 R23, RZ, RZ, R14 ;  /* 0x000000ffff177224 */ /* 0x001fe200078e000e */
[----:B------:R-:W-:Y:S06]  /*3260*/  BRA `(.L_x_321) ;  /* 0x0000001000a87947 */ /* 0x000fec0003800000 */
.L_x_317:
        /* <DEDUP_REMOVED lines=8> */
[----:B------:R-:W0:Y:S02]  /*32f0*/  LDC R14, c[0x2][R23+0x18] ;  /* 0x00800600170e7b82 */ /* 0x000e240000000800 */
[----:B0-----:R-:W-:-:S04]  /*3300*/  SHF.R.S32.HI R15, RZ, 0x1f, R14 ;  /* 0x0000001fff0f7819 */ /* 0x001fc8000001140e */
.L_x_598:
[----:B------:R-:W-:Y:S05]  /*3310*/  BRX R14 -0x3320                                                          (*"BRANCH_TARGETS .L_x_599,.L_x_600,.L_x_601"*) ;  /* 0xffffffcc0e387949 */ /* 0x000fea000383ffff */
.L_x_601:
[----:B------:R-:W-:Y:S01]  /*3320*/  ISETP.NE.AND P0, PT, R24, 0x10, PT ;  /* 0x000000101800780c */ /* 0x000fe20003f05270 */
[----:B------:R-:W-:-:S12]  /*3330*/  HFMA2 R23, -RZ, RZ, 0, 0 ;  /* 0x00000000ff177431 */ /* 0x000fd800000001ff */
[----:B------:R-:W-:Y:S05]  /*3340*/  @P0 BRA `(.L_x_347) ;  /* 0x00000010006c0947 */ /* 0x000fea0003800000 */
[----:B------:R-:W-:Y:S02]  /*3350*/  IMAD.MOV.U32 R15, RZ, RZ, 0x3bbb989d ;  /* 0x3bbb989dff0f7424 */ /* 0x000fe400078e00ff */
[----:B------:R-:W-:Y:S02]  /*3360*/  IMAD.MOV.U32 R23, RZ, RZ, 0x437c0000 ;  /* 0x437c0000ff177424 */ /* 0x000fe400078e00ff */
[----:B------:R-:W-:-:S04]  /*3370*/  FFMA.SAT R14, R22, R15, 0.5 ;  /* 0x3f000000160e7423 */ /* 0x000fc8000000200f */
[----:B------:R-:W-:-:S04]  /*3380*/  FFMA.RM R14, R14, R23, 12582913 ;  /* 0x4b4000010e0e7423 */ /* 0x000fc80000004017 */
[C---:B------:R-:W-:Y:S01]  /*3390*/  FADD R15, R14.reuse, -12583039 ;  /* 0xcb40007f0e0f7421 */ /* 0x040fe20000000000 */
[----:B------:R-:W-:-:S03]  /*33a0*/  IMAD.SHL.U32 R14, R14, 0x800000, RZ ;  /* 0x008000000e0e7824 */ /* 0x000fc600078e00ff */
[----:B------:R-:W-:-:S04]  /*33b0*/  FFMA R15, R22, 1.4426950216293334961, -R15 ;  /* 0x3fb8aa3b160f7823 */ /* 0x000fc8000000080f */
[----:B------:R-:W-:-:S06]  /*33c0*/  FFMA R15, R22, 1.925963033500011079e-08, R15 ;  /* 0x32a57060160f7823 */ /* 0x000fcc000000000f */
[----:B------:R-:W0:Y:S02]  /*33d0*/  MUFU.EX2 R15, R15 ;  /* 0x0000000f000f7308 */ /* 0x000e240000000800 */
[----:B0-----:R-:W-:Y:S01]  /*33e0*/  FMUL R23, R14, R15 ;  /* 0x0000000f0e177220 */ /* 0x001fe20000400000 */
[----:B------:R-:W-:Y:S06]  /*33f0*/  BRA `(.L_x_347) ;  /* 0x0000001000407947 */ /* 0x000fec0003800000 */
.L_x_599:
[----:B------:R-:W-:Y:S01]  /*3400*/  FMUL R14, |R22|, 1.4426950216293334961 ;  /* 0x3fb8aa3b160e7820 */ /* 0x000fe20000400200 */
[----:B------:R-:W-:-:S05]  /*3410*/  IMAD.MOV.U32 R15, RZ, RZ, 0x42fc0000 ;  /* 0x42fc0000ff0f7424 */ /* 0x000fca00078e00ff */
[----:B------:R-:W0:Y:S02]  /*3420*/  FRND.TRUNC R14, R14 ;  /* 0x0000000e000e7307 */ /* 0x000e24000020d000 */
[----:B0-----:R-:W-:Y:S02]  /*3430*/  FSETP.GT.AND P0, PT, |R14|, 126, PT ;  /* 0x42fc00000e00780b */ /* 0x001fe40003f04200 */
[----:B------:R-:W-:-:S04]  /*3440*/  LOP3.LUT R15, R15, 0x80000000, R14, 0xb8, !PT ;  /* 0x800000000f0f7812 */ /* 0x000fc800078eb80e */
[----:B------:R-:W-:-:S05]  /*3450*/  FSEL R15, R15, R14, P0 ;  /* 0x0000000e0f0f7208 */ /* 0x000fca0000000000 */
[----:B------:R-:W-:-:S04]  /*3460*/  FFMA R22, R15, -0.69314718246459960938, |R22| ;  /* 0xbf3172180f167823 */ /* 0x000fc80000000416 */
[C---:B------:R-:W-:Y:S01]  /*3470*/  FFMA R22, R15.reuse, 1.9046542121259335545e-09, R22 ;  /* 0x3102e3080f167823 */ /* 0x040fe20000000016 */
[----:B------:R-:W-:-:S03]  /*3480*/  FADD R15, R15, 12583037 ;  /* 0x4b40007d0f0f7421 */ /* 0x000fc60000000000 */
[----:B------:R-:W-:Y:S01]  /*3490*/  FMUL R22, R22, 1.4426950216293334961 ;  /* 0x3fb8aa3b16167820 */ /* 0x000fe20000400000 */
[----:B------:R-:W-:-:S05]  /*34a0*/  IMAD.SHL.U32 R15, R15, 0x800000, RZ ;  /* 0x008000000f0f7824 */ /* 0x000fca00078e00ff */
[----:B------:R-:W0:Y:S02]  /*34b0*/  MUFU.EX2 R22, R22 ;  /* 0x0000001600167308 */ /* 0x000e240000000800 */
[----:B0-----:R-:W-:-:S06]  /*34c0*/  FMUL R14, R15, R22 ;  /* 0x000000160f0e7220 */ /* 0x001fcc0000400000 */
[----:B------:R-:W0:Y:S02]  /*34d0*/  MUFU.RCP R23, R14 ;  /* 0x0000000e00177308 */ /* 0x000e240000001000 */
[----:B0-----:R-:W-:-:S04]  /*34e0*/  FMUL.FTZ R23, R23, 0.125 ;  /* 0x3e00000017177820 */ /* 0x001fc80000410000 */
[----:B------:R-:W-:Y:S01]  /*34f0*/  FFMA R23, R14, 2, R23 ;  /* 0x400000000e177823 */ /* 0x000fe20000000017 */
[----:B------:R-:W-:Y:S06]  /*3500*/  BRA `(.L_x_347) ;  /* 0x0000000c00fc7947 */ /* 0x000fec0003800000 */
.L_x_600:
[C---:B------:R-:W-:Y:S01]  /*3510*/  FMUL R14, |R22|.reuse, 2.8853900432586669922 ;  /* 0x4038aa3b160e7820 */ /* 0x040fe20000400200 */
[----:B------:R-:W-:Y:S01]  /*3520*/  MOV R26, 0x3c80f082 ;  /* 0x3c80f082001a7802 */ /* 0x000fe20000000f00 */
[C---:B------:R-:W-:Y:S01]  /*3530*/  FMUL R15, R22.reuse, R22 ;  /* 0x00000016160f7220 */ /* 0x040fe20000400000 */
[----:B------:R-:W-:Y:S01]  /*3540*/  IMAD.MOV.U32 R24, RZ, RZ, 0x3f800000 ;  /* 0x3f800000ff187424 */ /* 0x000fe200078e00ff */
[C---:B------:R-:W-:Y:S02]  /*3550*/  FSETP.GE.AND P1, PT, |R22|.reuse, 0.60000002384185791016, PT ;  /* 0x3f19999a1600780b */ /* 0x040fe40003f26200 */
[----:B------:R-:W0:Y:S01]  /*3560*/  MUFU.EX2 R14, R14 ;  /* 0x0000000e000e7308 */ /* 0x000e220000000800 */
[----:B------:R-:W-:Y:S01]  /*3570*/  FFMA R26, R15, R26, -0.052303962409496307373 ;  /* 0xbd563cae0f1a7423 */ /* 0x000fe2000000001a */
[----:B------:R-:W-:-:S03]  /*3580*/  FSETP.GE.AND P0, PT, |R22|, 9.010913848876953125, PT ;  /* 0x41102cb41600780b */ /* 0x000fc60003f06200 */
[----:B------:R-:W-:Y:S01]  /*3590*/  FFMA R26, R15, R26, 0.1331529766321182251 ;  /* 0x3e0859410f1a7423 */ /* 0x000fe2000000001a */
[----:B0-----:R-:W-:-:S03]  /*35a0*/  FADD R23, R14, 1 ;  /* 0x3f8000000e177421 */ /* 0x001fc60000000000 */
[----:B------:R-:W-:-:S04]  /*35b0*/  FFMA R14, R15, R26, -0.33332768082618713379 ;  /* 0xbeaaa9ed0f0e7423 */ /* 0x000fc8000000001a */
[----:B------:R-:W-:Y:S01]  /*35c0*/  FFMA R15, R15, R14, RZ ;  /* 0x0000000e0f0f7223 */ /* 0x000fe200000000ff */
[----:B------:R-:W0:Y:S02]  /*35d0*/  MUFU.RCP R23, R23 ;  /* 0x0000001700177308 */ /* 0x000e240000001000 */
[----:B0-----:R-:W-:-:S05]  /*35e0*/  FFMA R24, R23, -2, R24 ;  /* 0xc000000017187823 */ /* 0x001fca0000000018 */
[----:B------:R-:W-:-:S04]  /*35f0*/  FSEL R25, R24, 1, !P0 ;  /* 0x3f80000018197808 */ /* 0x000fc80004000000 */
[--C-:B------:R-:W-:Y:S01]  /*3600*/  LOP3.LUT R23, R25, 0x80000000, R22.reuse, 0xb8, !PT ;  /* 0x8000000019177812 */ /* 0x100fe200078eb816 */
[----:B------:R-:W-:Y:S01]  /*3610*/  @!P1 FFMA R23, R22, R15, R22 ;  /* 0x0000000f16179223 */ /* 0x000fe20000000016 */
[----:B------:R-:W-:Y:S06]  /*3620*/  BRA `(.L_x_347) ;  /* 0x0000000c00b47947 */ /* 0x000fec0003800000 */
.L_x_346:
[----:B------:R-:W-:-:S13]  /*3630*/  ISETP.GT.AND P0, PT, R24, 0x12, PT ;  /* 0x000000121800780c */ /* 0x000fda0003f04270 */
[----:B------:R-:W-:Y:S05]  /*3640*/  @P0 BRA `(.L_x_348) ;  /* 0x0000000000c80947 */ /* 0x000fea0003800000 */
[----:B------:R-:W-:-:S13]  /*3650*/  ISETP.NE.AND P0, PT, R24, 0x11, PT ;  /* 0x000000111800780c */ /* 0x000fda0003f05270 */
[----:B------:R-:W-:Y:S05]  /*3660*/  @!P0 BRA `(.L_x_349) ;  /* 0x0000000000508947 */ /* 0x000fea0003800000 */
[----:B------:R-:W-:Y:S01]  /*3670*/  ISETP.NE.AND P0, PT, R24, 0x12, PT ;  /* 0x000000121800780c */ /* 0x000fe20003f05270 */
[----:B------:R-:W-:-:S12]  /*3680*/  IMAD.MOV.U32 R23, RZ, RZ, RZ ;  /* 0x000000ffff177224 */ /* 0x000fd800078e00ff */
[----:B------:R-:W-:Y:S05]  /*3690*/  @P0 BRA `(.L_x_347) ;  /* 0x0000000c00980947 */ /* 0x000fea0003800000 */
[C---:B------:R-:W-:Y:S01]  /*36a0*/  VIADD R14, R22.reuse, 0x1800000 ;  /* 0x01800000160e7836 */ /* 0x040fe20000000000 */
[----:B------:R-:W-:Y:S01]  /*36b0*/  BSSY.RECONVERGENT B1, `(.L_x_350) ;  /* 0x000000d000017945 */ /* 0x000fe20003800200 */
[----:B------:R-:W-:-:S03]  /*36c0*/  FSETP.NEU.AND P3, PT, R22, RZ, PT ;  /* 0x000000ff1600720b */ /* 0x000fc60003f6d000 */
[----:B------:R-:W-:-:S04]  /*36d0*/  LOP3.LUT R14, R14, 0x7f800000, RZ, 0xc0, !PT ;  /* 0x7f8000000e0e7812 */ /* 0x000fc800078ec0ff */
[----:B------:R-:W-:-:S13]  /*36e0*/  ISETP.GT.U32.AND P0, PT, R14, 0x1ffffff, PT ;  /* 0x01ffffff0e00780c */ /* 0x000fda0003f04070 */
[----:B------:R-:W-:Y:S05]  /*36f0*/  @P0 BRA `(.L_x_351) ;  /* 0x0000000000100947 */ /* 0x000fea0003800000 */
[----:B------:R-:W-:-:S07]  /*3700*/  MOV R24, 0x3720 ;  /* 0x0000372000187802 */ /* 0x000fce0000000f00 */
[----:B------:R-:W-:Y:S05]  /*3710*/  CALL.REL.NOINC `($__internal_9_$__cuda_sm20_rcp_rn_f32_slowpath) ;  /* 0x00000060007c7944 */ /* 0x000fea0003c00000 */
[----:B------:R-:W-:Y:S01]  /*3720*/  IMAD.MOV.U32 R23, RZ, RZ, R22 ;  /* 0x000000ffff177224 */ /* 0x000fe200078e0016 */
[----:B------:R-:W-:Y:S06]  /*3730*/  BRA `(.L_x_352) ;  /* 0x0000000000107947 */ /* 0x000fec0003800000 */
.L_x_351:
[----:B------:R-:W0:Y:S02]  /*3740*/  MUFU.RCP R23, R22 ;  /* 0x0000001600177308 */ /* 0x000e240000001000 */
[----:B0-----:R-:W-:-:S04]  /*3750*/  FFMA R14, R22, R23, -1 ;  /* 0xbf800000160e7423 */ /* 0x001fc80000000017 */
[----:B------:R-:W-:-:S04]  /*3760*/  FADD.FTZ R14, -R14, -RZ ;  /* 0x800000ff0e0e7221 */ /* 0x000fc80000010100 */
[----:B------:R-:W-:-:S07]  /*3770*/  FFMA R23, R23, R14, R23 ;  /* 0x0000000e17177223 */ /* 0x000fce0000000017 */
.L_x_352:
[----:B------:R-:W-:Y:S05]  /*3780*/  BSYNC.RECONVERGENT B1 ;  /* 0x0000000000017941 */ /* 0x000fea0003800200 */
.L_x_350:
[----:B------:R-:W-:Y:S01]  /*3790*/  FSEL R23, R23, +QNAN , P3 ;  /* 0x7fc0000017177808 */ /* 0x000fe20001800000 */
[----:B------:R-:W-:Y:S06]  /*37a0*/  BRA `(.L_x_347) ;  /* 0x0000000c00547947 */ /* 0x000fec0003800000 */
.L_x_349:
[C---:B------:R-:W-:Y:S01]  /*37b0*/  FMUL R15, R22.reuse, 8388608 ;  /* 0x4b000000160f7820 */ /* 0x040fe20000400000 */
[----:B------:R-:W-:-:S04]  /*37c0*/  FSETP.GEU.AND P0, PT, R22, 1.175494350822287508e-38, PT ;  /* 0x008000001600780b */ /* 0x000fc80003f0e000 */
[----:B------:R-:W-:Y:S01]  /*37d0*/  FSEL R14, R15, R22, !P0 ;  /* 0x000000160f0e7208 */ /* 0x000fe20004000000 */
[----:B------:R-:W-:-:S03]  /*37e0*/  IMAD.MOV.U32 R22, RZ, RZ, 0x3e055027 ;  /* 0x3e055027ff167424 */ /* 0x000fc600078e00ff */
[C---:B------:R-:W-:Y:S01]  /*37f0*/  FSETP.NEU.AND P1, PT, R14.reuse, RZ, PT ;  /* 0x000000ff0e00720b */ /* 0x040fe20003f2d000 */
[----:B------:R-:W-:-:S05]  /*3800*/  VIADD R23, R14, 0xc0d55555 ;  /* 0xc0d555550e177836 */ /* 0x000fca0000000000 */
[----:B------:R-:W-:-:S04]  /*3810*/  LOP3.LUT R23, R23, 0xff800000, RZ, 0xc0, !PT ;  /* 0xff80000017177812 */ /* 0x000fc800078ec0ff */
[-C--:B------:R-:W-:Y:S02]  /*3820*/  IADD3 R15, PT, PT, R14, -R23.reuse, RZ ;  /* 0x800000170e0f7210 */ /* 0x080fe40007ffe0ff */
        /* <DEDUP_REMOVED lines=20> */
.L_x_348:
[----:B------:R-:W-:-:S13]  /*3970*/  ISETP.NE.AND P0, PT, R24, 0x13, PT ;  /* 0x000000131800780c */ /* 0x000fda0003f05270 */
[----:B------:R-:W-:Y:S05]  /*3980*/  @!P0 BRA `(.L_x_353) ;  /* 0x0000000000788947 */ /* 0x000fea0003800000 */
[----:B------:R-:W-:Y:S01]  /*3990*/  ISETP.NE.AND P0, PT, R24, 0x14, PT ;  /* 0x000000141800780c */ /* 0x000fe20003f05270 */
[----:B------:R-:W-:-:S12]  /*39a0*/  IMAD.MOV.U32 R23, RZ, RZ, RZ ;  /* 0x000000ffff177224 */ /* 0x000fd800078e00ff */
[----:B------:R-:W-:Y:S05]  /*39b0*/  @P0 BRA `(.L_x_347) ;  /* 0x0000000800d00947 */ /* 0x000fea0003800000 */
[----:B------:R-:W-:Y:S01]  /*39c0*/  IMAD.MOV.U32 R15, RZ, RZ, 0x3f000000 ;  /* 0x3f000000ff0f7424 */ /* 0x000fe200078e00ff */
[C---:B------:R-:W-:Y:S02]  /*39d0*/  FSETP.NEU.AND P1, PT, |R22|.reuse, 1, PT ;  /* 0x3f8000001600780b */ /* 0x040fe40003f2d200 */
[C---:B------:R-:W-:Y:S01]  /*39e0*/  FSETP.GT.AND P0, PT, |R22|.reuse, 0.56000000238418579102, PT ;  /* 0x3f0f5c291600780b */ /* 0x040fe20003f04200 */
[----:B------:R-:W-:-:S04]  /*39f0*/  FFMA R14, |R22|, -R15, 0.5 ;  /* 0x3f000000160e7423 */ /* 0x000fc80000000a0f */
[----:B------:R-:W0:Y:S02]  /*3a00*/  MUFU.RSQ R15, R14 ;  /* 0x0000000e000f7308 */ /* 0x000e240000001400 */
[----:B0-----:R-:W-:Y:S01]  /*3a10*/  FMUL R23, R14, R15 ;  /* 0x0000000f0e177220 */ /* 0x001fe20000400000 */
        /* <DEDUP_REMOVED lines=16> */
[----:B------:R-:W-:-:S04]  /*3b20*/  HFMA2 R15, -RZ, RZ, 1.9599609375, 20144 ;  /* 0x3fd774ebff0f7431 */ /* 0x000fc800000001ff */
[----:B------:R-:W-:-:S05]  /*3b30*/  FSEL R14, R23, -R23, P0 ;  /* 0x80000017170e7208 */ /* 0x000fca0000000000 */
[----:B------:R-:W-:-:S04]  /*3b40*/  @!P1 FFMA R23, R15, 0.93318945169448852539, R14 ;  /* 0x3f6ee5810f179823 */ /* 0x000fc8000000000e */
[----:B------:R-:W-:Y:S01]  /*3b50*/  @P0 FADD R23, R23, R23 ;  /* 0x0000001717170221 */ /* 0x000fe20000000000 */
[----:B------:R-:W-:Y:S06]  /*3b60*/  BRA `(.L_x_347) ;  /* 0x0000000800647947 */ /* 0x000fec0003800000 */
.L_x_353:
[----:B------:R-:W-:Y:S01]  /*3b70*/  IMAD.MOV.U32 R15, RZ, RZ, 0x3f000000 ;  /* 0x3f000000ff0f7424 */ /* 0x000fe200078e00ff */
[C---:B------:R-:W-:Y:S02]  /*3b80*/  FSETP.NEU.AND P0, PT, |R22|.reuse, 1, PT ;  /* 0x3f8000001600780b */ /* 0x040fe40003f0d200 */
[C---:B------:R-:W-:Y:S01]  /*3b90*/  FSETP.GT.AND P1, PT, |R22|.reuse, 0.56000000238418579102, PT ;  /* 0x3f0f5c291600780b */ /* 0x040fe20003f24200 */
[----:B------:R-:W-:-:S04]  /*3ba0*/  FFMA R23, |R22|, -R15, 0.5 ;  /* 0x3f00000016177423 */ /* 0x000fc80000000a0f */
[----:B------:R-:W0:Y:S02]  /*3bb0*/  MUFU.RSQ R14, R23 ;  /* 0x00000017000e7308 */ /* 0x000e240000001400 */
[----:B0-----:R-:W-:Y:S01]  /*3bc0*/  FMUL R15, R23, R14 ;  /* 0x0000000e170f7220 */ /* 0x001fe20000400000 */
        /* <DEDUP_REMOVED lines=20> */
.L_x_345:
[----:B------:R-:W-:-:S13]  /*3d10*/  ISETP.GT.AND P0, PT, R24, 0x17, PT ;  /* 0x000000171800780c */ /* 0x000fda0003f04270 */
[----:B------:R-:W-:Y:S05]  /*3d20*/  @P0 BRA `(.L_x_354) ;  /* 0x0000000400400947 */ /* 0x000fea0003800000 */
[----:B------:R-:W-:-:S05]  /*3d30*/  IMAD.MOV.U32 R15, RZ, RZ, -0x15 ;  /* 0xffffffebff0f7424 */ /* 0x000fca00078e00ff */
[----:B------:R-:W-:-:S05]  /*3d40*/  VIADDMNMX.U32 R14, R24, R15, 0x2, PT ;  /* 0x00000002180e7446 */ /* 0x000fca000380000f */
[----:B------:R-:W-:-:S04]  /*3d50*/  IMAD.SHL.U32 R23, R14, 0x4, RZ ;  /* 0x000000040e177824 */ /* 0x000fc800078e00ff */
[----:B------:R-:W0:Y:S02]  /*3d60*/  LDC R14, c[0x2][R23+0x24] ;  /* 0x00800900170e7b82 */ /* 0x000e240000000800 */
[----:B0-----:R-:W-:-:S04]  /*3d70*/  SHF.R.S32.HI R15, RZ, 0x1f, R14 ;  /* 0x0000001fff0f7819 */ /* 0x001fc8000001140e */
.L_x_602:
[----:B------:R-:W-:Y:S05]  /*3d80*/  BRX R14 -0x3d90                                                          (*"BRANCH_TARGETS .L_x_603,.L_x_604,.L_x_605"*) ;  /* 0xffffffc00e9c7949 */ /* 0x000fea000383ffff */
.L_x_605:
[----:B------:R-:W-:Y:S01]  /*3d90*/  ISETP.NE.AND P0, PT, R24, 0x17, PT ;  /* 0x000000171800780c */ /* 0x000fe20003f05270 */
[----:B------:R-:W-:-:S12]  /*3da0*/  HFMA2 R23, -RZ, RZ, 0, 0 ;  /* 0x00000000ff177431 */ /* 0x000fd800000001ff */
[----:B------:R-:W-:Y:S05]  /*3db0*/  @P0 BRA `(.L_x_347) ;  /* 0x0000000400d00947 */ /* 0x000fea0003800000 */
[----:B------:R-:W-:Y:S01]  /*3dc0*/  IMAD.MOV.U32 R15, RZ, RZ, 0x3089705f ;  /* 0x3089705fff0f7424 */ /* 0x000fe200078e00ff */
[C---:B------:R-:W-:Y:S01]  /*3dd0*/  FSETP.GEU.AND P1, PT, R22.reuse, RZ, PT ;  /* 0x000000ff1600720b */ /* 0x040fe20003f2e000 */
        /* <DEDUP_REMOVED lines=8> */
[----:B------:R-:W-:-:S07]  /*3e60*/  MOV R24, 0x3e80 ;  /* 0x00003e8000187802 */ /* 0x000fce0000000f00 */
[----:B------:R-:W-:Y:S05]  /*3e70*/  CALL.REL.NOINC `($__internal_9_$__cuda_sm20_rcp_rn_f32_slowpath) ;  /* 0x0000005800a47944 */ /* 0x000fea0003c00000 */
[----:B------:R-:W-:Y:S01]  /*3e80*/  IMAD.MOV.U32 R23, RZ, RZ, R22 ;  /* 0x000000ffff177224 */ /* 0x000fe200078e0016 */
[----:B------:R-:W-:Y:S06]  /*3e90*/  BRA `(.L_x_357) ;  /* 0x0000000000107947 */ /* 0x000fec0003800000 */
.L_x_356:
[----:B------:R-:W0:Y:S02]  /*3ea0*/  MUFU.RCP R23, R22 ;  /* 0x0000001600177308 */ /* 0x000e240000001000 */
[----:B0-----:R-:W-:-:S04]  /*3eb0*/  FFMA R14, R22, R23, -1 ;  /* 0xbf800000160e7423 */ /* 0x001fc80000000017 */
[----:B------:R-:W-:-:S04]  /*3ec0*/  FADD.FTZ R14, -R14, -RZ ;  /* 0x800000ff0e0e7221 */ /* 0x000fc80000010100 */
[----:B------:R-:W-:-:S07]  /*3ed0*/  FFMA R23, R23, R14, R23 ;  /* 0x0000000e17177223 */ /* 0x000fce0000000017 */
.L_x_357:
[----:B------:R-:W-:Y:S05]  /*3ee0*/  BSYNC.RECONVERGENT B1 ;  /* 0x0000000000017941 */ /* 0x000fea0003800200 */
.L_x_355:
[----:B------:R-:W-:Y:S05]  /*3ef0*/  BRA `(.L_x_347) ;  /* 0x0000000400807947 */ /* 0x000fea0003800000 */
.L_x_603:
[----:B------:R-:W0:Y:S01]  /*3f00*/  MUFU.RCP R15, |R22| ;  /* 0x40000016000f7308 */ /* 0x000e220000001000 */
[----:B------:R-:W-:Y:S01]  /*3f10*/  FSETP.GT.AND P0, PT, |R22|, 1, PT ;  /* 0x3f8000001600780b */ /* 0x000fe20003f04200 */
[----:B------:R-:W-:-:S03]  /*3f20*/  IMAD.MOV.U32 R24, RZ, RZ, 0x3b2090aa ;  /* 0x3b2090aaff187424 */ /* 0x000fc600078e00ff */
[----:B0-----:R-:W-:-:S05]  /*3f30*/  FSEL R14, R15, |R22|, P0 ;  /* 0x400000160f0e7208 */ /* 0x001fca0000000000 */
        /* <DEDUP_REMOVED lines=8> */
[----:B------:R-:W-:Y:S01]  /*3fc0*/  FMUL R15, R15, R24 ;  /* 0x000000180f0f7220 */ /* 0x000fe20000400000 */
[----:B------:R-:W-:-:S03]  /*3fd0*/  IMAD.MOV.U32 R24, RZ, RZ, 0x3fd774eb ;  /* 0x3fd774ebff187424 */ /* 0x000fc600078e00ff */
[----:B------:R-:W-:-:S04]  /*3fe0*/  FFMA R15, R14, R15, R14 ;  /* 0x0000000f0e0f7223 */ /* 0x000fc8000000000e */
[----:B------:R-:W-:Y:S01]  /*3ff0*/  @P0 FFMA R15, R24, 0.93318945169448852539, -R15 ;  /* 0x3f6ee581180f0823 */ /* 0x000fe2000000080f */
[----:B------:R-:W-:-:S04]  /*4000*/  FSETP.NAN.AND P0, PT, |R22|, |R22|, PT ;  /* 0x400000161600720b */ /* 0x000fc80003f08200 */
[----:B------:R-:W-:-:S04]  /*4010*/  LOP3.LUT R14, R15, 0x80000000, R22, 0xb8, !PT ;  /* 0x800000000f0e7812 */ /* 0x000fc800078eb816 */
[----:B------:R-:W-:Y:S01]  /*4020*/  FSEL R23, R14, R15, !P0 ;  /* 0x0000000f0e177208 */ /* 0x000fe20004000000 */
[----:B------:R-:W-:Y:S06]  /*4030*/  BRA `(.L_x_347) ;  /* 0x0000000400307947 */ /* 0x000fec0003800000 */
.L_x_604:
[----:B------:R-:W-:Y:S02]  /*4040*/  FSETP.NEU.AND P0, PT, R22, RZ, PT ;  /* 0x000000ff1600720b */ /* 0x000fe40003f0d000 */
[----:B------:R-:W-:-:S11]  /*4050*/  MOV R23, 0xce6e6b28 ;  /* 0xce6e6b2800177802 */ /* 0x000fd60000000f00 */
[----:B------:R-:W-:Y:S05]  /*4060*/  @!P0 BRA `(.L_x_347) ;  /* 0x0000000400248947 */ /* 0x000fea0003800000 */
[C---:B------:R-:W-:Y:S01]  /*4070*/  FMUL R15, |R22|.reuse, 8388608 ;  /* 0x4b000000160f7820 */ /* 0x040fe20000400200 */
[----:B------:R-:W-:-:S04]  /*4080*/  FSETP.GEU.AND P0, PT, |R22|, 1.175494350822287508e-38, PT ;  /* 0x008000001600780b */ /* 0x000fc80003f0e200 */
[----:B------:R-:W-:Y:S01]  /*4090*/  FSEL R14, R15, |R22|, !P0 ;  /* 0x400000160f0e7208 */ /* 0x000fe20004000000 */
[----:B------:R-:W-:-:S03]  /*40a0*/  IMAD.MOV.U32 R22, RZ, RZ, 0x3e055027 ;  /* 0x3e055027ff167424 */ /* 0x000fc600078e00ff */
        /* <DEDUP_REMOVED lines=24> */
.L_x_354:
[----:B------:R-:W-:-:S13]  /*4230*/  ISETP.GT.AND P0, PT, R24, 0x19, PT ;  /* 0x000000191800780c */ /* 0x000fda0003f04270 */
[----:B------:R-:W-:Y:S05]  /*4240*/  @P0 BRA `(.L_x_358) ;  /* 0x0000000000240947 */ /* 0x000fea0003800000 */
[----:B------:R-:W-:-:S13]  /*4250*/  ISETP.NE.AND P0, PT, R24, 0x18, PT ;  /* 0x000000181800780c */ /* 0x000fda0003f05270 */
[----:B------:R-:W-:Y:S05]  /*4260*/  @!P0 BRA `(.L_x_359) ;  /* 0x0000000000148947 */ /* 0x000fea0003800000 */
[----:B------:R-:W-:Y:S01]  /*4270*/  ISETP.NE.AND P0, PT, R24, 0x19, PT ;  /* 0x000000191800780c */ /* 0x000fe20003f05270 */
[----:B------:R-:W-:-:S12]  /*4280*/  IMAD.MOV.U32 R23, RZ, RZ, RZ ;  /* 0x000000ffff177224 */ /* 0x000fd800078e00ff */
[----:B------:R-:W-:Y:S05]  /*4290*/  @P0 BRA `(.L_x_347) ;  /* 0x0000000000980947 */ /* 0x000fea0003800000 */
[----:B------:R-:W-:Y:S01]  /*42a0*/  FADD R23, -R22, -RZ ;  /* 0x800000ff16177221 */ /* 0x000fe20000000100 */
[----:B------:R-:W-:Y:S06]  /*42b0*/  BRA `(.L_x_347) ;  /* 0x0000000000907947 */ /* 0x000fec0003800000 */
.L_x_359:
[----:B------:R-:W-:Y:S01]  /*42c0*/  FADD R23, |R22|, -RZ ;  /* 0x800000ff16177221 */ /* 0x000fe20000000200 */
[----:B------:R-:W-:Y:S06]  /*42d0*/  BRA `(.L_x_347) ;  /* 0x0000000000887947 */ /* 0x000fec0003800000 */
.L_x_358:
[----:B------:R-:W-:-:S13]  /*42e0*/  ISETP.NE.AND P0, PT, R24, 0x1a, PT ;  /* 0x0000001a1800780c */ /* 0x000fda0003f05270 */
[----:B------:R-:W-:Y:S05]  /*42f0*/  @!P0 BRA `(.L_x_360) ;  /* 0x00000000004c8947 */ /* 0x000fea0003800000 */
[----:B------:R-:W-:Y:S01]  /*4300*/  ISETP.NE.AND P0, PT, R24, 0x1b, PT ;  /* 0x0000001b1800780c */ /* 0x000fe20003f05270 */
[----:B------:R-:W-:-:S12]  /*4310*/  HFMA2 R23, -RZ, RZ, 0, 0 ;  /* 0x00000000ff177431 */ /* 0x000fd800000001ff */
[----:B------:R-:W-:Y:S05]  /*4320*/  @P0 BRA `(.L_x_347) ;  /* 0x0000000000740947 */ /* 0x000fea0003800000 */
[----:B------:R-:W-:Y:S01]  /*4330*/  FADD R23, |R22|, -RZ ;  /* 0x800000ff16177221 */ /* 0x000fe20000000200 */
[----:B------:R0:W1:Y:S01]  /*4340*/  MUFU.RSQ R15, |R22| ;  /* 0x40000016000f7308 */ /* 0x0000620000001400 */
[----:B------:R-:W-:Y:S02]  /*4350*/  BSSY.RECONVERGENT B1, `(.L_x_361) ;  /* 0x000000c000017945 */ /* 0x000fe40003800200 */
[----:B------:R-:W-:-:S05]  /*4360*/  VIADD R14, R23, 0xf3000000 ;  /* 0xf3000000170e7836 */ /* 0x000fca0000000000 */
[----:B------:R-:W-:-:S13]  /*4370*/  ISETP.GT.U32.AND P0, PT, R14, 0x727fffff, PT ;  /* 0x727fffff0e00780c */ /* 0x000fda0003f04070 */
[----:B01----:R-:W-:Y:S05]  /*4380*/  @!P0 BRA `(.L_x_362) ;  /* 0x0000000000108947 */ /* 0x003fea0003800000 */
[----:B------:R-:W-:Y:S01]  /*4390*/  IMAD.MOV.U32 R22, RZ, RZ, R23 ;  /* 0x000000ffff167224 */ /* 0x000fe200078e0017 */
[----:B------:R-:W-:-:S07]  /*43a0*/  MOV R14, 0x43c0 ;  /* 0x000043c0000e7802 */ /* 0x000fce0000000f00 */
[----:B------:R-:W-:Y:S05]  /*43b0*/  CALL.REL.NOINC `($__internal_10_$__cuda_sm20_sqrt_rn_f32_slowpath) ;  /* 0x00000058002c7944 */ /* 0x000fea0003c00000 */
[----:B------:R-:W-:Y:S05]  /*43c0*/  BRA `(.L_x_363) ;  /* 0x0000000000107947 */ /* 0x000fea0003800000 */
.L_x_362:
[----:B------:R-:W-:Y:S01]  /*43d0*/  FMUL.FTZ R23, |R22|, R15 ;  /* 0x0000000f16177220 */ /* 0x000fe20000410200 */
[----:B------:R-:W-:-:S03]  /*43e0*/  FMUL.FTZ R15, R15, 0.5 ;  /* 0x3f0000000f0f7820 */ /* 0x000fc60000410000 */
[----:B------:R-:W-:-:S04]  /*43f0*/  FFMA R14, -R23, R23, |R22| ;  /* 0x00000017170e7223 */ /* 0x000fc80000000516 */
[----:B------:R-:W-:-:S07]  /*4400*/  FFMA R23, R14, R15, R23 ;  /* 0x0000000f0e177223 */ /* 0x000fce0000000017 */
.L_x_363:
[----:B------:R-:W-:Y:S05]  /*4410*/  BSYNC.RECONVERGENT B1 ;  /* 0x0000000000017941 */ /* 0x000fea0003800200 */
.L_x_361:
[----:B------:R-:W-:Y:S05]  /*4420*/  BRA `(.L_x_347) ;  /* 0x0000000000347947 */ /* 0x000fea0003800000 */
.L_x_360:
[----:B------:R-:W-:Y:S01]  /*4430*/  VIADD R14, R22, 0xf3000000 ;  /* 0xf3000000160e7836 */ /* 0x000fe20000000000 */
[----:B------:R0:W1:Y:S01]  /*4440*/  MUFU.RSQ R15, R22 ;  /* 0x00000016000f7308 */ /* 0x0000620000001400 */
[----:B------:R-:W-:Y:S03]  /*4450*/  BSSY.RECONVERGENT B1, `(.L_x_347) ;  /* 0x000000a000017945 */ /* 0x000fe60003800200 */
[----:B------:R-:W-:-:S13]  /*4460*/  ISETP.GT.U32.AND P0, PT, R14, 0x727fffff, PT ;  /* 0x727fffff0e00780c */ /* 0x000fda0003f04070 */
[----:B01----:R-:W-:Y:S05]  /*4470*/  @!P0 BRA `(.L_x_364) ;  /* 0x00000000000c8947 */ /* 0x003fea0003800000 */
[----:B------:R-:W-:-:S07]  /*4480*/  MOV R14, 0x44a0 ;  /* 0x000044a0000e7802 */ /* 0x000fce0000000f00 */
[----:B------:R-:W-:Y:S05]  /*4490*/  CALL.REL.NOINC `($__internal_10_$__cuda_sm20_sqrt_rn_f32_slowpath) ;  /* 0x0000005400f47944 */ /* 0x000fea0003c00000 */
[----:B------:R-:W-:Y:S05]  /*44a0*/  BRA `(.L_x_365) ;  /* 0x0000000000107947 */ /* 0x000fea0003800000 */
.L_x_364:
[----:B------:R-:W-:Y:S01]  /*44b0*/  FMUL.FTZ R23, R22, R15 ;  /* 0x0000000f16177220 */ /* 0x000fe20000410000 */
[----:B------:R-:W-:-:S03]  /*44c0*/  FMUL.FTZ R15, R15, 0.5 ;  /* 0x3f0000000f0f7820 */ /* 0x000fc60000410000 */
[----:B------:R-:W-:-:S04]  /*44d0*/  FFMA R14, -R23, R23, R22 ;  /* 0x00000017170e7223 */ /* 0x000fc80000000116 */
[----:B------:R-:W-:-:S07]  /*44e0*/  FFMA R23, R14, R15, R23 ;  /* 0x0000000f0e177223 */ /* 0x000fce0000000017 */
.L_x_365:
[----:B------:R-:W-:Y:S05]  /*44f0*/  BSYNC.RECONVERGENT B1 ;  /* 0x0000000000017941 */ /* 0x000fea0003800200 */
.L_x_347:
[----:B------:R-:W-:Y:S05]  /*4500*/  BSYNC.RECONVERGENT B0 ;  /* 0x0000000000007941 */ /* 0x000fea0003800200 */
.L_x_321:
[C---:B------:R-:W-:Y:S02]  /*4510*/  ISETP.EQ.AND P2, PT, R0.reuse, 0x4, PT ;  /* 0x000000040000780c */ /* 0x040fe40003f42270 */
[C---:B------:R-:W-:Y:S02]  /*4520*/  ISETP.EQ.AND P1, PT, R0.reuse, 0x8, PT ;  /* 0x000000080000780c */ /* 0x040fe40003f22270 */
[C---:B------:R-:W-:Y:S02]  /*4530*/  ISETP.EQ.AND P0, PT, R0.reuse, 0xc, PT ;  /* 0x0000000c0000780c */ /* 0x040fe40003f02270 */
[C---:B------:R-:W-:Y:S02]  /*4540*/  ISETP.EQ.AND P4, PT, R0.reuse, 0x10, PT ;  /* 0x000000100000780c */ /* 0x040fe40003f82270 */
[C---:B------:R-:W-:Y:S02]  /*4550*/  ISETP.EQ.AND P6, PT, R0.reuse, 0x14, PT ;  /* 0x000000140000780c */ /* 0x040fe40003fc2270 */
[----:B------:R-:W-:-:S02]  /*4560*/  ISETP.EQ.AND P5, PT, R0, 0x18, PT ;  /* 0x000000180000780c */ /* 0x000fc40003fa2270 */
[C---:B------:R-:W-:Y:S01]  /*4570*/  ISETP.EQ.AND P3, PT, R0.reuse, 0x1c, PT ;  /* 0x0000001c0000780c */ /* 0x040fe20003f62270 */
[--C-:B------:R-:W-:Y:S01]  /*4580*/  @P2 IMAD.MOV.U32 R19, RZ, RZ, R23.reuse ;  /* 0x000000ffff132224 */ /* 0x100fe200078e0017 */
[C---:B------:R-:W-:Y:S01]  /*4590*/  ISETP.EQ.AND P2, PT, R0.reuse, 0x20, PT ;  /* 0x000000200000780c */ /* 0x040fe20003f42270 */
[--C-:B------:R-:W-:Y:S01]  /*45a0*/  @P1 IMAD.MOV.U32 R18, RZ, RZ, R23.reuse ;  /* 0x000000ffff121224 */ /* 0x100fe200078e0017 */
        /* <DEDUP_REMOVED lines=23> */
.L_x_316:
[----:B------:R-:W-:-:S04]  /*4720*/  IMAD.MOV.U32 R23, RZ, RZ, 0x20 ;  /* 0x00000020ff177424 */ /* 0x000fc800078e00ff */
[----:B------:R-:W-:-:S05]  /*4730*/  IMAD R23, R20, 0x4, R23 ;  /* 0x0000000414177824 */ /* 0x000fca00078e0217 */
[C---:B------:R-:W-:Y:S02]  /*4740*/  ISETP.EQ.AND P0, PT, R23.reuse, 0x4, PT ;  /* 0x000000041700780c */ /* 0x040fe40003f02270 */
[C---:B------:R-:W-:Y:S02]  /*4750*/  ISETP.EQ.AND P2, PT, R23.reuse, 0x8, PT ;  /* 0x000000081700780c */ /* 0x040fe40003f42270 */
[C---:B------:R-:W-:Y:S02]  /*4760*/  ISETP.EQ.AND P5, PT, R23.reuse, 0xc, PT ;  /* 0x0000000c1700780c */ /* 0x040fe40003fa2270 */
[C---:B------:R-:W-:Y:S02]  /*4770*/  ISETP.EQ.AND P1, PT, R23.reuse, 0x10, PT ;  /* 0x000000101700780c */ /* 0x040fe40003f22270 */
[C---:B------:R-:W-:Y:S02]  /*4780*/  ISETP.EQ.AND P3, PT, R23.reuse, 0x14, PT ;  /* 0x000000141700780c */ /* 0x040fe40003f62270 */
[----:B------:R-:W-:-:S03]  /*4790*/  ISETP.EQ.AND P4, PT, R23, 0x18, PT ;  /* 0x000000181700780c */ /* 0x000fc60003f82270 */
[--C-:B------:R-:W-:Y:S01]  /*47a0*/  @P0 IMAD.MOV.U32 R0, RZ, RZ, R19.reuse ;  /* 0x000000ffff000224 */ /* 0x100fe200078e0013 */
[C---:B------:R-:W-:Y:S01]  /*47b0*/  ISETP.EQ.AND P0, PT, R23.reuse, 0x20, PT ;  /* 0x000000201700780c */ /* 0x040fe20003f02270 */
[----:B------:R-:W-:Y:S02]  /*47c0*/  @P2 IMAD.MOV.U32 R25, RZ, RZ, R19 ;  /* 0x000000ffff192224 */ /* 0x000fe400078e0013 */
[----:B------:R-:W-:Y:S01]  /*47d0*/  @P2 IMAD.MOV.U32 R0, RZ, RZ, R18 ;  /* 0x000000ffff002224 */ /* 0x000fe200078e0012 */
[C---:B------:R-:W-:Y:S01]  /*47e0*/  ISETP.EQ.AND P2, PT, R23.reuse, 0x1c, PT ;  /* 0x0000001c1700780c */ /* 0x040fe20003f42270 */
[--C-:B------:R-:W-:Y:S01]  /*47f0*/  @P5 IMAD.MOV.U32 R0, RZ, RZ, R17.reuse ;  /* 0x000000ffff005224 */ /* 0x100fe200078e0011 */
[----:B------:R-:W-:Y:S01]  /*4800*/  @P5 MOV R25, R18 ;  /* 0x0000001200195202 */ /* 0x000fe20000000f00 */
[----:B------:R-:W-:Y:S01]  /*4810*/  @P1 IMAD.MOV.U32 R25, RZ, RZ, R17 ;  /* 0x000000ffff191224 */ /* 0x000fe200078e0011 */
[C---:B------:R-:W-:Y:S01]  /*4820*/  ISETP.EQ.AND P5, PT, R23.reuse, 0x38, PT ;  /* 0x000000381700780c */ /* 0x040fe20003fa2270 */
[--C-:B------:R-:W-:Y:S01]  /*4830*/  @P1 IMAD.MOV.U32 R0, RZ, RZ, R16.reuse ;  /* 0x000000ffff001224 */ /* 0x100fe200078e0010 */
[C---:B------:R-:W-:Y:S01]  /*4840*/  ISETP.EQ.AND P1, PT, R23.reuse, 0x24, PT ;  /* 0x000000241700780c */ /* 0x040fe20003f22270 */
[----:B------:R-:W-:Y:S01]  /*4850*/  @P3 IMAD.MOV.U32 R25, RZ, RZ, R16 ;  /* 0x000000ffff193224 */ /* 0x000fe200078e0010 */
[----:B------:R-:W-:Y:S01]  /*4860*/  @P4 MOV R25, R13 ;  /* 0x0000000d00194202 */ /* 0x000fe20000000f00 */
[----:B------:R-:W-:Y:S01]  /*4870*/  @P3 IMAD.MOV.U32 R0, RZ, RZ, R13 ;  /* 0x000000ffff003224 */ /* 0x000fe200078e000d */
[C---:B------:R-:W-:Y:S01]  /*4880*/  ISETP.EQ.AND P3, PT, R23.reuse, 0x28, PT ;  /* 0x000000281700780c */ /* 0x040fe20003f62270 */
[--C-:B------:R-:W-:Y:S01]  /*4890*/  @P4 IMAD.MOV.U32 R0, RZ, RZ, R12.reuse ;  /* 0x000000ffff004224 */ /* 0x100fe200078e000c */
[----:B------:R-:W-:Y:S01]  /*48a0*/  ISETP.EQ.AND P4, PT, R23, 0x2c, PT ;  /* 0x0000002c1700780c */ /* 0x000fe20003f82270 */
[----:B------:R-:W-:-:S02]  /*48b0*/  @P2 IMAD.MOV.U32 R25, RZ, RZ, R12 ;  /* 0x000000ffff192224 */ /* 0x000fc400078e000c */
        /* <DEDUP_REMOVED lines=10> */
[----:B------:R-:W-:Y:S01]  /*4960*/  ISETP.EQ.AND P3, PT, R23, 0x40, PT ;  /* 0x000000401700780c */ /* 0x000fe20003f62270 */
[----:B------:R-:W-:-:S02]  /*4970*/  @P4 IMAD.MOV.U32 R25, RZ, RZ, R8 ;  /* 0x000000ffff194224 */ /* 0x000fc400078e0008 */
[----:B------:R-:W-:Y:S01]  /*4980*/  @P4 IMAD.MOV.U32 R0, RZ, RZ, R7 ;  /* 0x000000ffff004224 */ /* 0x000fe200078e0007 */
[----:B------:R-:W-:Y:S01]  /*4990*/  @P2 MOV R25, R7 ;  /* 0x0000000700192202 */ /* 0x000fe20000000f00 */
[--C-:B------:R-:W-:Y:S01]  /*49a0*/  @P2 IMAD.MOV.U32 R0, RZ, RZ, R6.reuse ;  /* 0x000000ffff002224 */ /* 0x100fe200078e0006 */
[----:B------:R-:W-:Y:S01]  /*49b0*/  ISETP.EQ.AND P2, PT, R23, 0x44, PT ;  /* 0x000000441700780c */ /* 0x000fe20003f42270 */
[----:B------:R-:W-:Y:S02]  /*49c0*/  @P0 IMAD.MOV.U32 R25, RZ, RZ, R6 ;  /* 0x000000ffff190224 */ /* 0x000fe400078e0006 */
[--C-:B------:R-:W-:Y:S01]  /*49d0*/  @P0 IMAD.MOV.U32 R0, RZ, RZ, R5.reuse ;  /* 0x000000ffff000224 */ /* 0x100fe200078e0005 */
[----:B------:R-:W-:Y:S01]  /*49e0*/  ISETP.GT.AND P0, PT, R24, 0xc, PT ;  /* 0x0000000c1800780c */ /* 0x000fe20003f04270 */
[----:B------:R-:W-:Y:S01]  /*49f0*/  @P5 IMAD.MOV.U32 R25, RZ, RZ, R5 ;  /* 0x000000ffff195224 */ /* 0x000fe200078e0005 */
[----:B------:R-:W-:Y:S01]  /*4a00*/  @P1 MOV R25, R4 ;  /* 0x0000000400191202 */ /* 0x000fe20000000f00 */
[----:B------:R-:W-:-:S02]  /*4a10*/  @P5 IMAD.MOV.U32 R0, RZ, RZ, R4 ;  /* 0x000000ffff005224 */ /* 0x000fc400078e0004 */
[--C-:B------:R-:W-:Y:S02]  /*4a20*/  @P1 IMAD.MOV.U32 R0, RZ, RZ, R3.reuse ;  /* 0x000000ffff001224 */ /* 0x100fe400078e0003 */
[----:B------:R-:W-:Y:S02]  /*4a30*/  @P3 IMAD.MOV.U32 R25, RZ, RZ, R3 ;  /* 0x000000ffff193224 */ /* 0x000fe400078e0003 */
[--C-:B------:R-:W-:Y:S02]  /*4a40*/  @P3 IMAD.MOV.U32 R0, RZ, RZ, R2.reuse ;  /* 0x000000ffff003224 */ /* 0x100fe400078e0002 */
[----:B------:R-:W-:Y:S02]  /*4a50*/  @P2 IMAD.MOV.U32 R25, RZ, RZ, R2 ;  /* 0x000000ffff192224 */ /* 0x000fe400078e0002 */
[----:B------:R-:W-:Y:S05]  /*4a60*/  @P0 BRA `(.L_x_366) ;  /* 0x00000034005c0947 */ /* 0x000fea0003800000 */
[----:B------:R-:W-:-:S13]  /*4a70*/  ISETP.GT.AND P0, PT, R24, 0x6, PT ;  /* 0x000000061800780c */ /* 0x000fda0003f04270 */
[----:B------:R-:W-:Y:S05]  /*4a80*/  @P0 BRA `(.L_x_367) ;  /* 0x0000000800080947 */ /* 0x000fea0003800000 */
[----:B------:R-:W-:-:S13]  /*4a90*/  ISETP.GT.AND P0, PT, R24, 0x3, PT ;  /* 0x000000031800780c */ /* 0x000fda0003f04270 */
[----:B------:R-:W-:Y:S05]  /*4aa0*/  @P0 BRA `(.L_x_368) ;  /* 0x0000000000300947 */ /* 0x000fea0003800000 */
[----:B------:R-:W-:-:S05]  /*4ab0*/  IMAD.MOV.U32 R15, RZ, RZ, -0x1 ;  /* 0xffffffffff0f7424 */ /* 0x000fca00078e00ff */
[----:B------:R-:W-:-:S04]  /*4ac0*/  VIADDMNMX.U32 R24, R24, R15, 0x3, PT ;  /* 0x0000000318187446 */ /* 0x000fc8000380000f */
[----:B------:R-:W-:-:S04]  /*4ad0*/  SHF.L.U32 R24, R24, 0x2, RZ ;  /* 0x0000000218187819 */ /* 0x000fc800000006ff */
[----:B------:R-:W0:Y:S02]  /*4ae0*/  LDC R14, c[0x2][R24+0x30] ;  /* 0x00800c00180e7b82 */ /* 0x000e240000000800 */
[----:B0-----:R-:W-:-:S04]  /*4af0*/  SHF.R.S32.HI R15, RZ, 0x1f, R14 ;  /* 0x0000001fff0f7819 */ /* 0x001fc8000001140e */
.L_x_606:
[----:B------:R-:W-:Y:S05]  /*4b00*/  BRX R14 -0x4b10                                                          (*"BRANCH_TARGETS .L_x_607,.L_x_608,.L_x_609,.L_x_369"*) ;  /* 0xffffffb40e3c7949 */ /* 0x000fea000383ffff */
.L_x_609:
[----:B------:R-:W-:Y:S01]  /*4b10*/  FMUL R22, R0, R25 ;  /* 0x0000001900167220 */ /* 0x000fe20000400000 */
[----:B------:R-:W-:Y:S06]  /*4b20*/  BRA `(.L_x_369) ;  /* 0x0000004400747947 */ /* 0x000fec0003800000 */
.L_x_607:
[----:B------:R-:W-:Y:S01]  /*4b30*/  FADD R22, R0, R25 ;  /* 0x0000001900167221 */ /* 0x000fe20000000000 */
[----:B------:R-:W-:Y:S06]  /*4b40*/  BRA `(.L_x_369) ;  /* 0x00000044006c7947 */ /* 0x000fec0003800000 */
.L_x_608:
[----:B------:R-:W-:Y:S01]  /*4b50*/  FADD R22, R0, -R25 ;  /* 0x8000001900167221 */ /* 0x000fe20000000000 */
[----:B------:R-:W-:Y:S06]  /*4b60*/  BRA `(.L_x_369) ;  /* 0x0000004400647947 */ /* 0x000fec0003800000 */
.L_x_368:
[----:B------:R-:W-:-:S05]  /*4b70*/  IMAD.MOV.U32 R15, RZ, RZ, -0x4 ;  /* 0xfffffffcff0f7424 */ /* 0x000fca00078e00ff */
[----:B------:R-:W-:-:S05]  /*4b80*/  VIADDMNMX.U32 R24, R24, R15, 0x3, PT ;  /* 0x0000000318187446 */ /* 0x000fca000380000f */
[----:B------:R-:W-:-:S04]  /*4b90*/  IMAD.SHL.U32 R24, R24, 0x4, RZ ;  /* 0x0000000418187824 */ /* 0x000fc800078e00ff */
[----:B------:R-:W0:Y:S02]  /*4ba0*/  LDC R14, c[0x2][R24+0x40] ;  /* 0x00801000180e7b82 */ /* 0x000e240000000800 */
[----:B0-----:R-:W-:-:S04]  /*4bb0*/  SHF.R.S32.HI R15, RZ, 0x1f, R14 ;  /* 0x0000001fff0f7819 */ /* 0x001fc8000001140e */
.L_x_611:
[----:B------:R-:W-:Y:S05]  /*4bc0*/  BRX R14 -0x4bd0                                                          (*"BRANCH_TARGETS .L_x_612,.L_x_613,.L_x_614,.L_x_369"*) ;  /* 0xffffffb40e0c7949 */ /* 0x000fea000383ffff */
.L_x_614:
[----:B------:R-:W-:-:S04]  /*4bd0*/  FSETP.GTU.AND P0, PT, R0, R25, PT ;  /* 0x000000190000720b */ /* 0x000fc80003f0c000 */
[----:B------:R-:W-:Y:S01]  /*4be0*/  FSEL R22, R0, R25, !P0 ;  /* 0x0000001900167208 */ /* 0x000fe20004000000 */
[----:B------:R-:W-:Y:S08]  /*4bf0*/  BRA `(.L_x_369) ;  /* 0x0000004400407947 */ /* 0x000ff00003800000 */
.L_x_612:
[----:B------:R-:W0:Y:S01]  /*4c00*/  MUFU.RCP R14, R25 ;  /* 0x00000019000e7308 */ /* 0x000e220000001000 */
[----:B------:R-:W-:Y:S07]  /*4c10*/  BSSY.RECONVERGENT B0, `(.L_x_370) ;  /* 0x000000b000007945 */ /* 0x000fee0003800200 */
[----:B------:R-:W1:Y:S01]  /*4c20*/  FCHK P0, R0, R25 ;  /* 0x0000001900007302 */ /* 0x000e620000000000 */
[----:B0-----:R-:W-:-:S04]  /*4c30*/  FFMA R15, -R25, R14, 1 ;  /* 0x3f800000190f7423 */ /* 0x001fc8000000010e */
[----:B------:R-:W-:-:S04]  /*4c40*/  FFMA R15, R14, R15, R14 ;  /* 0x0000000f0e0f7223 */ /* 0x000fc8000000000e */
[----:B------:R-:W-:-:S04]  /*4c50*/  FFMA R14, R0, R15, RZ ;  /* 0x0000000f000e7223 */ /* 0x000fc800000000ff */
[----:B------:R-:W-:-:S04]  /*4c60*/  FFMA R22, -R25, R14, R0 ;  /* 0x0000000e19167223 */ /* 0x000fc80000000100 */
[----:B------:R-:W-:Y:S01]  /*4c70*/  FFMA R22, R15, R22, R14 ;  /* 0x000000160f167223 */ /* 0x000fe2000000000e */
[----:B-1----:R-:W-:Y:S06]  /*4c80*/  @!P0 BRA `(.L_x_371) ;  /* 0x00000000000c8947 */ /* 0x002fec0003800000 */
[----:B------:R-:W-:Y:S01]  /*4c90*/  IMAD.MOV.U32 R22, RZ, RZ, R0 ;  /* 0x000000ffff167224 */ /* 0x000fe200078e0000 */
[----:B------:R-:W-:-:S07]  /*4ca0*/  MOV R24, 0x4cc0 ;  /* 0x00004cc000187802 */ /* 0x000fce0000000f00 */
[----:B------:R-:W-:Y:S05]  /*4cb0*/  CALL.REL.NOINC `($__internal_11_$__cuda_sm3x_div_rn_noftz_f32_slowpath) ;  /* 0x0000005000447944 */ /* 0x000fea0003c00000 */
.L_x_371:
[----:B------:R-:W-:Y:S05]  /*4cc0*/  BSYNC.RECONVERGENT B0 ;  /* 0x0000000000007941 */ /* 0x000fea0003800200 */
.L_x_370:
[----:B------:R-:W-:Y:S05]  /*4cd0*/  BRA `(.L_x_369) ;  /* 0x0000004400087947 */ /* 0x000fea0003800000 */
.L_x_613:
[C---:B------:R-:W-:Y:S01]  /*4ce0*/  FMUL R15, |R0|.reuse, 16777216 ;  /* 0x4b800000000f7820 */ /* 0x040fe20000400200 */
[----:B------:R-:W-:Y:S01]  /*4cf0*/  FSETP.GEU.AND P0, PT, |R0|, 1.175494350822287508e-38, PT ;  /* 0x008000000000780b */ /* 0x000fe20003f0e200 */
[----:B------:R-:W-:Y:S03]  /*4d00*/  BSSY.RECONVERGENT B0, `(.L_x_372) ;  /* 0x0000059000007945 */ /* 0x000fe60003800200 */
[----:B------:R-:W-:-:S05]  /*4d10*/  FSEL R14, R15, |R0|, !P0 ;  /* 0x400000000f0e7208 */ /* 0x000fca0004000000 */
[----:B------:R-:W-:-:S05]  /*4d20*/  VIADD R15, R14, 0xc0cafb0d ;  /* 0xc0cafb0d0e0f7836 */ /* 0x000fca0000000000 */
[----:B------:R-:W-:-:S05]  /*4d30*/  LOP3.LUT R15, R15, 0xff800000, RZ, 0xc0, !PT ;  /* 0xff8000000f0f7812 */ /* 0x000fca00078ec0ff */
[----:B------:R-:W-:-:S04]  /*4d40*/  IMAD.IADD R14, R14, 0x1, -R15 ;  /* 0x000000010e0e7824 */ /* 0x000fc800078e0a0f */
[C---:B------:R-:W-:Y:S01]  /*4d50*/  FADD R26, R14.reuse, 1 ;  /* 0x3f8000000e1a7421 */ /* 0x040fe20000000000 */
[----:B------:R-:W-:-:S03]  /*4d60*/  FADD R27, R14, -1 ;  /* 0xbf8000000e1b7421 */ /* 0x000fc60000000000 */
[----:B------:R-:W0:Y:S01]  /*4d70*/  MUFU.RCP R22, R26 ;  /* 0x0000001a00167308 */ /* 0x000e220000001000 */
[----:B------:R-:W-:-:S04]  /*4d80*/  FADD R29, R27, R27 ;  /* 0x0000001b1b1d7221 */ /* 0x000fc80000000000 */
[----:B0-----:R-:W-:-:S04]  /*4d90*/  FMUL R14, R22, R29 ;  /* 0x0000001d160e7220 */ /* 0x001fc80000400000 */
[----:B------:R-:W-:-:S04]  /*4da0*/  FADD R24, R27, -R14 ;  /* 0x8000000e1b187221 */ /* 0x000fc80000000000 */
[----:B------:R-:W-:-:S04]  /*4db0*/  FADD R24, R24, R24 ;  /* 0x0000001818187221 */ /* 0x000fc80000000000 */
[-C--:B------:R-:W-:Y:S01]  /*4dc0*/  FFMA R27, R27, -R14.reuse, R24 ;  /* 0x8000000e1b1b7223 */ /* 0x080fe20000000018 */
[----:B------:R-:W-:Y:S02]  /*4dd0*/  I2FP.F32.S32 R24, R15 ;  /* 0x0000000f00187245 */ /* 0x000fe40000201400 */
[----:B------:R-:W-:Y:S01]  /*4de0*/  FSEL R15, RZ, -24, P0 ;  /* 0xc1c00000ff0f7808 */ /* 0x000fe20000000000 */
[----:B------:R-:W-:Y:S01]  /*4df0*/  FMUL R22, R22, R27 ;  /* 0x0000001b16167220 */ /* 0x000fe20000400000 */
[----:B------:R-:W-:-:S03]  /*4e00*/  FMUL R27, R14, R14 ;  /* 0x0000000e0e1b7220 */ /* 0x000fc60000400000 */
[----:B------:R-:W-:Y:S01]  /*4e10*/  FFMA R15, R24, 1.1920928955078125e-07, R15 ;  /* 0x34000000180f7823 */ /* 0x000fe2000000000f */
[----:B------:R-:W-:-:S05]  /*4e20*/  HFMA2 R24, -RZ, RZ, 0.771484375, 0.21533203125 ;  /* 0x3a2c32e4ff187431 */ /* 0x000fca00000001ff */
[----:B------:R-:W-:-:S04]  /*4e30*/  FFMA R24, R27, R24, 0.0032181653659790754318 ;  /* 0x3b52e7db1b187423 */ /* 0x000fc80000000018 */
[----:B------:R-:W-:-:S04]  /*4e40*/  FFMA R24, R27, R24, 0.018033718690276145935 ;  /* 0x3c93bb731b187423 */ /* 0x000fc80000000018 */
[----:B------:R-:W-:-:S04]  /*4e50*/  FFMA R24, R27, R24, 0.12022458761930465698 ;  /* 0x3df6384f1b187423 */ /* 0x000fc80000000018 */
[----:B------:R-:W-:Y:S01]  /*4e60*/  FMUL R27, R27, R24 ;  /* 0x000000181b1b7220 */ /* 0x000fe20000400000 */
[----:B------:R-:W-:-:S03]  /*4e70*/  FFMA R24, R14, 1.4426950216293334961, R15 ;  /* 0x3fb8aa3b0e187823 */ /* 0x000fc6000000000f */
[----:B------:R-:W-:Y:S01]  /*4e80*/  FMUL R26, R27, 3 ;  /* 0x404000001b1a7820 */ /* 0x000fe20000400000 */
[----:B------:R-:W-:-:S04]  /*4e90*/  FADD R15, R15, -R24 ;  /* 0x800000180f0f7221 */ /* 0x000fc80000000000 */
[----:B------:R-:W-:-:S04]  /*4ea0*/  FFMA R15, R14, 1.4426950216293334961, R15 ;  /* 0x3fb8aa3b0e0f7823 */ /* 0x000fc8000000000f */
[----:B------:R-:W-:-:S04]  /*4eb0*/  FFMA R15, R22, 1.4426950216293334961, R15 ;  /* 0x3fb8aa3b160f7823 */ /* 0x000fc8000000000f */
[----:B------:R-:W-:-:S04]  /*4ec0*/  FFMA R15, R14, 1.9251366722983220825e-08, R15 ;  /* 0x32a55e340e0f7823 */ /* 0x000fc8000000000f */
[----:B------:R-:W-:-:S04]  /*4ed0*/  FFMA R26, R22, R26, R15 ;  /* 0x0000001a161a7223 */ /* 0x000fc8000000000f */
[----:B------:R-:W-:-:S04]  /*4ee0*/  FFMA R27, R14, R27, R26 ;  /* 0x0000001b0e1b7223 */ /* 0x000fc8000000001a */
[----:B------:R-:W-:-:S04]  /*4ef0*/  FADD R22, R24, R27 ;  /* 0x0000001b18167221 */ /* 0x000fc80000000000 */
[----:B------:R-:W-:Y:S01]  /*4f00*/  FMUL R14, R25, R22 ;  /* 0x00000016190e7220 */ /* 0x000fe20000400000 */
[----:B------:R-:W-:-:S03]  /*4f10*/  FADD R24, -R24, R22 ;  /* 0x0000001618187221 */ /* 0x000fc60000000100 */
[----:B------:R-:W0:Y:S01]  /*4f20*/  FRND R15, R14 ;  /* 0x0000000e000f7307 */ /* 0x000e220000201000 */
[----:B------:R-:W-:Y:S01]  /*4f30*/  FADD R24, R27, -R24 ;  /* 0x800000181b187221 */ /* 0x000fe20000000000 */
[C---:B------:R-:W-:Y:S01]  /*4f40*/  FFMA R27, R25.reuse, R22, -R14 ;  /* 0x00000016191b7223 */ /* 0x040fe2000000080e */
[C---:B------:R-:W-:Y:S02]  /*4f50*/  FSETP.GT.AND P1, PT, |R14|.reuse, 152, PT ;  /* 0x431800000e00780b */ /* 0x040fe40003f24200 */
[C---:B------:R-:W-:Y:S01]  /*4f60*/  FSETP.GEU.AND P2, PT, R14.reuse, RZ, PT ;  /* 0x000000ff0e00720b */ /* 0x040fe20003f4e000 */
[----:B------:R-:W-:Y:S01]  /*4f70*/  FFMA R22, R25, R24, R27 ;  /* 0x0000001819167223 */ /* 0x000fe2000000001b */
[----:B0-----:R-:W-:Y:S01]  /*4f80*/  FADD R27, R14, -R15 ;  /* 0x8000000f0e1b7221 */ /* 0x001fe20000000000 */
[----:B------:R-:W-:-:S03]  /*4f90*/  FSETP.GT.AND P0, PT, R15, RZ, PT ;  /* 0x000000ff0f00720b */ /* 0x000fc60003f04000 */
[----:B------:R-:W-:Y:S01]  /*4fa0*/  FADD R22, R22, R27 ;  /* 0x0000001b16167221 */ /* 0x000fe20000000000 */
[----:B------:R-:W-:Y:S01]  /*4fb0*/  IMAD.MOV.U32 R27, RZ, RZ, 0x391fcb8e ;  /* 0x391fcb8eff1b7424 */ /* 0x000fe200078e00ff */
[----:B------:R-:W-:Y:S02]  /*4fc0*/  SEL R15, RZ, 0x83000000, P0 ;  /* 0x83000000ff0f7807 */ /* 0x000fe40000000000 */
[----:B------:R-:W-:Y:S01]  /*4fd0*/  FSETP.NEU.AND P0, PT, R25, RZ, PT ;  /* 0x000000ff1900720b */ /* 0x000fe20003f0d000 */
[----:B------:R-:W-:Y:S02]  /*4fe0*/  FFMA R27, R22, R27, 0.0013391353422775864601 ;  /* 0x3aaf85ed161b7423 */ /* 0x000fe4000000001b */
[----:B------:R-:W-:Y:S01]  /*4ff0*/  VIADD R24, R15, 0x7f000000 ;  /* 0x7f0000000f187836 */ /* 0x000fe20000000000 */
[----:B------:R-:W-:Y:S01]  /*5000*/  FSETP.EQ.OR P0, PT, R0, 1, !P0 ;  /* 0x3f8000000000780b */ /* 0x000fe20004702400 */
[----:B------:R-:W-:-:S04]  /*5010*/  FFMA R27, R22, R27, 0.0096188392490148544312 ;  /* 0x3c1d9856161b7423 */ /* 0x000fc8000000001b */
[----:B------:R-:W-:-:S04]  /*5020*/  FFMA R27, R22, R27, 0.055503588169813156128 ;  /* 0x3d6357bb161b7423 */ /* 0x000fc8000000001b */
[----:B------:R-:W-:-:S04]  /*5030*/  FFMA R27, R22, R27, 0.24022644758224487305 ;  /* 0x3e75fdec161b7423 */ /* 0x000fc8000000001b */
[----:B------:R-:W-:-:S04]  /*5040*/  FFMA R27, R22, R27, 0.69314718246459960938 ;  /* 0x3f317218161b7423 */ /* 0x000fc8000000001b */
[----:B------:R-:W-:Y:S02]  /*5050*/  FFMA R27, R22, R27, 1 ;  /* 0x3f800000161b7423 */ /* 0x000fe4000000001b */
[----:B------:R-:W0:Y:S02]  /*5060*/  F2I.NTZ R22, R14 ;  /* 0x0000000e00167305 */ /* 0x000e240000203100 */
[----:B------:R-:W-:Y:S01]  /*5070*/  FMUL R27, R27, R24 ;  /* 0x000000181b1b7220 */ /* 0x000fe20000400000 */
[----:B------:R-:W-:-:S06]  /*5080*/  FMUL R24, R25, 0.5 ;  /* 0x3f00000019187820 */ /* 0x000fcc0000400000 */
[----:B------:R-:W1:Y:S01]  /*5090*/  FRND.TRUNC R24, R24 ;  /* 0x0000001800187307 */ /* 0x000e62000020d000 */
[----:B0-----:R-:W-:-:S04]  /*50a0*/  IMAD R22, R22, 0x800000, -R15 ;  /* 0x0080000016167824 */ /* 0x001fc800078e0a0f */
        /* <DEDUP_REMOVED lines=16> */
[----:B------:R-:W-:-:S05]  /*51b0*/  @P2 LOP3.LUT R15, R15, 0x7fffffff, RZ, 0xc0, !PT ;  /* 0x7fffffff0f0f2812 */ /* 0x000fca00078ec0ff */
[----:B------:R-:W-:Y:S01]  /*51c0*/  @!P0 IMAD.MOV.U32 R22, RZ, RZ, R15 ;  /* 0x000000ffff168224 */ /* 0x000fe200078e000f */
[----:B------:R-:W-:Y:S06]  /*51d0*/  @!P0 BRA `(.L_x_373) ;  /* 0x00000000002c8947 */ /* 0x000fec0003800000 */
[----:B------:R-:W-:Y:S02]  /*51e0*/  FSETP.NEU.AND P0, PT, |R25|, +INF , PT ;  /* 0x7f8000001900780b */ /* 0x000fe40003f0d200 */
[----:B------:R-:W-:-:S13]  /*51f0*/  FSETP.EQ.AND P1, PT, R0, -1, PT ;  /* 0xbf8000000000780b */ /* 0x000fda0003f22000 */
[----:B------:R-:W-:Y:S05]  /*5200*/  @!P0 BRA P1, `(.L_x_373) ;  /* 0x0000000000208947 */ /* 0x000fea0000800000 */
[----:B------:R-:W-:Y:S02]  /*5210*/  FSETP.GEU.AND P0, PT, R0, RZ, PT ;  /* 0x000000ff0000720b */ /* 0x000fe40003f0e000 */
[----:B------:R-:W-:-:S11]  /*5220*/  MOV R22, R27 ;  /* 0x0000001b00167202 */ /* 0x000fd60000000f00 */
[----:B------:R-:W-:Y:S05]  /*5230*/  @P0 BRA `(.L_x_373) ;  /* 0x0000000000140947 */ /* 0x000fea0003800000 */
[----:B------:R-:W0:Y:S01]  /*5240*/  FRND.FLOOR R0, R25 ;  /* 0x0000001900007307 */ /* 0x000e220000205000 */
[----:B------:R-:W-:-:S04]  /*5250*/  FSETP.NEU.AND P1, PT, |R14|, 1, PT ;  /* 0x3f8000000e00780b */ /* 0x000fc80003f2d200 */
[----:B------:R-:W-:Y:S02]  /*5260*/  FSEL R22, R27, -R27, P1 ;  /* 0x8000001b1b167208 */ /* 0x000fe40000800000 */
[----:B0-----:R-:W-:-:S04]  /*5270*/  FSETP.NEU.AND P0, PT, R25, R0, PT ;  /* 0x000000001900720b */ /* 0x001fc80003f0d000 */
[----:B------:R-:W-:-:S09]  /*5280*/  FSEL R22, R22, +QNAN , !P0 ;  /* 0x7fffffff16167808 */ /* 0x000fd20004000000 */
.L_x_373:
[----:B------:R-:W-:Y:S05]  /*5290*/  BSYNC.RECONVERGENT B0 ;  /* 0x0000000000007941 */ /* 0x000fea0003800200 */
.L_x_372:
[----:B------:R-:W-:Y:S05]  /*52a0*/  BRA `(.L_x_369) ;  /* 0x0000003c00947947 */ /* 0x000fea0003800000 */
.L_x_367:
[----:B------:R-:W-:Y:S01]  /*52b0*/  ISETP.GT.AND P0, PT, R24, 0x9, PT ;  /* 0x000000091800780c */ /* 0x000fe20003f04270 */
[----:B------:R-:W-:-:S12]  /*52c0*/  BSSY.RECONVERGENT B0, `(.L_x_374) ;  /* 0x00002d0000007945 */ /* 0x000fd80003800200 */
[----:B------:R-:W-:Y:S05]  /*52d0*/  @P0 BRA `(.L_x_375) ;  /* 0x0000000400e40947 */ /* 0x000fea0003800000 */
[----:B------:R-:W-:-:S05]  /*52e0*/  IMAD.MOV.U32 R15, RZ, RZ, -0x7 ;  /* 0xfffffff9ff0f7424 */ /* 0x000fca00078e00ff */
[----:B------:R-:W-:-:S05]  /*52f0*/  VIADDMNMX.U32 R24, R24, R15, 0x3, PT ;  /* 0x0000000318187446 */ /* 0x000fca000380000f */
[----:B------:R-:W-:-:S04]  /*5300*/  IMAD.SHL.U32 R24, R24, 0x4, RZ ;  /* 0x0000000418187824 */ /* 0x000fc800078e00ff */
[----:B------:R-:W0:Y:S02]  /*5310*/  LDC R14, c[0x2][R24+0x50] ;  /* 0x00801400180e7b82 */ /* 0x000e240000000800 */
[----:B0-----:R-:W-:-:S04]  /*5320*/  SHF.R.S32.HI R15, RZ, 0x1f, R14 ;  /* 0x0000001fff0f7819 */ /* 0x001fc8000001140e */
.L_x_616:
[----:B------:R-:W-:Y:S05]  /*5330*/  BRX R14 -0x5340                                                          (*"BRANCH_TARGETS .L_x_617,.L_x_618,.L_x_619,.L_x_376"*) ;  /* 0xffffffac0e307949 */ /* 0x000fea000383ffff */
.L_x_619:
[----:B------:R-:W-:Y:S02]  /*5340*/  FSETP.NEU.AND P0, PT, R25, RZ, PT ;  /* 0x000000ff1900720b */ /* 0x000fe40003f0d000 */
[----:B------:R-:W-:-:S13]  /*5350*/  FSETP.EQ.AND P1, PT, R0, RZ, PT ;  /* 0x000000ff0000720b */ /* 0x000fda0003f22000 */
[----:B------:R-:W-:Y:S05]  /*5360*/  @!P0 BRA P1, `(.L_x_376) ;  /* 0x0000002c00148947 */ /* 0x000fea0000800000 */
[C---:B------:R-:W-:Y:S01]  /*5370*/  FMUL R15, |R0|.reuse, 16777216 ;  /* 0x4b800000000f7820 */ /* 0x040fe20000400200 */
[C---:B------:R-:W-:Y:S02]  /*5380*/  FSETP.GEU.AND P1, PT, |R0|.reuse, 1.175494350822287508e-38, PT ;  /* 0x008000000000780b */ /* 0x040fe40003f2e200 */
[----:B------:R-:W-:Y:S02]  /*5390*/  FSETP.EQ.OR P0, PT, |R0|, 1, !P0 ;  /* 0x3f8000000000780b */ /* 0x000fe40004702600 */
        /* <DEDUP_REMOVED lines=17> */
[----:B------:R-:W-:-:S04]  /*54b0*/  IMAD.MOV.U32 R24, RZ, RZ, 0x3a2c32e4 ;  /* 0x3a2c32e4ff187424 */ /* 0x000fc800078e00ff */
        /* <DEDUP_REMOVED lines=17> */
[----:B------:R-:W-:Y:S01]  /*55d0*/  FFMA R27, R25, R22, -R14 ;  /* 0x00000016191b7223 */ /* 0x000fe2000000080e */
[----:B------:R-:W-:-:S03]  /*55e0*/  FSETP.GEU.AND P2, PT, R14, RZ, PT ;  /* 0x000000ff0e00720b */ /* 0x000fc60003f4e000 */
[----:B------:R-:W-:Y:S02]  /*55f0*/  FFMA R22, R25, R24, R27 ;  /* 0x0000001819167223 */ /* 0x000fe4000000001b */
[----:B------:R-:W1:Y:S01]  /*5600*/  F2I.NTZ R24, R14 ;  /* 0x0000000e00187305 */ /* 0x000e620000203100 */
[----:B0-----:R-:W-:Y:S01]  /*5610*/  FADD R27, R14, -R15 ;  /* 0x8000000f0e1b7221 */ /* 0x001fe20000000000 */
[----:B------:R-:W-:Y:S01]  /*5620*/  FSETP.GT.AND P1, PT, R15, RZ, PT ;  /* 0x000000ff0f00720b */ /* 0x000fe20003f24000 */
[----:B------:R-:W-:Y:S02]  /*5630*/  FMUL R15, R25, 0.5 ;  /* 0x3f000000190f7820 */ /* 0x000fe40000400000 */
[----:B------:R-:W-:Y:S01]  /*5640*/  FADD R22, R22, R27 ;  /* 0x0000001b16167221 */ /* 0x000fe20000000000 */
[----:B------:R-:W-:Y:S01]  /*5650*/  HFMA2 R27, -RZ, RZ, 0.64013671875, -15.109375 ;  /* 0x391fcb8eff1b7431 */ /* 0x000fe200000001ff */
[----:B------:R-:W-:Y:S02]  /*5660*/  SEL R29, RZ, 0x83000000, P1 ;  /* 0x83000000ff1d7807 */ /* 0x000fe40000800000 */
[----:B------:R-:W0:Y:S01]  /*5670*/  FRND.TRUNC R15, R15 ;  /* 0x0000000f000f7307 */ /* 0x000e22000020d000 */
[----:B------:R-:W-:-:S02]  /*5680*/  FSETP.GT.AND P1, PT, |R14|, 152, PT ;  /* 0x431800000e00780b */ /* 0x000fc40003f24200 */
[----:B-1----:R-:W-:Y:S02]  /*5690*/  IMAD R24, R24, 0x800000, -R29 ;  /* 0x0080000018187824 */ /* 0x002fe400078e0a1d */
[----:B------:R-:W-:-:S04]  /*56a0*/  FFMA R27, R22, R27, 0.0013391353422775864601 ;  /* 0x3aaf85ed161b7423 */ /* 0x000fc8000000001b */
[----:B------:R-:W-:-:S04]  /*56b0*/  FFMA R27, R22, R27, 0.0096188392490148544312 ;  /* 0x3c1d9856161b7423 */ /* 0x000fc8000000001b */
[----:B------:R-:W-:Y:S01]  /*56c0*/  FFMA R27, R22, R27, 0.055503588169813156128 ;  /* 0x3d6357bb161b7423 */ /* 0x000fe2000000001b */
[----:B0-----:R-:W-:-:S03]  /*56d0*/  FADD R14, R15, R15 ;  /* 0x0000000f0f0e7221 */ /* 0x001fc60000000000 */
[----:B------:R-:W-:-:S04]  /*56e0*/  FFMA R27, R22, R27, 0.24022644758224487305 ;  /* 0x3e75fdec161b7423 */ /* 0x000fc8000000001b */
[----:B------:R-:W-:-:S04]  /*56f0*/  FFMA R27, R22, R27, 0.69314718246459960938 ;  /* 0x3f317218161b7423 */ /* 0x000fc8000000001b */
[----:B------:R-:W-:Y:S01]  /*5700*/  FFMA R27, R22, R27, 1 ;  /* 0x3f800000161b7423 */ /* 0x000fe2000000001b */
[----:B------:R-:W-:-:S04]  /*5710*/  VIADD R22, R29, 0x7f000000 ;  /* 0x7f0000001d167836 */ /* 0x000fc80000000000 */
        /* <DEDUP_REMOVED lines=22> */
[----:B------:R-:W-:Y:S01]  /*5880*/  FSETP.GEU.AND P0, PT, |R0|, RZ, PT ;  /* 0x000000ff0000720b */ /* 0x000fe20003f0e200 */
[----:B------:R-:W-:-:S12]  /*5890*/  IMAD.MOV.U32 R22, RZ, RZ, R24 ;  /* 0x000000ffff167224 */ /* 0x000fd800078e0018 */
[----:B------:R-:W-:Y:S05]  /*58a0*/  @P0 BRA `(.L_x_376) ;  /* 0x0000002400c40947 */ /* 0x000fea0003800000 */
[----:B------:R-:W0:Y:S01]  /*58b0*/  FRND.FLOOR R0, R25 ;  /* 0x0000001900007307 */ /* 0x000e220000205000 */
[----:B------:R-:W-:-:S04]  /*58c0*/  FSETP.NEU.AND P0, PT, |R14|, 1, PT ;  /* 0x3f8000000e00780b */ /* 0x000fc80003f0d200 */
[----:B------:R-:W-:Y:S02]  /*58d0*/  FSEL R22, R24, -R24, P0 ;  /* 0x8000001818167208 */ /* 0x000fe40000000000 */
[----:B0-----:R-:W-:-:S04]  /*58e0*/  FSETP.NEU.AND P1, PT, R25, R0, PT ;  /* 0x000000001900720b */ /* 0x001fc80003f2d000 */
[----:B------:R-:W-:Y:S01]  /*58f0*/  FSEL R22, R22, +QNAN , !P1 ;  /* 0x7fffffff16167808 */ /* 0x000fe20004800000 */
[----:B------:R-:W-:Y:S08]  /*5900*/  BRA `(.L_x_376) ;  /* 0x0000002400ac7947 */ /* 0x000ff00003800000 */
.L_x_617:
[----:B------:R-:W-:-:S04]  /*5910*/  FSETP.GE.AND P0, PT, R0, R25, PT ;  /* 0x000000190000720b */ /* 0x000fc80003f06000 */
[----:B------:R-:W-:Y:S01]  /*5920*/  FSEL R22, R0, R25, P0 ;  /* 0x0000001900167208 */ /* 0x000fe20000000000 */
[----:B------:R-:W-:Y:S08]  /*5930*/  BRA `(.L_x_376) ;  /* 0x0000002400a07947 */ /* 0x000ff00003800000 */
.L_x_618:
[C---:B------:R-:W-:Y:S01]  /*5940*/  FSETP.GEU.AND P1, PT, R25.reuse, RZ, PT ;  /* 0x000000ff1900720b */ /* 0x040fe20003f2e000 */
[----:B------:R-:W-:Y:S01]  /*5950*/  BSSY.RECONVERGENT B1, `(.L_x_377) ;  /* 0x0000010000017945 */ /* 0x000fe20003800200 */
[----:B------:R-:W-:Y:S02]  /*5960*/  MOV R14, 0x3089705f ;  /* 0x3089705f000e7802 */ /* 0x000fe40000000f00 */
[----:B------:R-:W-:Y:S02]  /*5970*/  FSETP.GTU.AND P0, PT, |R25|, 9.9999997171806853657e-10, PT ;  /* 0x3089705f1900780b */ /* 0x000fe40003f0c200 */
[----:B------:R-:W-:-:S04]  /*5980*/  FSEL R14, -R14, 9.9999997171806853657e-10, !P1 ;  /* 0x3089705f0e0e7808 */ /* 0x000fc80004800100 */
[----:B------:R-:W-:-:S04]  /*5990*/  FSEL R25, R14, R25, !P0 ;  /* 0x000000190e197208 */ /* 0x000fc80004000000 */
[----:B------:R-:W0:Y:S08]  /*59a0*/  MUFU.RCP R14, R25 ;  /* 0x00000019000e7308 */ /* 0x000e300000001000 */
        /* <DEDUP_REMOVED lines=10> */
.L_x_378:
[----:B------:R-:W-:Y:S05]  /*5a50*/  BSYNC.RECONVERGENT B1 ;  /* 0x0000000000017941 */ /* 0x000fea0003800200 */
.L_x_377:
[----:B------:R-:W-:Y:S05]  /*5a60*/  BRA `(.L_x_376) ;  /* 0x0000002400547947 */ /* 0x000fea0003800000 */
.L_x_375:
[----:B------:R-:W-:-:S05]  /*5a70*/  IMAD.MOV.U32 R15, RZ, RZ, -0xa ;  /* 0xfffffff6ff0f7424 */ /* 0x000fca00078e00ff */
[----:B------:R-:W-:-:S05]  /*5a80*/  VIADDMNMX.U32 R24, R24, R15, 0x3, PT ;  /* 0x0000000318187446 */ /* 0x000fca000380000f */
[----:B------:R-:W-:-:S04]  /*5a90*/  IMAD.SHL.U32 R24, R24, 0x4, RZ ;  /* 0x0000000418187824 */ /* 0x000fc800078e00ff */
[----:B------:R-:W0:Y:S02]  /*5aa0*/  LDC R14, c[0x2][R24+0x60] ;  /* 0x00801800180e7b82 */ /* 0x000e240000000800 */
[----:B0-----:R-:W-:-:S04]  /*5ab0*/  SHF.R.S32.HI R15, RZ, 0x1f, R14 ;  /* 0x0000001fff0f7819 */ /* 0x001fc8000001140e */
.L_x_621:
[----:B------:R-:W-:Y:S05]  /*5ac0*/  BRX R14 -0x5ad0                                                          (*"BRANCH_TARGETS .L_x_622,.L_x_623,.L_x_624,.L_x_376"*) ;  /* 0xffffffa40e4c7949 */ /* 0x000fea000383ffff */
.L_x_624:
        /* <DEDUP_REMOVED lines=16> */
[----:B------:R-:W0:Y:S01]  /*5bd0*/  LDCU.64 UR10, c[0x4][URZ] ;  /* 0x01000000ff0a77ac */ /* 0x000e220008000a00 */
[----:B------:R-:W-:Y:S01]  /*5be0*/  LOP3.LUT R27, R14, 0x80000000, RZ, 0xfc, !PT ;  /* 0x800000000e1b7812 */ /* 0x000fe200078efcff */
[----:B------:R-:W-:Y:S01]  /*5bf0*/  UMOV UR5, URZ ;  /* 0x000000ff00057c82 */ /* 0x000fe20008000000 */
[----:B------:R-:W-:-:S05]  /*5c00*/  UMOV UR4, URZ ;  /* 0x000000ff00047c82 */ /* 0x000fca0008000000 */
.L_x_381:
[----:B0-----:R-:W-:Y:S02]  /*5c10*/  IMAD.U32 R14, RZ, RZ, UR10 ;  /* 0x0000000aff0e7e24 */ /* 0x001fe4000f8e00ff */
[----:B------:R-:W-:-:S05]  /*5c20*/  IMAD.U32 R15, RZ, RZ, UR11 ;  /* 0x0000000bff0f7e24 */ /* 0x000fca000f8e00ff */
[----:B------:R-:W2:Y:S01]  /*5c30*/  LDG.E.CONSTANT R14, desc[UR8][R14.64] ;  /* 0x000000080e0e7981 */ /* 0x000ea2000c1e9900 */
[C---:B------:R-:W-:Y:S01]  /*5c40*/  ISETP.EQ.AND P3, PT, R26.reuse, RZ, PT ;  /* 0x000000ff1a00720c */ /* 0x040fe20003f62270 */
[----:B------:R-:W-:Y:S01]  /*5c50*/  UIADD3 UR4, UPT, UPT, UR4, 0x1, URZ ;  /* 0x0000000104047890 */ /* 0x000fe2000fffe0ff */
[C---:B------:R-:W-:Y:S01]  /*5c60*/  ISETP.EQ.AND P4, PT, R26.reuse, 0x4, PT ;  /* 0x000000041a00780c */ /* 0x040fe20003f82270 */
[----:B------:R-:W-:Y:S01]  /*5c70*/  UIADD3 UR10, UP1, UPT, UR10, 0x4, URZ ;  /* 0x000000040a0a7890 */ /* 0x000fe2000ff3e0ff */
[C---:B------:R-:W-:Y:S01]  /*5c80*/  ISETP.EQ.AND P5, PT, R26.reuse, 0x8, PT ;  /* 0x000000081a00780c */ /* 0x040fe20003fa2270 */
[----:B------:R-:W-:Y:S01]  /*5c90*/  UISETP.NE.AND UP0, UPT, UR4, 0x6, UPT ;  /* 0x000000060400788c */ /* 0x000fe2000bf05270 */
[C---:B------:R-:W-:Y:S01]  /*5ca0*/  ISETP.EQ.AND P6, PT, R26.reuse, 0xc, PT ;  /* 0x0000000c1a00780c */ /* 0x040fe20003fc2270 */
[----:B------:R-:W-:Y:S01]  /*5cb0*/  UIADD3.X UR11, UPT, UPT, URZ, UR11, URZ, UP1, !UPT ;  /* 0x0000000bff0b7290 */ /* 0x000fe20008ffe4ff */
[C---:B------:R-:W-:Y:S02]  /*5cc0*/  ISETP.EQ.AND P0, PT, R26.reuse, 0x10, PT ;  /* 0x000000101a00780c */ /* 0x040fe40003f02270 */
[----:B------:R-:W-:Y:S01]  /*5cd0*/  ISETP.EQ.AND P1, PT, R26, 0x14, PT ;  /* 0x000000141a00780c */ /* 0x000fe20003f22270 */
[----:B--2---:R-:W-:-:S03]  /*5ce0*/  IMAD.WIDE.U32 R24, R14, R27, RZ ;  /* 0x0000001b0e187225 */ /* 0x004fc600078e00ff */
[----:B------:R-:W-:-:S04]  /*5cf0*/  IADD3 R22, P2, PT, R24, R11, RZ ;  /* 0x0000000b18167210 */ /* 0x000fc80007f5e0ff */
[----:B------:R-:W-:Y:S01]  /*5d00*/  IADD3.X R11, PT, PT, R25, UR5, RZ, P2, !PT ;  /* 0x00000005190b7c10 */ /* 0x000fe200097fe4ff */
[--C-:B------:R-:W-:Y:S01]  /*5d10*/  @P3 IMAD.MOV.U32 R19, RZ, RZ, R22.reuse ;  /* 0x000000ffff133224 */ /* 0x100fe200078e0016 */
[C---:B------:R-:W-:Y:S01]  /*5d20*/  ISETP.EQ.AND P2, PT, R26.reuse, 0x1c, PT ;  /* 0x0000001c1a00780c */ /* 0x040fe20003f42270 */
[--C-:B------:R-:W-:Y:S01]  /*5d30*/  @P4 IMAD.MOV.U32 R18, RZ, RZ, R22.reuse ;  /* 0x000000ffff124224 */ /* 0x100fe200078e0016 */
[C---:B------:R-:W-:Y:S01]  /*5d40*/  ISETP.EQ.AND P3, PT, R26.reuse, 0x20, PT ;  /* 0x000000201a00780c */ /* 0x040fe20003f62270 */
[--C-:B------:R-:W-:Y:S01]  /*5d50*/  @P6 IMAD.MOV.U32 R16, RZ, RZ, R22.reuse ;  /* 0x000000ffff106224 */ /* 0x100fe200078e0016 */
[----:B------:R-:W-:Y:S01]  /*5d60*/  @P5 MOV R17, R22 ;  /* 0x0000001600115202 */ /* 0x000fe20000000f00 */
[--C-:B------:R-:W-:Y:S01]  /*5d70*/  @P0 IMAD.MOV.U32 R13, RZ, RZ, R22.reuse ;  /* 0x000000ffff0d0224 */ /* 0x100fe200078e0016 */
[C---:B------:R-:W-:Y:S01]  /*5d80*/  ISETP.EQ.AND P4, PT, R26.reuse, 0x24, PT ;  /* 0x000000241a00780c */ /* 0x040fe20003f82270 */
[----:B------:R-:W-:Y:S01]  /*5d90*/  @P1 IMAD.MOV.U32 R12, RZ, RZ, R22 ;  /* 0x000000ffff0c1224 */ /* 0x000fe200078e0016 */
[----:B------:R-:W-:-:S02]  /*5da0*/  ISETP.EQ.AND P5, PT, R26, 0x28, PT ;  /* 0x000000281a00780c */ /* 0x000fc40003fa2270 */
[C---:B------:R-:W-:Y:S02]  /*5db0*/  ISETP.EQ.AND P6, PT, R26.reuse, 0x2c, PT ;  /* 0x0000002c1a00780c */ /* 0x040fe40003fc2270 */
[C---:B------:R-:W-:Y:S01]  /*5dc0*/  ISETP.EQ.AND P0, PT, R26.reuse, 0x30, PT ;  /* 0x000000301a00780c */ /* 0x040fe20003f02270 */
[--C-:B------:R-:W-:Y:S01]  /*5dd0*/  @P2 IMAD.MOV.U32 R10, RZ, RZ, R22.reuse ;  /* 0x000000ffff0a2224 */ /* 0x100fe200078e0016 */
[C---:B------:R-:W-:Y:S01]  /*5de0*/  ISETP.EQ.AND P1, PT, R26.reuse, 0x34, PT ;  /* 0x000000341a00780c */ /* 0x040fe20003f22270 */
[--C-:B------:R-:W-:Y:S01]  /*5df0*/  @P3 IMAD.MOV.U32 R9, RZ, RZ, R22.reuse ;  /* 0x000000ffff093224 */ /* 0x100fe200078e0016 */
[C---:B------:R-:W-:Y:S02]  /*5e00*/  ISETP.EQ.AND P2, PT, R26.reuse, 0x38, PT ;  /* 0x000000381a00780c */ /* 0x040fe40003f42270 */
[C---:B------:R-:W-:Y:S01]  /*5e10*/  ISETP.EQ.AND P3, PT, R26.reuse, 0x3c, PT ;  /* 0x0000003c1a00780c */ /* 0x040fe20003f62270 */
[----:B------:R-:W-:Y:S01]  /*5e20*/  VIADD R26, R26, 0x4 ;  /* 0x000000041a1a7836 */ /* 0x000fe20000000000 */
[----:B------:R-:W-:Y:S01]  /*5e30*/  @P4 MOV R8, R22 ;  /* 0x0000001600084202 */ /* 0x000fe20000000f00 */
[----:B------:R-:W-:-:S02]  /*5e40*/  @P5 IMAD.MOV.U32 R7, RZ, RZ, R22 ;  /* 0x000000ffff075224 */ /* 0x000fc400078e0016 */
[--C-:B------:R-:W-:Y:S02]  /*5e50*/  @P6 IMAD.MOV.U32 R6, RZ, RZ, R22.reuse ;  /* 0x000000ffff066224 */ /* 0x100fe400078e0016 */
[--C-:B------:R-:W-:Y:S02]  /*5e60*/  @P0 IMAD.MOV.U32 R5, RZ, RZ, R22.reuse ;  /* 0x000000ffff050224 */ /* 0x100fe400078e0016 */
[--C-:B------:R-:W-:Y:S02]  /*5e70*/  @P1 IMAD.MOV.U32 R4, RZ, RZ, R22.reuse ;  /* 0x000000ffff041224 */ /* 0x100fe400078e0016 */
[----:B------:R-:W-:Y:S02]  /*5e80*/  @P2 IMAD.MOV.U32 R3, RZ, RZ, R22 ;  /* 0x000000ffff032224 */ /* 0x000fe400078e0016 */
[----:B------:R-:W-:Y:S01]  /*5e90*/  @P3 MOV R2, R22 ;  /* 0x0000001600023202 */ /* 0x000fe20000000f00 */
[----:B------:R-:W-:Y:S06]  /*5ea0*/  BRA.U UP0, `(.L_x_381) ;  /* 0xfffffffd00587547 */ /* 0x000fec000b83ffff */
        /* <DEDUP_REMOVED lines=10> */
[----:B------:R-:W-:Y:S02]  /*5f50*/  ISETP.EQ.AND P4, PT, R15, -0x8, PT ;  /* 0xfffffff80f00780c */ /* 0x000fe40003f82270 */
[----:B------:R-:W-:-:S02]  /*5f60*/  P2R R24, PR, RZ, 0x4 ;  /* 0x00000004ff187803 */ /* 0x000fc40000000000 */
[C---:B------:R-:W-:Y:S01]  /*5f70*/  ISETP.EQ.AND P3, PT, R15.reuse, -0x4, PT ;  /* 0xfffffffc0f00780c */ /* 0x040fe20003f62270 */
[--C-:B------:R-:W-:Y:S01]  /*5f80*/  @P0 IMAD.MOV.U32 R22, RZ, RZ, R19.reuse ;  /* 0x000000ffff160224 */ /* 0x100fe200078e0013 */
[C---:B------:R-:W-:Y:S01]  /*5f90*/  ISETP.EQ.AND P0, PT, R15.reuse, 0x8, PT ;  /* 0x000000080f00780c */ /* 0x040fe20003f02270 */
[----:B------:R-:W-:Y:S01]  /*5fa0*/  @P1 IMAD.MOV.U32 R25, RZ, RZ, R19 ;  /* 0x000000ffff191224 */ /* 0x000fe200078e0013 */
[----:B------:R-:W-:Y:S01]  /*5fb0*/  @P1 MOV R22, R18 ;  /* 0x0000001200161202 */ /* 0x000fe20000000f00 */
[----:B------:R-:W-:Y:S01]  /*5fc0*/  @P2 IMAD.MOV.U32 R25, RZ, RZ, R18 ;  /* 0x000000ffff192224 */ /* 0x000fe200078e0012 */
[C---:B------:R-:W-:Y:S01]  /*5fd0*/  ISETP.EQ.AND P1, PT, R15.reuse, 0x4, PT ;  /* 0x000000040f00780c */ /* 0x040fe20003f22270 */
[--C-:B------:R-:W-:Y:S01]  /*5fe0*/  @P2 IMAD.MOV.U32 R22, RZ, RZ, R17.reuse ;  /* 0x000000ffff162224 */ /* 0x100fe200078e0011 */
[----:B------:R-:W-:Y:S01]  /*5ff0*/  ISETP.EQ.AND P2, PT, R15, RZ, PT ;  /* 0x000000ff0f00720c */ /* 0x000fe20003f42270 */
[----:B------:R-:W-:Y:S01]  /*6000*/  @P5 IMAD.MOV.U32 R25, RZ, RZ, R17 ;  /* 0x000000ffff195224 */ /* 0x000fe200078e0011 */
[----:B------:R-:W-:Y:S01]  /*6010*/  P2R R24, PR, RZ, 0x20 ;  /* 0x00000020ff187803 */ /* 0x000fe20000000000 */
[--C-:B------:R-:W-:Y:S01]  /*6020*/  @P5 IMAD.MOV.U32 R22, RZ, RZ, R16.reuse ;  /* 0x000000ffff165224 */ /* 0x100fe200078e0010 */
[----:B------:R-:W-:Y:S01]  /*6030*/  P2R R24, PR, RZ, 0x10 ;  /* 0x00000010ff187803 */ /* 0x000fe20000000000 */
[----:B------:R-:W-:Y:S01]  /*6040*/  @P4 IMAD.MOV.U32 R25, RZ, RZ, R16 ;  /* 0x000000ffff194224 */ /* 0x000fe200078e0010 */
        /* <DEDUP_REMOVED lines=22> */
[----:B------:R-:W-:Y:S02]  /*61b0*/  @P0 MOV R22, R8 ;  /* 0x0000000800160202 */ /* 0x000fe40000000f00 */
[----:B------:R-:W-:Y:S02]  /*61c0*/  ISETP.EQ.AND P0, PT, R15, 0x10, PT ;  /* 0x000000100f00780c */ /* 0x000fe40003f02270 */
[----:B------:R-:W-:-:S11]  /*61d0*/  P2R R24, PR, RZ, 0x40 ;  /* 0x00000040ff187803 */ /* 0x000fd60000000000 */
[----:B------:R-:W-:Y:S02]  /*61e0*/  @P0 IMAD.MOV.U32 R25, RZ, RZ, R8 ;  /* 0x000000ffff190224 */ /* 0x000fe400078e0008 */
[----:B------:R-:W-:Y:S01]  /*61f0*/  @P1 IMAD.MOV.U32 R25, RZ, RZ, R7 ;  /* 0x000000ffff191224 */ /* 0x000fe200078e0007 */
[----:B------:R-:W-:Y:S01]  /*6200*/  @P2 MOV R25, R6 ;  /* 0x0000000600192202 */ /* 0x000fe20000000f00 */
[----:B------:R-:W-:Y:S02]  /*6210*/  @P3 IMAD.MOV.U32 R25, RZ, RZ, R5 ;  /* 0x000000ffff193224 */ /* 0x000fe400078e0005 */
[----:B------:R-:W-:Y:S02]  /*6220*/  @P4 IMAD.MOV.U32 R25, RZ, RZ, R4 ;  /* 0x000000ffff194224 */ /* 0x000fe400078e0004 */
[----:B------:R-:W-:Y:S02]  /*6230*/  @P5 IMAD.MOV.U32 R25, RZ, RZ, R3 ;  /* 0x000000ffff195224 */ /* 0x000fe400078e0003 */
[----:B------:R-:W-:Y:S01]  /*6240*/  @P6 IMAD.MOV.U32 R25, RZ, RZ, R2 ;  /* 0x000000ffff196224 */ /* 0x000fe200078e0002 */
[----:B------:R-:W-:Y:S01]  /*6250*/  LOP3.LUT P6, RZ, R14, 0x1f, RZ, 0xc0, !PT ;  /* 0x0000001f0eff7812 */ /* 0x000fe200078cc0ff */
[----:B------:R-:W-:-:S02]  /*6260*/  @P0 IMAD.MOV.U32 R22, RZ, RZ, R7 ;  /* 0x000000ffff160224 */ /* 0x000fc400078e0007 */
[----:B------:R-:W-:Y:S02]  /*6270*/  @P1 IMAD.MOV.U32 R22, RZ, RZ, R6 ;  /* 0x000000ffff161224 */ /* 0x000fe400078e0006 */
[----:B------:R-:W-:Y:S02]  /*6280*/  @P2 IMAD.MOV.U32 R22, RZ, RZ, R5 ;  /* 0x000000ffff162224 */ /* 0x000fe400078e0005 */
[----:B------:R-:W-:Y:S01]  /*6290*/  @P3 IMAD.MOV.U32 R22, RZ, RZ, R4 ;  /* 0x000000ffff163224 */ /* 0x000fe200078e0004 */
[----:B------:R-:W-:Y:S01]  /*62a0*/  @P4 MOV R22, R3 ;  /* 0x0000000300164202 */ /* 0x000fe20000000f00 */
        /* <DEDUP_REMOVED lines=11> */
[----:B------:R-:W-:Y:S02]  /*6360*/  ISETP.EQ.AND P5, PT, R15, 0x8, PT ;  /* 0x000000080f00780c */ /* 0x000fe40003fa2270 */
[----:B------:R-:W-:Y:S02]  /*6370*/  SHF.L.W.U32.HI R22, R25, R14, R22 ;  /* 0x0000000e19167219 */ /* 0x000fe40000010e16 */
[----:B------:R-:W-:Y:S01]  /*6380*/  @P4 MOV R24, R18 ;  /* 0x0000001200184202 */ /* 0x000fe20000000f00 */
[----:B------:R-:W-:Y:S01]  /*6390*/  @P3 IMAD.MOV.U32 R24, RZ, RZ, R17 ;  /* 0x000000ffff183224 */ /* 0x000fe200078e0011 */
[C---:B------:R-:W-:Y:S01]  /*63a0*/  ISETP.EQ.AND P3, PT, R15.reuse, RZ, PT ;  /* 0x000000ff0f00720c */ /* 0x040fe20003f62270 */
[----:B------:R-:W-:Y:S01]  /*63b0*/  @P6 IMAD.MOV.U32 R24, RZ, RZ, R16 ;  /* 0x000000ffff186224 */ /* 0x000fe200078e0010 */
[C---:B------:R-:W-:Y:S02]  /*63c0*/  ISETP.EQ.AND P4, PT, R15.reuse, 0x4, PT ;  /* 0x000000040f00780c */ /* 0x040fe40003f82270 */
[----:B------:R-:W-:-:S09]  /*63d0*/  ISETP.EQ.AND P6, PT, R15, 0xc, PT ;  /* 0x0000000c0f00780c */ /* 0x000fd20003fc2270 */
[----:B------:R-:W-:Y:S01]  /*63e0*/  @P3 IMAD.MOV.U32 R24, RZ, RZ, R13 ;  /* 0x000000ffff183224 */ /* 0x000fe200078e000d */
[----:B------:R-:W-:Y:S01]  /*63f0*/  ISETP.NE.AND P3, PT, R26, RZ, PT ;  /* 0x000000ff1a00720c */ /* 0x000fe20003f65270 */
[----:B------:R-:W-:Y:S01]  /*6400*/  @P4 IMAD.MOV.U32 R24, RZ, RZ, R12 ;  /* 0x000000ffff184224 */ /* 0x000fe200078e000c */
[----:B------:R-:W-:Y:S02]  /*6410*/  ISETP.NE.AND P4, PT, R27, RZ, PT ;  /* 0x000000ff1b00720c */ /* 0x000fe40003f85270 */
[----:B------:R-:W-:Y:S01]  /*6420*/  @P5 MOV R24, R11 ;  /* 0x0000000b00185202 */ /* 0x000fe20000000f00 */
[----:B------:R-:W-:Y:S01]  /*6430*/  @P6 IMAD.MOV.U32 R24, RZ, RZ, R10 ;  /* 0x000000ffff186224 */ /* 0x000fe200078e000a */
[----:B------:R-:W-:Y:S01]  /*6440*/  ISETP.NE.AND P5, PT, R28, RZ, PT ;  /* 0x000000ff1c00720c */ /* 0x000fe20003fa5270 */
[----:B------:R-:W-:Y:S01]  /*6450*/  @P0 IMAD.MOV.U32 R24, RZ, RZ, R9 ;  /* 0x000000ffff180224 */ /* 0x000fe200078e0009 */
[C---:B------:R-:W-:Y:S01]  /*6460*/  ISETP.EQ.AND P6, PT, R15.reuse, 0x28, PT ;  /* 0x000000280f00780c */ /* 0x040fe20003fc2270 */
[----:B------:R-:W-:Y:S01]  /*6470*/  @P1 IMAD.MOV.U32 R24, RZ, RZ, R8 ;  /* 0x000000ffff181224 */ /* 0x000fe200078e0008 */
[----:B------:R-:W-:Y:S01]  /*6480*/  ISETP.EQ.AND P0, PT, R15, 0x2c, PT ;  /* 0x0000002c0f00780c */ /* 0x000fe20003f02270 */
[----:B------:R-:W-:-:S02]  /*6490*/  @P2 IMAD.MOV.U32 R24, RZ, RZ, R7 ;  /* 0x000000ffff182224 */ /* 0x000fc400078e0007 */
[----:B------:R-:W-:Y:S02]  /*64a0*/  @P3 MOV R24, R6 ;  /* 0x0000000600183202 */ /* 0x000fe40000000f00 */
[----:B------:R-:W-:-:S04]  /*64b0*/  @P4 IMAD.MOV.U32 R24, RZ, RZ, R5 ;  /* 0x000000ffff184224 */ /* 0x000fc800078e0005 */
[----:B------:R-:W-:Y:S02]  /*64c0*/  @P5 IMAD.MOV.U32 R24, RZ, RZ, R4 ;  /* 0x000000ffff185224 */ /* 0x000fe400078e0004 */
[----:B------:R-:W-:Y:S02]  /*64d0*/  @P6 IMAD.MOV.U32 R24, RZ, RZ, R3 ;  /* 0x000000ffff186224 */ /* 0x000fe400078e0003 */
[----:B------:R-:W-:-:S05]  /*64e0*/  @P0 IMAD.MOV.U32 R24, RZ, RZ, R2 ;  /* 0x000000ffff180224 */ /* 0x000fca00078e0002 */
[----:B------:R-:W-:-:S07]  /*64f0*/  SHF.L.W.U32.HI R25, R24, R14, R25 ;  /* 0x0000000e18197219 */ /* 0x000fce0000010e19 */
.L_x_383:
[----:B------:R-:W-:Y:S05]  /*6500*/  BSYNC.RECONVERGENT B2 ;  /* 0x0000000000027941 */ /* 0x000fea0003800200 */
.L_x_382:
        /* <DEDUP_REMOVED lines=18> */
.L_x_380:
[----:B------:R-:W-:Y:S05]  /*6630*/  BSYNC.RECONVERGENT B1 ;  /* 0x0000000000017941 */ /* 0x000fea0003800200 */
.L_x_379:
        /* <DEDUP_REMOVED lines=12> */
[----:B------:R-:W0:Y:S01]  /*6700*/  @!P1 MUFU.RCP R22, -R22 ;  /* 0x8000001600169308 */ /* 0x000e220000001000 */
[----:B------:R-:W-:Y:S05]  /*6710*/  BRA `(.L_x_376) ;  /* 0x0000001800287947 */ /* 0x000fea0003800000 */
.L_x_622:
        /* <DEDUP_REMOVED lines=13> */
[----:B------:R-:W-:Y:S01]  /*67f0*/  SHF.L.U32 R22, R0, 0x8, RZ ;  /* 0x0000000800167819 */ /* 0x000fe200000006ff */
[----:B------:R-:W-:Y:S01]  /*6800*/  IMAD.MOV.U32 R11, RZ, RZ, RZ ;  /* 0x000000ffff0b7224 */ /* 0x000fe200078e00ff */
[----:B------:R-:W-:Y:S01]  /*6810*/  UMOV UR4, URZ ;  /* 0x000000ff00047c82 */ /* 0x000fe20008000000 */
[----:B------:R-:W-:Y:S01]  /*6820*/  IMAD.MOV.U32 R27, RZ, RZ, RZ ;  /* 0x000000ffff1b7224 */ /* 0x000fe200078e00ff */
[----:B------:R-:W-:-:S07]  /*6830*/  LOP3.LUT R22, R22, 0x80000000, RZ, 0xfc, !PT ;  /* 0x8000000016167812 */ /* 0x000fce00078efcff */
.L_x_386:
        /* <DEDUP_REMOVED lines=26> */
[-C--:B------:R-:W-:Y:S02]  /*69e0*/  @P1 MOV R10, R26.reuse ;  /* 0x0000001a000a1202 */ /* 0x080fe40000000f00 */
[C---:B------:R-:W-:Y:S01]  /*69f0*/  ISETP.EQ.AND P0, PT, R14.reuse, 0x34, PT ;  /* 0x000000340e00780c */ /* 0x040fe20003f02270 */
[--C-:B------:R-:W-:Y:S01]  /*6a00*/  @P3 IMAD.MOV.U32 R8, RZ, RZ, R26.reuse ;  /* 0x000000ffff083224 */ /* 0x100fe200078e001a */
[----:B------:R-:W-:Y:S01]  /*6a10*/  ISETP.NE.AND P3, PT, R27, 0x6, PT ;  /* 0x000000061b00780c */ /* 0x000fe20003f65270 */
[--C-:B------:R-:W-:Y:S01]  /*6a20*/  @P2 IMAD.MOV.U32 R9, RZ, RZ, R26.reuse ;  /* 0x000000ffff092224 */ /* 0x100fe200078e001a */
[C---:B------:R-:W-:Y:S01]  /*6a30*/  ISETP.EQ.AND P1, PT, R14.reuse, 0x38, PT ;  /* 0x000000380e00780c */ /* 0x040fe20003f22270 */
[--C-:B------:R-:W-:Y:S01]  /*6a40*/  @P4 IMAD.MOV.U32 R7, RZ, RZ, R26.reuse ;  /* 0x000000ffff074224 */ /* 0x100fe200078e001a */
[----:B------:R-:W-:Y:S02]  /*6a50*/  ISETP.EQ.AND P2, PT, R14, 0x3c, PT ;  /* 0x0000003c0e00780c */ /* 0x000fe40003f42270 */
[----:B------:R-:W-:Y:S01]  /*6a60*/  @P5 MOV R6, R26 ;  /* 0x0000001a00065202 */ /* 0x000fe20000000f00 */
[----:B------:R-:W-:-:S04]  /*6a70*/  @P6 IMAD.MOV.U32 R5, RZ, RZ, R26 ;  /* 0x000000ffff056224 */ /* 0x000fc800078e001a */
        /* <DEDUP_REMOVED lines=20> */
[----:B------:R-:W-:Y:S01]  /*6bc0*/  P2R R24, PR, RZ, 0x20 ;  /* 0x00000020ff187803 */ /* 0x000fe20000000000 */
[----:B------:R-:W-:Y:S01]  /*6bd0*/  @P1 IMAD.MOV.U32 R22, RZ, RZ, R18 ;  /* 0x000000ffff161224 */ /* 0x000fe200078e0012 */
[----:B------:R-:W-:Y:S01]  /*6be0*/  @P2 MOV R25, R18 ;  /* 0x0000001200192202 */ /* 0x000fe20000000f00 */
[--C-:B------:R-:W-:Y:S01]  /*6bf0*/  @P2 IMAD.MOV.U32 R22, RZ, RZ, R17.reuse ;  /* 0x000000ffff162224 */ /* 0x100fe200078e0011 */
[C---:B------:R-:W-:Y:S01]  /*6c00*/  ISETP.EQ.AND P2, PT, R15.reuse, RZ, PT ;  /* 0x000000ff0f00720c */ /* 0x040fe20003f42270 */
[----:B------:R-:W-:Y:S01]  /*6c10*/  @P5 IMAD.MOV.U32 R25, RZ, RZ, R17 ;  /* 0x000000ffff195224 */ /* 0x000fe200078e0011 */
[----:B------:R-:W-:Y:S01]  /*6c20*/  ISETP.EQ.AND P1, PT, R15, 0x4, PT ;  /* 0x000000040f00780c */ /* 0x000fe20003f22270 */
        /* <DEDUP_REMOVED lines=10> */
[----:B------:R-:W-:Y:S01]  /*6cd0*/  P2R R24, PR, RZ, 0x1 ;  /* 0x00000001ff187803 */ /* 0x000fe20000000000 */
[----:B------:R-:W-:Y:S01]  /*6ce0*/  @P2 IMAD.MOV.U32 R22, RZ, RZ, R11 ;  /* 0x000000ffff162224 */ /* 0x000fe200078e000b */
[----:B------:R-:W-:Y:S01]  /*6cf0*/  @P1 MOV R25, R11 ;  /* 0x0000000b00191202 */ /* 0x000fe20000000f00 */
        /* <DEDUP_REMOVED lines=65> */
.L_x_388:
[----:B------:R-:W-:Y:S05]  /*7110*/  BSYNC.RECONVERGENT B2 ;  /* 0x0000000000027941 */ /* 0x000fea0003800200 */
.L_x_387:
        /* <DEDUP_REMOVED lines=18> */
.L_x_385:
[----:B------:R-:W-:Y:S05]  /*7240*/  BSYNC.RECONVERGENT B1 ;  /* 0x0000000000017941 */ /* 0x000fea0003800200 */
.L_x_384:
[----:B------:R-:W-:Y:S01]  /*7250*/  LOP3.LUT R14, R27, 0x1, RZ, 0xc0, !PT ;  /* 0x000000011b0e7812 */ /* 0x000fe200078ec0ff */
        /* <DEDUP_REMOVED lines=17> */
.L_x_623:
        /* <DEDUP_REMOVED lines=14> */
[----:B------:R-:W-:Y:S01]  /*7450*/  UMOV UR4, URZ ;  /* 0x000000ff00047c82 */ /* 0x000fe20008000000 */
[----:B------:R-:W-:Y:S02]  /*7460*/  IMAD.MOV.U32 R11, RZ, RZ, RZ ;  /* 0x000000ffff0b7224 */ /* 0x000fe400078e00ff */
[----:B------:R-:W-:Y:S01]  /*7470*/  IMAD.MOV.U32 R27, RZ, RZ, RZ ;  /* 0x000000ffff1b7224 */ /* 0x000fe200078e00ff */
[----:B------:R-:W-:-:S07]  /*7480*/  LOP3.LUT R22, R22, 0x80000000, RZ, 0xfc, !PT ;  /* 0x8000000016167812 */ /* 0x000fce00078efcff */
.L_x_391:
[----:B------:R-:W0:Y:S02]  /*7490*/  LDC.64 R14, c[0x4][RZ] ;  /* 0x01000000ff0e7b82 */ /* 0x000e240000000a00 */
[----:B0-----:R-:W-:-:S05]  /*74a0*/  IMAD.WIDE.U32 R24, R27, 0x4, R14 ;  /* 0x000000041b187825 */ /* 0x001fca00078e000e */
[----:B------:R-:W2:Y:S02]  /*74b0*/  LDG.E.CONSTANT R15, desc[UR8][R24.64] ;  /* 0x00000008180f7981 */ /* 0x000ea4000c1e9900 */
[----:B--2---:R-:W-:-:S03]  /*74c0*/  IMAD.WIDE.U32 R14, R15, R22, RZ ;  /* 0x000000160f0e7225 */ /* 0x004fc600078e00ff */
[----:B------:R-:W-:Y:S02]  /*74d0*/  IADD3 R26, P0, PT, R14, R11, RZ ;  /* 0x0000000b0e1a7210 */ /* 0x000fe40007f1e0ff */
[C---:B------:R-:W-:Y:S01]  /*74e0*/  SHF.L.U32 R14, R27.reuse, 0x2, RZ ;  /* 0x000000021b0e7819 */ /* 0x040fe200000006ff */
        /* <DEDUP_REMOVED lines=21> */
[C---:B------:R-:W-:Y:S02]  /*7640*/  ISETP.EQ.AND P0, PT, R14.reuse, 0x34, PT ;  /* 0x000000340e00780c */ /* 0x040fe40003f02270 */
[----:B------:R-:W-:Y:S01]  /*7650*/  @P3 MOV R8, R26 ;  /* 0x0000001a00083202 */ /* 0x000fe20000000f00 */
[--C-:B------:R-:W-:Y:S01]  /*7660*/  @P2 IMAD.MOV.U32 R9, RZ, RZ, R26.reuse ;  /* 0x000000ffff092224 */ /* 0x100fe200078e001a */
[----:B------:R-:W-:Y:S01]  /*7670*/  ISETP.NE.AND P3, PT, R27, 0x6, PT ;  /* 0x000000061b00780c */ /* 0x000fe20003f65270 */
[--C-:B------:R-:W-:Y:S01]  /*7680*/  @P4 IMAD.MOV.U32 R7, RZ, RZ, R26.reuse ;  /* 0x000000ffff074224 */ /* 0x100fe200078e001a */
[C---:B------:R-:W-:Y:S01]  /*7690*/  ISETP.EQ.AND P1, PT, R14.reuse, 0x38, PT ;  /* 0x000000380e00780c */ /* 0x040fe20003f22270 */
[----:B------:R-:W-:Y:S01]  /*76a0*/  @P5 IMAD.MOV.U32 R6, RZ, RZ, R26 ;  /* 0x000000ffff065224 */ /* 0x000fe200078e001a */
[----:B------:R-:W-:-:S03]  /*76b0*/  ISETP.EQ.AND P2, PT, R14, 0x3c, PT ;  /* 0x0000003c0e00780c */ /* 0x000fc60003f42270 */
[--C-:B------:R-:W-:Y:S02]  /*76c0*/  @P6 IMAD.MOV.U32 R5, RZ, RZ, R26.reuse ;  /* 0x000000ffff056224 */ /* 0x100fe400078e001a */
[----:B------:R-:W-:-:S06]  /*76d0*/  @P0 IMAD.MOV.U32 R4, RZ, RZ, R26 ;  /* 0x000000ffff040224 */ /* 0x000fcc00078e001a */
[----:B------:R-:W-:Y:S02]  /*76e0*/  @P1 MOV R3, R26 ;  /* 0x0000001a00031202 */ /* 0x000fe40000000f00 */
        /* <DEDUP_REMOVED lines=26> */
[----:B------:R-:W-:Y:S01]  /*7890*/  @P5 MOV R22, R16 ;  /* 0x0000001000165202 */ /* 0x000fe20000000f00 */
[--C-:B------:R-:W-:Y:S01]  /*78a0*/  @P4 IMAD.MOV.U32 R22, RZ, RZ, R13.reuse ;  /* 0x000000ffff164224 */ /* 0x100fe200078e000d */
[----:B------:R-:W-:Y:S01]  /*78b0*/  P2R R24, PR, RZ, 0x10 ;  /* 0x00000010ff187803 */ /* 0x000fe20000000000 */
[----:B------:R-:W-:Y:S01]  /*78c0*/  @P3 IMAD.MOV.U32 R25, RZ, RZ, R13 ;  /* 0x000000ffff193224 */ /* 0x000fe200078e000d */
[----:B------:R-:W-:Y:S01]  /*78d0*/  P2R R24, PR, RZ, 0x8 ;  /* 0x00000008ff187803 */ /* 0x000fe20000000000 */
[----:B------:R-:W-:Y:S01]  /*78e0*/  @P3 IMAD.MOV.U32 R22, RZ, RZ, R12 ;  /* 0x000000ffff163224 */ /* 0x000fe200078e000c */
[----:B------:R-:W-:-:S02]  /*78f0*/  P2R R24, PR, RZ, 0x4 ;  /* 0x00000004ff187803 */ /* 0x000fc40000000000 */
[----:B------:R-:W-:Y:S01]  /*7900*/  P2R R24, PR, RZ, 0x2 ;  /* 0x00000002ff187803 */ /* 0x000fe20000000000 */
[--C-:B------:R-:W-:Y:S01]  /*7910*/  @P2 IMAD.MOV.U32 R22, RZ, RZ, R11.reuse ;  /* 0x000000ffff162224 */ /* 0x100fe200078e000b */
[----:B------:R-:W-:Y:S01]  /*7920*/  @P2 MOV R25, R12 ;  /* 0x0000000c00192202 */ /* 0x000fe20000000f00 */
[----:B------:R-:W-:Y:S01]  /*7930*/  @P1 IMAD.MOV.U32 R25, RZ, RZ, R11 ;  /* 0x000000ffff191224 */ /* 0x000fe200078e000b */
[----:B------:R-:W-:Y:S01]  /*7940*/  P2R R24, PR, RZ, 0x1 ;  /* 0x00000001ff187803 */ /* 0x000fe20000000000 */
[--C-:B------:R-:W-:Y:S01]  /*7950*/  @P1 IMAD.MOV.U32 R22, RZ, RZ, R10.reuse ;  /* 0x000000ffff161224 */ /* 0x100fe200078e000a */
[----:B------:R-:W-:Y:S01]  /*7960*/  @P0 MOV R22, R9 ;  /* 0x0000000900160202 */ /* 0x000fe20000000f00 */
[----:B------:R-:W-:Y:S01]  /*7970*/  @P0 IMAD.MOV.U32 R25, RZ, RZ, R10 ;  /* 0x000000ffff190224 */ /* 0x000fe200078e000a */
[C---:B------:R-:W-:Y:S02]  /*7980*/  ISETP.EQ.AND P0, PT, R15.reuse, 0xc, PT ;  /* 0x0000000c0f00780c */ /* 0x040fe40003f02270 */
[----:B------:R-:W-:-:S02]  /*7990*/  ISETP.EQ.AND P1, PT, R15, 0x14, PT ;  /* 0x000000140f00780c */ /* 0x000fc40003f22270 */
[----:B------:R-:W-:Y:S02]  /*79a0*/  P2R R24, PR, RZ, 0x1 ;  /* 0x00000001ff187803 */ /* 0x000fe40000000000 */
[C---:B------:R-:W-:Y:S02]  /*79b0*/  ISETP.EQ.AND P2, PT, R15.reuse, 0x18, PT ;  /* 0x000000180f00780c */ /* 0x040fe40003f42270 */
[C---:B------:R-:W-:Y:S02]  /*79c0*/  ISETP.EQ.AND P3, PT, R15.reuse, 0x1c, PT ;  /* 0x0000001c0f00780c */ /* 0x040fe40003f62270 */
[C---:B------:R-:W-:Y:S02]  /*79d0*/  ISETP.EQ.AND P4, PT, R15.reuse, 0x20, PT ;  /* 0x000000200f00780c */ /* 0x040fe40003f82270 */
[C---:B------:R-:W-:Y:S01]  /*79e0*/  ISETP.EQ.AND P5, PT, R15.reuse, 0x24, PT ;  /* 0x000000240f00780c */ /* 0x040fe20003fa2270 */
[----:B------:R-:W-:Y:S01]  /*79f0*/  @P0 IMAD.MOV.U32 R25, RZ, RZ, R9 ;  /* 0x000000ffff190224 */ /* 0x000fe200078e0009 */
[C---:B------:R-:W-:Y:S01]  /*7a00*/  ISETP.EQ.AND P6, PT, R15.reuse, 0x28, PT ;  /* 0x000000280f00780c */ /* 0x040fe20003fc2270 */
[----:B------:R-:W-:Y:S01]  /*7a10*/  @P0 IMAD.MOV.U32 R22, RZ, RZ, R8 ;  /* 0x000000ffff160224 */ /* 0x000fe200078e0008 */
[----:B------:R-:W-:-:S02]  /*7a20*/  ISETP.EQ.AND P0, PT, R15, 0x10, PT ;  /* 0x000000100f00780c */ /* 0x000fc40003f02270 */
[----:B------:R-:W-:-:S11]  /*7a30*/  P2R R24, PR, RZ, 0x40 ;  /* 0x00000040ff187803 */ /* 0x000fd60000000000 */
[----:B------:R-:W-:Y:S01]  /*7a40*/  @P0 IMAD.MOV.U32 R25, RZ, RZ, R8 ;  /* 0x000000ffff190224 */ /* 0x000fe200078e0008 */
[----:B------:R-:W-:Y:S01]  /*7a50*/  @P1 MOV R25, R7 ;  /* 0x0000000700191202 */ /* 0x000fe20000000f00 */
[----:B------:R-:W-:Y:S02]  /*7a60*/  @P2 IMAD.MOV.U32 R25, RZ, RZ, R6 ;  /* 0x000000ffff192224 */ /* 0x000fe400078e0006 */
[----:B------:R-:W-:Y:S02]  /*7a70*/  @P3 IMAD.MOV.U32 R25, RZ, RZ, R5 ;  /* 0x000000ffff193224 */ /* 0x000fe400078e0005 */
[----:B------:R-:W-:Y:S02]  /*7a80*/  @P4 IMAD.MOV.U32 R25, RZ, RZ, R4 ;  /* 0x000000ffff194224 */ /* 0x000fe400078e0004 */
[----:B------:R-:W-:Y:S01]  /*7a90*/  @P5 IMAD.MOV.U32 R25, RZ, RZ, R3 ;  /* 0x000000ffff195224 */ /* 0x000fe200078e0003 */
[----:B------:R-:W-:Y:S01]  /*7aa0*/  @P6 MOV R25, R2 ;  /* 0x0000000200196202 */ /* 0x000fe20000000f00 */
[----:B------:R-:W-:Y:S01]  /*7ab0*/  @P0 IMAD.MOV.U32 R22, RZ, RZ, R7 ;  /* 0x000000ffff160224 */ /* 0x000fe200078e0007 */
[----:B------:R-:W-:Y:S01]  /*7ac0*/  LOP3.LUT P6, RZ, R14, 0x1f, RZ, 0xc0, !PT ;  /* 0x0000001f0eff7812 */ /* 0x000fe200078cc0ff */
[----:B------:R-:W-:-:S02]  /*7ad0*/  @P1 IMAD.MOV.U32 R22, RZ, RZ, R6 ;  /* 0x000000ffff161224 */ /* 0x000fc400078e0006 */
[----:B------:R-:W-:Y:S01]  /*7ae0*/  @P2 IMAD.MOV.U32 R22, RZ, RZ, R5 ;  /* 0x000000ffff162224 */ /* 0x000fe200078e0005 */
[----:B------:R-:W-:Y:S01]  /*7af0*/  @P3 MOV R22, R4 ;  /* 0x0000000400163202 */ /* 0x000fe20000000f00 */
[----:B------:R-:W-:Y:S02]  /*7b00*/  @P4 IMAD.MOV.U32 R22, RZ, RZ, R3 ;  /* 0x000000ffff164224 */ /* 0x000fe400078e0003 */
        /* <DEDUP_REMOVED lines=12> */
[----:B------:R-:W-:Y:S01]  /*7bd0*/  SHF.L.W.U32.HI R22, R25, R14, R22 ;  /* 0x0000000e19167219 */ /* 0x000fe20000010e16 */
[----:B------:R-:W-:Y:S01]  /*7be0*/  @P4 IMAD.MOV.U32 R24, RZ, RZ, R18 ;  /* 0x000000ffff184224 */ /* 0x000fe200078e0012 */
[C---:B------:R-:W-:Y:S01]  /*7bf0*/  ISETP.EQ.AND P4, PT, R15.reuse, 0x4, PT ;  /* 0x000000040f00780c */ /* 0x040fe20003f82270 */
[----:B------:R-:W-:Y:S01]  /*7c00*/  @P3 IMAD.MOV.U32 R24, RZ, RZ, R17 ;  /* 0x000000ffff183224 */ /* 0x000fe200078e0011 */
[C---:B------:R-:W-:Y:S01]  /*7c10*/  ISETP.EQ.AND P3, PT, R15.reuse, RZ, PT ;  /* 0x000000ff0f00720c */ /* 0x040fe20003f62270 */
[----:B------:R-:W-:Y:S01]  /*7c20*/  @P6 IMAD.MOV.U32 R24, RZ, RZ, R16 ;  /* 0x000000ffff186224 */ /* 0x000fe200078e0010 */
[----:B------:R-:W-:-:S11]  /*7c30*/  ISETP.EQ.AND P6, PT, R15, 0xc, PT ;  /* 0x0000000c0f00780c */ /* 0x000fd60003fc2270 */
[----:B------:R-:W-:Y:S01]  /*7c40*/  @P3 MOV R24, R13 ;  /* 0x0000000d00183202 */ /* 0x000fe20000000f00 */
[----:B------:R-:W-:Y:S01]  /*7c50*/  @P4 IMAD.MOV.U32 R24, RZ, RZ, R12 ;  /* 0x000000ffff184224 */ /* 0x000fe200078e000c */
[----:B------:R-:W-:Y:S01]  /*7c60*/  ISETP.NE.AND P3, PT, R26, RZ, PT ;  /* 0x000000ff1a00720c */ /* 0x000fe20003f65270 */
[----:B------:R-:W-:Y:S01]  /*7c70*/  @P5 IMAD.MOV.U32 R24, RZ, RZ, R11 ;  /* 0x000000ffff185224 */ /* 0x000fe200078e000b */
[----:B------:R-:W-:Y:S01]  /*7c80*/  ISETP.NE.AND P4, PT, R27, RZ, PT ;  /* 0x000000ff1b00720c */ /* 0x000fe20003f85270 */
[----:B------:R-:W-:Y:S01]  /*7c90*/  @P6 IMAD.MOV.U32 R24, RZ, RZ, R10 ;  /* 0x000000ffff186224 */ /* 0x000fe200078e000a */
[----:B------:R-:W-:Y:S01]  /*7ca0*/  ISETP.NE.AND P5, PT, R28, RZ, PT ;  /* 0x000000ff1c00720c */ /* 0x000fe20003fa5270 */
[----:B------:R-:W-:Y:S01]  /*7cb0*/  @P0 IMAD.MOV.U32 R24, RZ, RZ, R9 ;  /* 0x000000ffff180224 */ /* 0x000fe200078e0009 */
[C---:B------:R-:W-:Y:S02]  /*7cc0*/  ISETP.EQ.AND P6, PT, R15.reuse, 0x28, PT ;  /* 0x000000280f00780c */ /* 0x040fe40003fc2270 */
[----:B------:R-:W-:-:S02]  /*7cd0*/  ISETP.EQ.AND P0, PT, R15, 0x2c, PT ;  /* 0x0000002c0f00780c */ /* 0x000fc40003f02270 */
[----:B------:R-:W-:Y:S01]  /*7ce0*/  @P1 MOV R24, R8 ;  /* 0x0000000800181202 */ /* 0x000fe20000000f00 */
[----:B------:R-:W-:Y:S02]  /*7cf0*/  @P2 IMAD.MOV.U32 R24, RZ, RZ, R7 ;  /* 0x000000ffff182224 */ /* 0x000fe400078e0007 */
[----:B------:R-:W-:Y:S02]  /*7d00*/  @P3 IMAD.MOV.U32 R24, RZ, RZ, R6 ;  /* 0x000000ffff183224 */ /* 0x000fe400078e0006 */
[----:B------:R-:W-:Y:S02]  /*7d10*/  @P4 IMAD.MOV.U32 R24, RZ, RZ, R5 ;  /* 0x000000ffff184224 */ /* 0x000fe400078e0005 */
[----:B------:R-:W-:Y:S02]  /*7d20*/  @P5 IMAD.MOV.U32 R24, RZ, RZ, R4 ;  /* 0x000000ffff185224 */ /* 0x000fe400078e0004 */
[----:B------:R-:W-:Y:S02]  /*7d30*/  @P6 MOV R24, R3 ;  /* 0x0000000300186202 */ /* 0x000fe40000000f00 */
[----:B------:R-:W-:-:S05]  /*7d40*/  @P0 IMAD.MOV.U32 R24, RZ, RZ, R2 ;  /* 0x000000ffff180224 */ /* 0x000fca00078e0002 */
[----:B------:R-:W-:-:S07]  /*7d50*/  SHF.L.W.U32.HI R25, R24, R14, R25 ;  /* 0x0000000e18197219 */ /* 0x000fce0000010e19 */
.L_x_393:
[----:B------:R-:W-:Y:S05]  /*7d60*/  BSYNC.RECONVERGENT B2 ;  /* 0x0000000000027941 */ /* 0x000fea0003800200 */
.L_x_392:
        /* <DEDUP_REMOVED lines=18> */
.L_x_390:
[----:B------:R-:W-:Y:S05]  /*7e90*/  BSYNC.RECONVERGENT B1 ;  /* 0x0000000000017941 */ /* 0x000fea0003800200 */
.L_x_389:
[----:B------:R-:W-:Y:S01]  /*7ea0*/  MOV R0, 0x37cbac00 ;  /* 0x37cbac0000007802 */ /* 0x000fe20000000f00 */
[----:B------:R-:W-:Y:S01]  /*7eb0*/  FMUL R15, R22, R22 ;  /* 0x00000016160f7220 */ /* 0x000fe20000400000 */
[C---:B------:R-:W-:Y:S01]  /*7ec0*/  LOP3.LUT R14, R27.reuse, 0x1, RZ, 0xc0, !PT ;  /* 0x000000011b0e7812 */ /* 0x040fe200078ec0ff */
[----:B------:R-:W-:Y:S02]  /*7ed0*/  VIADD R27, R27, 0x1 ;  /* 0x000000011b1b7836 */ /* 0x000fe40000000000 */
[----:B------:R-:W-:Y:S01]  /*7ee0*/  FFMA R0, R15, R0, -0.0013887860113754868507 ;  /* 0xbab607ed0f007423 */ /* 0x000fe20000000000 */
[----:B------:R-:W-:Y:S01]  /*7ef0*/  ISETP.NE.U32.AND P0, PT, R14, 0x1, PT ;  /* 0x000000010e00780c */ /* 0x000fe20003f05070 */
[----:B------:R-:W-:Y:S01]  /*7f00*/  IMAD.MOV.U32 R14, RZ, RZ, 0x3d2aaabb ;  /* 0x3d2aaabbff0e7424 */ /* 0x000fe200078e00ff */
[----:B------:R-:W-:Y:S01]  /*7f10*/  LOP3.LUT P1, RZ, R27, 0x2, RZ, 0xc0, !PT ;  /* 0x000000021bff7812 */ /* 0x000fe2000782c0ff */
[----:B------:R-:W-:Y:S01]  /*7f20*/  IMAD.MOV.U32 R24, RZ, RZ, 0x3effffff ;  /* 0x3effffffff187424 */ /* 0x000fe200078e00ff */
        /* <DEDUP_REMOVED lines=9> */
.L_x_376:
[----:B------:R-:W-:Y:S05]  /*7fc0*/  BSYNC.RECONVERGENT B0 ;  /* 0x0000000000007941 */ /* 0x000fea0003800200 */
.L_x_374:
[----:B------:R-:W-:Y:S05]  /*7fd0*/  BRA `(.L_x_369) ;  /* 0x0000001000487947 */ /* 0x000fea0003800000 */
.L_x_366:
[----:B------:R-:W-:Y:S01]  /*7fe0*/  ISETP.GT.AND P0, PT, R24, 0x12, PT ;  /* 0x000000121800780c */ /* 0x000fe20003f04270 */
[----:B------:R-:W-:-:S12]  /*7ff0*/  BSSY.RECONVERGENT B0, `(.L_x_369) ;  /* 0x0000110000007945 */ /* 0x000fd80003800200 */
        /* <DEDUP_REMOVED lines=8> */
.L_x_626:
[----:B------:R-:W-:Y:S05]  /*8080*/  BRX R14 -0x8090                                                          (*"BRANCH_TARGETS .L_x_627,.L_x_628,.L_x_629,.L_x_396"*) ;  /* 0xffffff7c0edc7949 */ /* 0x000fea000383ffff */
.L_x_629:
[C---:B------:R-:W-:Y:S01]  /*8090*/  FMUL R14, |R0|.reuse, 2.8853900432586669922 ;  /* 0x4038aa3b000e7820 */ /* 0x040fe20000400200 */
[----:B------:R-:W-:Y:S02]  /*80a0*/  IMAD.MOV.U32 R26, RZ, RZ, 0x3c80f082 ;  /* 0x3c80f082ff1a7424 */ /* 0x000fe400078e00ff */
[C---:B------:R-:W-:Y:S01]  /*80b0*/  FMUL R15, R0.reuse, R0 ;  /* 0x00000000000f7220 */ /* 0x040fe20000400000 */
[----:B------:R-:W-:Y:S01]  /*80c0*/  IMAD.MOV.U32 R25, RZ, RZ, 0x3f800000 ;  /* 0x3f800000ff197424 */ /* 0x000fe200078e00ff */
[C---:B------:R-:W-:Y:S01]  /*80d0*/  FSETP.GE.AND P1, PT, |R0|.reuse, 0.60000002384185791016, PT ;  /* 0x3f19999a0000780b */ /* 0x040fe20003f26200 */
        /* <DEDUP_REMOVED lines=13> */
.L_x_627:
[----:B------:R-:W-:Y:S01]  /*81b0*/  FMUL R14, |R0|, 1.4426950216293334961 ;  /* 0x3fb8aa3b000e7820 */ /* 0x000fe20000400200 */
[----:B------:R-:W-:Y:S02]  /*81c0*/  IMAD.MOV.U32 R15, RZ, RZ, 0x42fc0000 ;  /* 0x42fc0000ff0f7424 */ /* 0x000fe400078e00ff */
[----:B------:R-:W-:-:S03]  /*81d0*/  HFMA2 R25, -RZ, RZ, 0.389892578125, 0.0002090930938720703125 ;  /* 0x363d0adaff197431 */ /* 0x000fc600000001ff */
        /* <DEDUP_REMOVED lines=23> */
.L_x_628:
        /* <DEDUP_REMOVED lines=17> */
.L_x_395:
[----:B------:R-:W-:-:S05]  /*8460*/  IMAD.MOV.U32 R15, RZ, RZ, -0x10 ;  /* 0xfffffff0ff0f7424 */ /* 0x000fca00078e00ff */
[----:B------:R-:W-:-:S05]  /*8470*/  VIADDMNMX.U32 R24, R24, R15, 0x3, PT ;  /* 0x0000000318187446 */ /* 0x000fca000380000f */
[----:B------:R-:W-:-:S04]  /*8480*/  IMAD.SHL.U32 R24, R24, 0x4, RZ ;  /* 0x0000000418187824 */ /* 0x000fc800078e00ff */
[----:B------:R-:W0:Y:S02]  /*8490*/  LDC R14, c[0x2][R24+0x80] ;  /* 0x00802000180e7b82 */ /* 0x000e240000000800 */
[----:B0-----:R-:W-:-:S04]  /*84a0*/  SHF.R.S32.HI R15, RZ, 0x1f, R14 ;  /* 0x0000001fff0f7819 */ /* 0x001fc8000001140e */
.L_x_631:
[----:B------:R-:W-:Y:S05]  /*84b0*/  BRX R14 -0x84c0                                                          (*"BRANCH_TARGETS .L_x_632,.L_x_633,.L_x_634,.L_x_396"*) ;  /* 0xffffff780ed07949 */ /* 0x000fea000383ffff */
.L_x_634:
[C---:B------:R-:W-:Y:S01]  /*84c0*/  IADD3 R14, PT, PT, R0.reuse, 0x1800000, RZ ;  /* 0x01800000000e7810 */ /* 0x040fe20007ffe0ff */
[----:B------:R-:W-:Y:S01]  /*84d0*/  BSSY.RECONVERGENT B1, `(.L_x_397) ;  /* 0x000000d000017945 */ /* 0x000fe20003800200 */
[----:B------:R-:W-:Y:S02]  /*84e0*/  FSETP.NEU.AND P3, PT, R0, RZ, PT ;  /* 0x000000ff0000720b */ /* 0x000fe40003f6d000 */
[----:B------:R-:W-:-:S04]  /*84f0*/  LOP3.LUT R14, R14, 0x7f800000, RZ, 0xc0, !PT ;  /* 0x7f8000000e0e7812 */ /* 0x000fc800078ec0ff */
[----:B------:R-:W-:-:S13]  /*8500*/  ISETP.GT.U32.AND P0, PT, R14, 0x1ffffff, PT ;  /* 0x01ffffff0e00780c */ /* 0x000fda0003f04070 */
[----:B------:R-:W-:Y:S05]  /*8510*/  @P0 BRA `(.L_x_398) ;  /* 0x0000000000100947 */ /* 0x000fea0003800000 */
[----:B------:R-:W-:Y:S01]  /*8520*/  IMAD.MOV.U32 R22, RZ, RZ, R0 ;  /* 0x000000ffff167224 */ /* 0x000fe200078e0000 */
[----:B------:R-:W-:-:S07]  /*8530*/  MOV R24, 0x8550 ;  /* 0x0000855000187802 */ /* 0x000fce0000000f00 */
[----:B------:R-:W-:Y:S05]  /*8540*/  CALL.REL.NOINC `($__internal_9_$__cuda_sm20_rcp_rn_f32_slowpath) ;  /* 0x0000001000f07944 */ /* 0x000fea0003c00000 */
[----:B------:R-:W-:Y:S05]  /*8550*/  BRA `(.L_x_399) ;  /* 0x0000000000107947 */ /* 0x000fea0003800000 */
.L_x_398:
[----:B------:R-:W0:Y:S02]  /*8560*/  MUFU.RCP R15, R0 ;  /* 0x00000000000f7308 */ /* 0x000e240000001000 */
[----:B0-----:R-:W-:-:S04]  /*8570*/  FFMA R14, R0, R15, -1 ;  /* 0xbf800000000e7423 */ /* 0x001fc8000000000f */
[----:B------:R-:W-:-:S04]  /*8580*/  FADD.FTZ R14, -R14, -RZ ;  /* 0x800000ff0e0e7221 */ /* 0x000fc80000010100 */
[----:B------:R-:W-:-:S07]  /*8590*/  FFMA R22, R15, R14, R15 ;  /* 0x0000000e0f167223 */ /* 0x000fce000000000f */
.L_x_399:
[----:B------:R-:W-:Y:S05]  /*85a0*/  BSYNC.RECONVERGENT B1 ;  /* 0x0000000000017941 */ /* 0x000fea0003800200 */
.L_x_397:
[----:B------:R-:W-:Y:S01]  /*85b0*/  FSEL R22, R22, +QNAN , P3 ;  /* 0x7fc0000016167808 */ /* 0x000fe20001800000 */
[----:B------:R-:W-:Y:S06]  /*85c0*/  BRA `(.L_x_396) ;  /* 0x0000000800c87947 */ /* 0x000fec0003800000 */
.L_x_632:
        /* <DEDUP_REMOVED lines=11> */
.L_x_633:
[C---:B------:R-:W-:Y:S01]  /*8680*/  FMUL R15, R0.reuse, 8388608 ;  /* 0x4b000000000f7820 */ /* 0x040fe20000400000 */
[----:B------:R-:W-:Y:S01]  /*8690*/  FSETP.GEU.AND P0, PT, R0, 1.175494350822287508e-38, PT ;  /* 0x008000000000780b */ /* 0x000fe20003f0e000 */
[----:B------:R-:W-:-:S03]  /*86a0*/  IMAD.MOV.U32 R25, RZ, RZ, 0x3e055027 ;  /* 0x3e055027ff197424 */ /* 0x000fc600078e00ff */
[----:B------:R-:W-:Y:S02]  /*86b0*/  FSEL R0, R15, R0, !P0 ;  /* 0x000000000f007208 */ /* 0x000fe40004000000 */
[----:B------:R-:W-:Y:S02]  /*86c0*/  FSEL R22, RZ, -23, P0 ;  /* 0xc1b80000ff167808 */ /* 0x000fe40000000000 */
[C---:B------:R-:W-:Y:S02]  /*86d0*/  IADD3 R15, PT, PT, R0.reuse, -0x3f2aaaab, RZ ;  /* 0xc0d55555000f7810 */ /* 0x040fe40007ffe0ff */
[C---:B------:R-:W-:Y:S02]  /*86e0*/  ISETP.GT.U32.AND P0, PT, R0.reuse, 0x7f7fffff, PT ;  /* 0x7f7fffff0000780c */ /* 0x040fe40003f04070 */
[----:B------:R-:W-:Y:S02]  /*86f0*/  LOP3.LUT R15, R15, 0xff800000, RZ, 0xc0, !PT ;  /* 0xff8000000f0f7812 */ /* 0x000fe400078ec0ff */
[----:B------:R-:W-:-:S03]  /*8700*/  FSETP.NEU.AND P1, PT, R0, RZ, PT ;  /* 0x000000ff0000720b */ /* 0x000fc60003f2d000 */
[----:B------:R-:W-:Y:S01]  /*8710*/  IMAD.IADD R14, R0, 0x1, -R15 ;  /* 0x00000001000e7824 */ /* 0x000fe200078e0a0f */
[----:B------:R-:W-:-:S03]  /*8720*/  I2FP.F32.S32 R15, R15 ;  /* 0x0000000f000f7245 */ /* 0x000fc60000201400 */
[----:B------:R-:W-:Y:S02]  /*8730*/  FADD R14, R14, -1 ;  /* 0xbf8000000e0e7421 */ /* 0x000fe40000000000 */
[----:B------:R-:W-:Y:S02]  /*8740*/  FFMA R15, R15, 1.1920928955078125e-07, R22 ;  /* 0x340000000f0f7823 */ /* 0x000fe40000000016 */
[----:B------:R-:W-:-:S04]  /*8750*/  FFMA R25, R14, -R25, 0.14084610342979431152 ;  /* 0x3e1039f60e197423 */ /* 0x000fc80000000819 */
        /* <DEDUP_REMOVED lines=8> */
[----:B------:R-:W-:Y:S01]  /*87e0*/  FFMA R14, R14, R25, R14 ;  /* 0x000000190e0e7223 */ /* 0x000fe2000000000e */
[----:B------:R-:W-:-:S03]  /*87f0*/  IMAD.MOV.U32 R25, RZ, RZ, 0x7f800000 ;  /* 0x7f800000ff197424 */ /* 0x000fc600078e00ff */
[----:B------:R-:W-:Y:S01]  /*8800*/  FFMA R14, R15, 0.69314718246459960938, R14 ;  /* 0x3f3172180f0e7823 */ /* 0x000fe2000000000e */
[----:B------:R-:W-:-:S05]  /*8810*/  @P0 FFMA R14, R0, R25, +INF ;  /* 0x7f800000000e0423 */ /* 0x000fca0000000019 */
[----:B------:R-:W-:Y:S01]  /*8820*/  FSEL R22, R14, -INF , P1 ;  /* 0xff8000000e167808 */ /* 0x000fe20000800000 */
[----:B------:R-:W-:Y:S06]  /*8830*/  BRA `(.L_x_396) ;  /* 0x00000008002c7947 */ /* 0x000fec0003800000 */
.L_x_394:
[----:B------:R-:W-:-:S13]  /*8840*/  ISETP.GT.AND P0, PT, R24, 0x15, PT ;  /* 0x000000151800780c */ /* 0x000fda0003f04270 */
[----:B------:R-:W-:Y:S05]  /*8850*/  @P0 BRA `(.L_x_400) ;  /* 0x00000004003c0947 */ /* 0x000fea0003800000 */
[----:B------:R-:W-:-:S05]  /*8860*/  IMAD.MOV.U32 R15, RZ, RZ, -0x13 ;  /* 0xffffffedff0f7424 */ /* 0x000fca00078e00ff */
[----:B------:R-:W-:-:S04]  /*8870*/  VIADDMNMX.U32 R24, R24, R15, 0x3, PT ;  /* 0x0000000318187446 */ /* 0x000fc8000380000f */
[----:B------:R-:W-:-:S04]  /*8880*/  SHF.L.U32 R24, R24, 0x2, RZ ;  /* 0x0000000218187819 */ /* 0x000fc800000006ff */
[----:B------:R-:W0:Y:S02]  /*8890*/  LDC R14, c[0x2][R24+0x90] ;  /* 0x00802400180e7b82 */ /* 0x000e240000000800 */
[----:B0-----:R-:W-:-:S04]  /*88a0*/  SHF.R.S32.HI R15, RZ, 0x1f, R14 ;  /* 0x0000001fff0f7819 */ /* 0x001fc8000001140e */
.L_x_636:
[----:B------:R-:W-:Y:S05]  /*88b0*/  BRX R14 -0x88c0                                                          (*"BRANCH_TARGETS .L_x_637,.L_x_638,.L_x_639,.L_x_396"*) ;  /* 0xffffff740ed07949 */ /* 0x000fea000383ffff */
.L_x_639:
        /* <DEDUP_REMOVED lines=15> */
[----:B------:R-:W-:Y:S01]  /*89b0*/  @P0 FFMA R15, R22, 1.6832555532455444336, -R15 ;  /* 0x3fd774eb160f0823 */ /* 0x000fe2000000080f */
[----:B------:R-:W-:-:S04]  /*89c0*/  FSETP.NAN.AND P0, PT, |R0|, |R0|, PT ;  /* 0x400000000000720b */ /* 0x000fc80003f08200 */
[----:B------:R-:W-:-:S04]  /*89d0*/  LOP3.LUT R22, R15, 0x80000000, R0, 0xb8, !PT ;  /* 0x800000000f167812 */ /* 0x000fc800078eb800 */
[----:B------:R-:W-:Y:S01]  /*89e0*/  FSEL R22, R22, R15, !P0 ;  /* 0x0000000f16167208 */ /* 0x000fe20004000000 */
[----:B------:R-:W-:Y:S06]  /*89f0*/  BRA `(.L_x_396) ;  /* 0x0000000400bc7947 */ /* 0x000fec0003800000 */
.L_x_637:
[----:B------:R-:W-:Y:S01]  /*8a00*/  IMAD.MOV.U32 R15, RZ, RZ, 0x3f000000 ;  /* 0x3f000000ff0f7424 */ /* 0x000fe200078e00ff */
[C---:B------:R-:W-:Y:S01]  /*8a10*/  FSETP.NEU.AND P1, PT, |R0|.reuse, 1, PT ;  /* 0x3f8000000000780b */ /* 0x040fe20003f2d200 */
[----:B------:R-:W-:Y:S01]  /*8a20*/  IMAD.MOV.U32 R25, RZ, RZ, 0x3d4dd2f7 ;  /* 0x3d4dd2f7ff197424 */ /* 0x000fe200078e00ff */
[C---:B------:R-:W-:Y:S01]  /*8a30*/  FSETP.GT.AND P0, PT, |R0|.reuse, 0.56000000238418579102, PT ;  /* 0x3f0f5c290000780b */ /* 0x040fe20003f04200 */
[----:B------:R-:W-:-:S04]  /*8a40*/  FFMA R14, |R0|, -R15, 0.5 ;  /* 0x3f000000000e7423 */ /* 0x000fc80000000a0f */
[----:B------:R-:W0:Y:S02]  /*8a50*/  MUFU.RSQ R15, R14 ;  /* 0x0000000e000f7308 */ /* 0x000e240000001400 */
[----:B0-----:R-:W-:Y:S01]  /*8a60*/  FMUL R22, R14, R15 ;  /* 0x0000000f0e167220 */ /* 0x001fe20000400000 */
        /* <DEDUP_REMOVED lines=19> */
.L_x_638:
        /* <DEDUP_REMOVED lines=24> */
[----:B------:R-:W-:-:S04]  /*8d20*/  @!P0 FFMA R22, R15, 1.6832555532455444336, R0 ;  /* 0x3fd774eb0f168823 */ /* 0x000fc80000000000 */
[----:B------:R-:W-:Y:S01]  /*8d30*/  @P1 FADD R22, R22, R22 ;  /* 0x0000001616161221 */ /* 0x000fe20000000000 */
[----:B------:R-:W-:Y:S06]  /*8d40*/  BRA `(.L_x_396) ;  /* 0x0000000000e87947 */ /* 0x000fec0003800000 */
.L_x_400:
[----:B------:R-:W-:-:S05]  /*8d50*/  IMAD.MOV.U32 R15, RZ, RZ, -0x16 ;  /* 0xffffffeaff0f7424 */ /* 0x000fca00078e00ff */
[----:B------:R-:W-:-:S04]  /*8d60*/  VIADDMNMX.U32 R24, R24, R15, 0x3, PT ;  /* 0x0000000318187446 */ /* 0x000fc8000380000f */
[----:B------:R-:W-:-:S04]  /*8d70*/  SHF.L.U32 R24, R24, 0x2, RZ ;  /* 0x0000000218187819 */ /* 0x000fc800000006ff */
[----:B------:R-:W0:Y:S02]  /*8d80*/  LDC R14, c[0x2][R24+0xa0] ;  /* 0x00802800180e7b82 */ /* 0x000e240000000800 */
[----:B0-----:R-:W-:-:S04]  /*8d90*/  SHF.R.S32.HI R15, RZ, 0x1f, R14 ;  /* 0x0000001fff0f7819 */ /* 0x001fc8000001140e */
.L_x_641:
[----:B------:R-:W-:Y:S05]  /*8da0*/  BRX R14 -0x8db0                                                          (*"BRANCH_TARGETS .L_x_642,.L_x_643,.L_x_644,.L_x_396"*) ;  /* 0xffffff700e947949 */ /* 0x000fea000383ffff */
.L_x_644:
[----:B------:R-:W-:Y:S01]  /*8db0*/  FADD R22, |R0|, -RZ ;  /* 0x800000ff00167221 */ /* 0x000fe20000000200 */
[----:B------:R-:W-:Y:S06]  /*8dc0*/  BRA `(.L_x_396) ;  /* 0x0000000000c87947 */ /* 0x000fec0003800000 */
.L_x_642:
[----:B------:R-:W-:Y:S01]  /*8dd0*/  FSETP.NEU.AND P0, PT, R0, RZ, PT ;  /* 0x000000ff0000720b */ /* 0x000fe20003f0d000 */
[----:B------:R-:W-:-:S12]  /*8de0*/  IMAD.MOV.U32 R22, RZ, RZ, -0x319194d8 ;  /* 0xce6e6b28ff167424 */ /* 0x000fd800078e00ff */
[----:B------:R-:W-:Y:S05]  /*8df0*/  @!P0 BRA `(.L_x_396) ;  /* 0x0000000000bc8947 */ /* 0x000fea0003800000 */
[C---:B------:R-:W-:Y:S01]  /*8e00*/  FMUL R15, |R0|.reuse, 8388608 ;  /* 0x4b000000000f7820 */ /* 0x040fe20000400200 */
[----:B------:R-:W-:Y:S01]  /*8e10*/  FSETP.GEU.AND P0, PT, |R0|, 1.175494350822287508e-38, PT ;  /* 0x008000000000780b */ /* 0x000fe20003f0e200 */
[----:B------:R-:W-:-:S03]  /*8e20*/  IMAD.MOV.U32 R25, RZ, RZ, 0x3e055027 ;  /* 0x3e055027ff197424 */ /* 0x000fc600078e00ff */
[----:B------:R-:W-:Y:S02]  /*8e30*/  FSEL R0, R15, |R0|, !P0 ;  /* 0x400000000f007208 */ /* 0x000fe40004000000 */
[----:B------:R-:W-:Y:S02]  /*8e40*/  FSEL R22, RZ, -23, P0 ;  /* 0xc1b80000ff167808 */ /* 0x000fe40000000000 */
[C---:B------:R-:W-:Y:S01]  /*8e50*/  ISETP.GT.U32.AND P0, PT, R0.reuse, 0x7f7fffff, PT ;  /* 0x7f7fffff0000780c */ /* 0x040fe20003f04070 */
[C---:B------:R-:W-:Y:S01]  /*8e60*/  VIADD R15, R0.reuse, 0xc0d55555 ;  /* 0xc0d55555000f7836 */ /* 0x040fe20000000000 */
[----:B------:R-:W-:-:S04]  /*8e70*/  FSETP.NEU.AND P1, PT, R0, RZ, PT ;  /* 0x000000ff0000720b */ /* 0x000fc80003f2d000 */
[----:B------:R-:W-:-:S05]  /*8e80*/  LOP3.LUT R15, R15, 0xff800000, RZ, 0xc0, !PT ;  /* 0xff8000000f0f7812 */ /* 0x000fca00078ec0ff */
        /* <DEDUP_REMOVED lines=14> */
[----:B------:R-:W-:-:S03]  /*8f70*/  MOV R25, 0x7f800000 ;  /* 0x7f80000000197802 */ /* 0x000fc60000000f00 */
[----:B------:R-:W-:Y:S02]  /*8f80*/  FFMA R14, R15, 0.69314718246459960938, R14 ;  /* 0x3f3172180f0e7823 */ /* 0x000fe4000000000e */
[----:B------:R-:W-:-:S05]  /*8f90*/  @P0 FFMA R14, R0, R25, +INF ;  /* 0x7f800000000e0423 */ /* 0x000fca0000000019 */
[----:B------:R-:W-:Y:S01]  /*8fa0*/  FSEL R22, R14, -INF , P1 ;  /* 0xff8000000e167808 */ /* 0x000fe20000800000 */
[----:B------:R-:W-:Y:S06]  /*8fb0*/  BRA `(.L_x_396) ;  /* 0x00000000004c7947 */ /* 0x000fec0003800000 */
.L_x_643:
        /* <DEDUP_REMOVED lines=12> */
[----:B------:R-:W-:Y:S05]  /*9080*/  CALL.REL.NOINC `($__internal_9_$__cuda_sm20_rcp_rn_f32_slowpath) ;  /* 0x0000000800207944 */ /* 0x000fea0003c00000 */
[----:B------:R-:W-:Y:S05]  /*9090*/  BRA `(.L_x_402) ;  /* 0x0000000000107947 */ /* 0x000fea0003800000 */
.L_x_401:
[----:B------:R-:W0:Y:S02]  /*90a0*/  MUFU.RCP R22, R25 ;  /* 0x0000001900167308 */ /* 0x000e240000001000 */
[----:B0-----:R-:W-:-:S04]  /*90b0*/  FFMA R0, R25, R22, -1 ;  /* 0xbf80000019007423 */ /* 0x001fc80000000016 */
[----:B------:R-:W-:-:S04]  /*90c0*/  FADD.FTZ R15, -R0, -RZ ;  /* 0x800000ff000f7221 */ /* 0x000fc80000010100 */
[----:B------:R-:W-:-:S07]  /*90d0*/  FFMA R22, R22, R15, R22 ;  /* 0x0000000f16167223 */ /* 0x000fce0000000016 */
.L_x_402:
[----:B------:R-:W-:Y:S05]  /*90e0*/  BSYNC.RECONVERGENT B1 ;  /* 0x0000000000017941 */ /* 0x000fea0003800200 */
.L_x_396:
[----:B------:R-:W-:Y:S05]  /*90f0*/  BSYNC.RECONVERGENT B0 ;  /* 0x0000000000007941 */ /* 0x000fea0003800200 */
.L_x_369:
[C---:B------:R-:W-:Y:S02]  /*9100*/  ISETP.EQ.AND P2, PT, R23.reuse, 0x8, PT ;  /* 0x000000081700780c */ /* 0x040fe40003f42270 */
[C---:B------:R-:W-:Y:S02]  /*9110*/  ISETP.EQ.AND P1, PT, R23.reuse, 0xc, PT ;  /* 0x0000000c1700780c */ /* 0x040fe40003f22270 */
[C---:B------:R-:W-:Y:S02]  /*9120*/  ISETP.EQ.AND P0, PT, R23.reuse, 0x10, PT ;  /* 0x000000101700780c */ /* 0x040fe40003f02270 */
[C---:B------:R-:W-:Y:S02]  /*9130*/  ISETP.EQ.AND P4, PT, R23.reuse, 0x14, PT ;  /* 0x000000141700780c */ /* 0x040fe40003f82270 */
[C---:B------:R-:W-:Y:S02]  /*9140*/  ISETP.EQ.AND P6, PT, R23.reuse, 0x18, PT ;  /* 0x000000181700780c */ /* 0x040fe40003fc2270 */
[----:B------:R-:W-:-:S02]  /*9150*/  ISETP.EQ.AND P5, PT, R23, 0x1c, PT ;  /* 0x0000001c1700780c */ /* 0x000fc40003fa2270 */
[C---:B------:R-:W-:Y:S01]  /*9160*/  ISETP.EQ.AND P3, PT, R23.reuse, 0x20, PT ;  /* 0x000000201700780c */ /* 0x040fe20003f62270 */
[--C-:B0-----:R-:W-:Y:S01]  /*9170*/  @P2 IMAD.MOV.U32 R19, RZ, RZ, R22.reuse ;  /* 0x000000ffff132224 */ /* 0x101fe200078e0016 */
        /* <DEDUP_REMOVED lines=10> */
[----:B------:R-:W-:Y:S01]  /*9220*/  @P3 MOV R11, R22 ;  /* 0x00000016000b3202 */ /* 0x000fe20000000f00 */
[--C-:B------:R-:W-:Y:S01]  /*9230*/  @P2 IMAD.MOV.U32 R10, RZ, RZ, R22.reuse ;  /* 0x000000ffff0a2224 */ /* 0x100fe200078e0016 */
[C---:B------:R-:W-:Y:S02]  /*9240*/  ISETP.EQ.AND P5, PT, R23.reuse, 0x38, PT ;  /* 0x000000381700780c */ /* 0x040fe40003fa2270 */
[C---:B------:R-:W-:Y:S01]  /*9250*/  ISETP.EQ.AND P3, PT, R23.reuse, 0x3c, PT ;  /* 0x0000003c1700780c */ /* 0x040fe20003f62270 */
[--C-:B------:R-:W-:Y:S01]  /*9260*/  @P1 IMAD.MOV.U32 R9, RZ, RZ, R22.reuse ;  /* 0x000000ffff091224 */ /* 0x100fe200078e0016 */
[C---:B------:R-:W-:Y:S01]  /*9270*/  ISETP.EQ.AND P2, PT, R23.reuse, 0x40, PT ;  /* 0x000000401700780c */ /* 0x040fe20003f42270 */
[--C-:B------:R-:W-:Y:S01]  /*9280*/  @P0 IMAD.MOV.U32 R8, RZ, RZ, R22.reuse ;  /* 0x000000ffff080224 */ /* 0x100fe200078e0016 */
[----:B------:R-:W-:Y:S01]  /*9290*/  ISETP.EQ.AND P1, PT, R23, 0x44, PT ;  /* 0x000000441700780c */ /* 0x000fe20003f22270 */
[----:B------:R-:W-:Y:S01]  /*92a0*/  @P4 IMAD.MOV.U32 R7, RZ, RZ, R22 ;  /* 0x000000ffff074224 */ /* 0x000fe200078e0016 */
[----:B------:R-:W-:-:S02]  /*92b0*/  IADD3 R20, PT, PT, R20, -0x1, RZ ;  /* 0xffffffff14147810 */ /* 0x000fc40007ffe0ff */
[----:B------:R-:W-:-:S03]  /*92c0*/  @P6 MOV R6, R22 ;  /* 0x0000001600066202 */ /* 0x000fc60000000f00 */
[--C-:B------:R-:W-:Y:S02]  /*92d0*/  @P5 IMAD.MOV.U32 R5, RZ, RZ, R22.reuse ;  /* 0x000000ffff055224 */ /* 0x100fe400078e0016 */
[--C-:B------:R-:W-:Y:S02]  /*92e0*/  @P3 IMAD.MOV.U32 R4, RZ, RZ, R22.reuse ;  /* 0x000000ffff043224 */ /* 0x100fe400078e0016 */
[--C-:B------:R-:W-:Y:S02]  /*92f0*/  @P2 IMAD.MOV.U32 R3, RZ, RZ, R22.reuse ;  /* 0x000000ffff032224 */ /* 0x100fe400078e0016 */
[----:B------:R-:W-:Y:S01]  /*9300*/  @P1 IMAD.MOV.U32 R2, RZ, RZ, R22 ;  /* 0x000000ffff021224 */ /* 0x000fe200078e0016 */
[----:B------:R-:W-:Y:S06]  /*9310*/  BRA `(.L_x_315) ;  /* 0x0000000000cc7947 */ /* 0x000fec0003800000 */
.L_x_313:
[----:B------:R-:W0:Y:S02]  /*9320*/  LDCU.64 UR4, c[0x0][0x388] ;  /* 0x00007100ff0477ac */ /* 0x000e240008000a00 */
[----:B0-----:R-:W-:-:S06]  /*9330*/  UIMAD.WIDE.U32 UR4, UR6, 0x4, UR4 ;  /* 0x00000004060478a5 */ /* 0x001fcc000f8e0004 */
[----:B------:R-:W-:Y:S02]  /*9340*/  IMAD.U32 R24, RZ, RZ, UR4 ;  /* 0x00000004ff187e24 */ /* 0x000fe4000f8e00ff */
[----:B------:R-:W-:-:S03]  /*9350*/  IMAD.U32 R25, RZ, RZ, UR5 ;  /* 0x00000005ff197e24 */ /* 0x000fc6000f8e00ff */
[----:B------:R-:W0:Y:S02]  /*9360*/  LDCU UR4, c[0x0][0x39c] ;  /* 0x00007380ff0477ac */ /* 0x000e240008000800 */
[----:B------:R-:W2:Y:S01]  /*9370*/  LDG.E.CONSTANT R24, desc[UR8][R24.64] ;  /* 0x0000000818187981 */ /* 0x000ea2000c1e9900 */
[----:B------:R-:W-:Y:S01]  /*9380*/  IMAD.MOV.U32 R0, RZ, RZ, RZ ;  /* 0x000000ffff007224 */ /* 0x000fe200078e00ff */
[----:B--2---:R-:W0:Y:S02]  /*9390*/  F2I.TRUNC.NTZ R22, R24 ;  /* 0x0000001800167305 */ /* 0x004e24000020f100 */
[----:B0-----:R-:W-:-:S04]  /*93a0*/  ISETP.GE.AND P0, PT, R22, UR4, PT ;  /* 0x0000000416007c0c */ /* 0x001fc8000bf06270 */
[----:B------:R-:W-:-:S13]  /*93b0*/  ISETP.LT.OR P0, PT, R22, RZ, P0 ;  /* 0x000000ff1600720c */ /* 0x000fda0000701670 */
[----:B------:R-:W0:Y:S01]  /*93c0*/  @!P0 LDC.64 R14, c[0x0][0x390] ;  /* 0x0000e400ff0e8b82 */ /* 0x000e220000000a00 */
[----:B------:R-:W-:Y:S02]  /*93d0*/  @!P0 IMAD.MOV.U32 R23, RZ, RZ, RZ ;  /* 0x000000ffff178224 */ /* 0x000fe400078e00ff */
[----:B------:R-:W-:-:S03]  /*93e0*/  @!P0 IMAD.WIDE R22, R21, UR4, R22 ;  /* 0x0000000415168c25 */ /* 0x000fc6000f8e0216 */
[----:B0-----:R-:W-:-:S04]  /*93f0*/  @!P0 LEA R14, P1, R22, R14, 0x2 ;  /* 0x0000000e160e8211 */ /* 0x001fc800078210ff */
[----:B------:R-:W-:-:S05]  /*9400*/  @!P0 LEA.HI.X R15, R22, R15, R23, 0x2, P1 ;  /* 0x0000000f160f8211 */ /* 0x000fca00008f1417 */
[----:B------:R-:W2:Y:S01]  /*9410*/  @!P0 LDG.E.CONSTANT R0, desc[UR8][R14.64] ;  /* 0x000000080e008981 */ /* 0x000ea2000c1e9900 */
[----:B------:R-:W-:-:S05]  /*9420*/  HFMA2 R23, -RZ, RZ, 0, 1.9073486328125e-06 ;  /* 0x00000020ff177431 */ /* 0x000fca00000001ff */
        /* <DEDUP_REMOVED lines=11> */
[--C-:B------:R-:W-:Y:S01]  /*94e0*/  @P1 IMAD.MOV.U32 R18, RZ, RZ, R0.reuse ;  /* 0x000000ffff121224 */ /* 0x100fe200078e0000 */
[C---:B------:R-:W-:Y:S01]  /*94f0*/  ISETP.EQ.AND P1, PT, R23.reuse, 0x20, PT ;  /* 0x000000201700780c */ /* 0x040fe20003f22270 */
[--C-:B------:R-:W-:Y:S02]  /*9500*/  @P0 IMAD.MOV.U32 R17, RZ, RZ, R0.reuse ;  /* 0x000000ffff110224 */ /* 0x100fe400078e0000 */
[----:B------:R-:W-:Y:S02]  /*9510*/  @P4 MOV R16, R0 ;  /* 0x0000000000104202 */ /* 0x000fe40000000f00 */
        /* <DEDUP_REMOVED lines=8> */
[C---:B------:R-:W-:Y:S02]  /*95a0*/  ISETP.EQ.AND P3, PT, R23.reuse, 0x34, PT ;  /* 0x000000341700780c */ /* 0x040fe40003f62270 */
[----:B------:R-:W-:Y:S02]  /*95b0*/  @P1 MOV R9, R0 ;  /* 0x0000000000091202 */ /* 0x000fe40000000f00 */
[C---:B------:R-:W-:Y:S01]  /*95c0*/  ISETP.EQ.AND P2, PT, R23.reuse, 0x38, PT ;  /* 0x000000381700780c */ /* 0x040fe20003f42270 */
[--C-:B------:R-:W-:Y:S01]  /*95d0*/  @P0 IMAD.MOV.U32 R8, RZ, RZ, R0.reuse ;  /* 0x000000ffff080224 */ /* 0x100fe200078e0000 */
[----:B------:R-:W-:Y:S01]  /*95e0*/  ISETP.EQ.AND P1, PT, R23, 0x3c, PT ;  /* 0x0000003c1700780c */ /* 0x000fe20003f22270 */
[--C-:B------:R-:W-:Y:S02]  /*95f0*/  @P4 IMAD.MOV.U32 R7, RZ, RZ, R0.reuse ;  /* 0x000000ffff074224 */ /* 0x100fe400078e0000 */
[----:B------:R-:W-:-:S02]  /*9600*/  @P6 IMAD.MOV.U32 R6, RZ, RZ, R0 ;  /* 0x000000ffff066224 */ /* 0x000fc400078e0000 */
[----:B------:R-:W-:Y:S02]  /*9610*/  @P5 IMAD.MOV.U32 R5, RZ, RZ, R0 ;  /* 0x000000ffff055224 */ /* 0x000fe400078e0000 */
[----:B------:R-:W-:-:S04]  /*9620*/  @P3 MOV R4, R0 ;  /* 0x0000000000043202 */ /* 0x000fc80000000f00 */
[--C-:B------:R-:W-:Y:S02]  /*9630*/  @P2 IMAD.MOV.U32 R3, RZ, RZ, R0.reuse ;  /* 0x000000ffff032224 */ /* 0x100fe400078e0000 */
[----:B------:R-:W-:-:S07]  /*9640*/  @P1 IMAD.MOV.U32 R2, RZ, RZ, R0 ;  /* 0x000000ffff021224 */ /* 0x000fce00078e0000 */
.L_x_315:
[----:B------:R-:W-:-:S09]  /*9650*/  UISETP.GT.U32.AND UP0, UPT, UR7, 0x1, UPT ;  /* 0x000000010700788c */ /* 0x000fd2000bf04070 */
[----:B------:R-:W-:Y:S05]  /*9660*/  BRA.U UP0, `(.L_x_403) ;  /* 0xffffff6900a07547 */ /* 0x000fea000b83ffff */
.L_x_311:
[----:B------:R-:W0:Y:S01]  /*9670*/  LDC.64 R14, c[0x0][0x3a8] ;  /* 0x0000ea00ff0e7b82 */ /* 0x000e220000000a00 */
[----:B------:R-:W-:Y:S01]  /*9680*/  ISETP.GE.AND P0, PT, R20, 0x1, PT ;  /* 0x000000011400780c */ /* 0x000fe20003f06270 */
[----:B0-----:R-:W-:-:S04]  /*9690*/  IMAD.WIDE R14, R21, 0x4, R14 ;  /* 0x00000004150e7825 */ /* 0x001fc800078e020e */
[----:B------:R-:W-:-:S08]  /*96a0*/  IMAD.MOV.U32 R21, RZ, RZ, RZ ;  /* 0x000000ffff157224 */ /* 0x000fd000078e00ff */
[----:B------:R-:W-:Y:S05]  /*96b0*/  @!P0 BRA `(.L_x_404) ;  /* 0x00000000008c8947 */ /* 0x000fea0003800000 */
[----:B------:R-:W-:Y:S01]  /*96c0*/  IADD3 R20, PT, PT, R20, -0x1, RZ ;  /* 0xffffffff14147810 */ /* 0x000fe20007ffe0ff */
[----:B------:R-:W-:-:S04]  /*96d0*/  IMAD.MOV.U32 R21, RZ, RZ, 0x20 ;  /* 0x00000020ff157424 */ /* 0x000fc800078e00ff */
[----:B------:R-:W-:-:S05]  /*96e0*/  IMAD R20, R20, 0x4, R21 ;  /* 0x0000000414147824 */ /* 0x000fca00078e0215 */
[C---:B------:R-:W-:Y:S02]  /*96f0*/  ISETP.EQ.AND P1, PT, R20.reuse, 0x4, PT ;  /* 0x000000041400780c */ /* 0x040fe40003f22270 */
[C---:B------:R-:W-:Y:S02]  /*9700*/  ISETP.EQ.AND P2, PT, R20.reuse, 0x8, PT ;  /* 0x000000081400780c */ /* 0x040fe40003f42270 */
[C---:B------:R-:W-:Y:S02]  /*9710*/  ISETP.EQ.AND P3, PT, R20.reuse, 0xc, PT ;  /* 0x0000000c1400780c */ /* 0x040fe40003f62270 */
[C---:B------:R-:W-:Y:S02]  /*9720*/  ISETP.EQ.AND P0, PT, R20.reuse, RZ, PT ;  /* 0x000000ff1400720c */ /* 0x040fe40003f02270 */
[----:B------:R-:W-:-:S05]  /*9730*/  ISETP.EQ.AND P0, PT, R20, 0x10, PT ;  /* 0x000000101400780c */ /* 0x000fca0003f02270 */
[----:B------:R-:W-:Y:S01]  /*9740*/  @P1 IMAD.MOV.U32 R19, RZ, RZ, R18 ;  /* 0x000000ffff131224 */ /* 0x000fe200078e0012 */
[C---:B------:R-:W-:Y:S01]  /*9750*/  ISETP.EQ.AND P1, PT, R20.reuse, 0x14, PT ;  /* 0x000000141400780c */ /* 0x040fe20003f22270 */
[----:B------:R-:W-:Y:S01]  /*9760*/  @P2 IMAD.MOV.U32 R19, RZ, RZ, R17 ;  /* 0x000000ffff132224 */ /* 0x000fe200078e0011 */
[C---:B------:R-:W-:Y:S02]  /*9770*/  ISETP.EQ.AND P2, PT, R20.reuse, 0x18, PT ;  /* 0x000000181400780c */ /* 0x040fe40003f42270 */
[----:B------:R-:W-:Y:S02]  /*9780*/  @P3 MOV R19, R16 ;  /* 0x0000001000133202 */ /* 0x000fe40000000f00 */
[C---:B------:R-:W-:Y:S01]  /*9790*/  ISETP.EQ.AND P3, PT, R20.reuse, 0x1c, PT ;  /* 0x0000001c1400780c */ /* 0x040fe20003f62270 */
[----:B------:R-:W-:Y:S01]  /*97a0*/  @P0 IMAD.MOV.U32 R19, RZ, RZ, R13 ;  /* 0x000000ffff130224 */ /* 0x000fe200078e000d */
[----:B------:R-:W-:-:S05]  /*97b0*/  ISETP.EQ.AND P0, PT, R20, 0x20, PT ;  /* 0x000000201400780c */ /* 0x000fca0003f02270 */
[----:B------:R-:W-:Y:S01]  /*97c0*/  @P1 IMAD.MOV.U32 R19, RZ, RZ, R12 ;  /* 0x000000ffff131224 */ /* 0x000fe200078e000c */
[C---:B------:R-:W-:Y:S01]  /*97d0*/  ISETP.EQ.AND P1, PT, R20.reuse, 0x24, PT ;  /* 0x000000241400780c */ /* 0x040fe20003f22270 */
[----:B------:R-:W-:Y:S01]  /*97e0*/  @P2 IMAD.MOV.U32 R19, RZ, RZ, R11 ;  /* 0x000000ffff132224 */ /* 0x000fe200078e000b */
[----:B------:R-:W-:-:S03]  /*97f0*/  ISETP.EQ.AND P2, PT, R20, 0x28, PT ;  /* 0x000000281400780c */ /* 0x000fc60003f42270 */
[----:B------:R-:W-:Y:S01]  /*9800*/  @P3 IMAD.MOV.U32 R19, RZ, RZ, R10 ;  /* 0x000000ffff133224 */ /* 0x000fe200078e000a */
[C---:B------:R-:W-:Y:S02]  /*9810*/  ISETP.EQ.AND P3, PT, R20.reuse, 0x2c, PT ;  /* 0x0000002c1400780c */ /* 0x040fe40003f62270 */
[----:B------:R-:W-:Y:S02]  /*9820*/  @P0 MOV R19, R9 ;  /* 0x0000000900130202 */ /* 0x000fe40000000f00 */
[----:B------:R-:W-:-:S03]  /*9830*/  ISETP.EQ.AND P0, PT, R20, 0x30, PT ;  /* 0x000000301400780c */ /* 0x000fc60003f02270 */
[----:B------:R-:W-:Y:S01]  /*9840*/  @P1 IMAD.MOV.U32 R19, RZ, RZ, R8 ;  /* 0x000000ffff131224 */ /* 0x000fe200078e0008 */
[C---:B------:R-:W-:Y:S01]  /*9850*/  ISETP.EQ.AND P1, PT, R20.reuse, 0x34, PT ;  /* 0x000000341400780c */ /* 0x040fe20003f22270 */
[----:B------:R-:W-:Y:S01]  /*9860*/  @P2 IMAD.MOV.U32 R19, RZ, RZ, R7 ;  /* 0x000000ffff132224 */ /* 0x000fe200078e0007 */
[----:B------:R-:W-:-:S03]  /*9870*/  ISETP.EQ.AND P2, PT, R20, 0x38, PT ;  /* 0x000000381400780c */ /* 0x000fc60003f42270 */
[----:B------:R-:W-:Y:S01]  /*9880*/  @P3 IMAD.MOV.U32 R19, RZ, RZ, R6 ;  /* 0x000000ffff133224 */ /* 0x000fe200078e0006 */
[----:B------:R-:W-:-:S03]  /*9890*/  ISETP.EQ.AND P3, PT, R20, 0x3c, PT ;  /* 0x0000003c1400780c */ /* 0x000fc60003f62270 */
[----:B------:R-:W-:-:S04]  /*98a0*/  @P0 IMAD.MOV.U32 R19, RZ, RZ, R5 ;  /* 0x000000ffff130224 */ /* 0x000fc800078e0005 */
[----:B------:R-:W-:Y:S02]  /*98b0*/  @P1 MOV R19, R4 ;  /* 0x0000000400131202 */ /* 0x000fe40000000f00 */
[----:B------:R-:W-:-:S04]  /*98c0*/  @P2 IMAD.MOV.U32 R19, RZ, RZ, R3 ;  /* 0x000000ffff132224 */ /* 0x000fc800078e0003 */
[----:B------:R-:W-:-:S04]  /*98d0*/  @P3 IMAD.MOV.U32 R19, RZ, RZ, R2 ;  /* 0x000000ffff133224 */ /* 0x000fc800078e0002 */
[----:B------:R-:W-:-:S07]  /*98e0*/  IMAD.MOV.U32 R21, RZ, RZ, R19 ;  /* 0x000000ffff157224 */ /* 0x000fce00078e0013 */
.L_x_404:
[----:B------:R-:W-:Y:S01]  /*98f0*/  STG.E desc[UR8][R14.64], R21 ;  /* 0x000000150e007986 */ /* 0x000fe2000c101908 */
[----:B------:R-:W-:Y:S05]  /*9900*/  EXIT ;  /* 0x000000000000794d */ /* 0x000fea0003800000 */
        .weak           $__internal_9_$__cuda_sm20_rcp_rn_f32_slowpath
        .type           $__internal_9_$__cuda_sm20_rcp_rn_f32_slowpath,@function
        .size           $__internal_9_$__cuda_sm20_rcp_rn_f32_slowpath,($__internal_10_$__cuda_sm20_sqrt_rn_f32_slowpath - $__internal_9_$__cuda_sm20_rcp_rn_f32_slowpath)
$__internal_9_$__cuda_sm20_rcp_rn_f32_slowpath:
        /* <DEDUP_REMOVED lines=15> */
.L_x_406:
        /* <DEDUP_REMOVED lines=24> */
[----:B------:R-:W-:-:S05]  /*9b80*/  SEL R15, RZ, 0x1, !P0 ;  /* 0x00000001ff0f7807 */ /* 0x000fca0004000000 */
[----:B------:R-:W-:-:S05]  /*9b90*/  IMAD.MOV R15, RZ, RZ, -R15 ;  /* 0x000000ffff0f7224 */ /* 0x000fca00078e0a0f */
[----:B------:R-:W-:Y:S02]  /*9ba0*/  ISETP.GE.AND P0, PT, R15, RZ, PT ;  /* 0x000000ff0f00720c */ /* 0x000fe40003f06270 */
[----:B------:R-:W-:-:S04]  /*9bb0*/  IADD3 R15, PT, PT, R14, -0xfc, RZ ;  /* 0xffffff040e0f7810 */ /* 0x000fc80007ffe0ff */
[----:B------:R-:W-:-:S07]  /*9bc0*/  SHF.R.U32.HI R15, RZ, R15, R26 ;  /* 0x0000000fff0f7219 */ /* 0x000fce000001161a */
[----:B------:R-:W-:-:S04]  /*9bd0*/  @!P0 VIADD R15, R15, 0x1 ;  /* 0x000000010f0f8836 */ /* 0x000fc80000000000 */
[----:B------:R-:W-:-:S05]  /*9be0*/  @!P1 IMAD.SHL.U32 R15, R15, 0x2, RZ ;  /* 0x000000020f0f9824 */ /* 0x000fca00078e00ff */
[----:B------:R-:W-:Y:S01]  /*9bf0*/  LOP3.LUT R15, R15, 0x80000000, R22, 0xf8, !PT ;  /* 0x800000000f0f7812 */ /* 0x000fe200078ef816 */
[----:B------:R-:W-:Y:S06]  /*9c00*/  BRA `(.L_x_407) ;  /* 0x0000000000047947 */ /* 0x000fec0003800000 */
.L_x_408:
[----:B------:R0:W1:Y:S02]  /*9c10*/  MUFU.RCP R15, R22 ;  /* 0x00000016000f7308 */ /* 0x0000640000001000 */
.L_x_407:
[----:B------:R-:W-:Y:S05]  /*9c20*/  BSYNC.RECONVERGENT B2 ;  /* 0x0000000000027941 */ /* 0x000fea0003800200 */
.L_x_405:
[----:B01----:R-:W-:Y:S02]  /*9c30*/  IMAD.MOV.U32 R22, RZ, RZ, R15 ;  /* 0x000000ffff167224 */ /* 0x003fe400078e000f */
[----:B------:R-:W-:Y:S02]  /*9c40*/  HFMA2 R15, -RZ, RZ, 0, 0 ;  /* 0x00000000ff0f7431 */ /* 0x000fe400000001ff */
[----:B------:R-:W-:-:S04]  /*9c50*/  IMAD.MOV.U32 R14, RZ, RZ, R24 ;  /* 0x000000ffff0e7224 */ /* 0x000fc800078e0018 */
[----:B------:R-:W-:Y:S05]  /*9c60*/  RET.REL.NODEC R14 `(_Z24eval_prefix_kernel_batchPKiPKfS2_iiiPf) ;  /* 0xffffff600ee47950 */ /* 0x000fea0003c3ffff */
        .weak           $__internal_10_$__cuda_sm20_sqrt_rn_f32_slowpath
        .type           $__internal_10_$__cuda_sm20_sqrt_rn_f32_slowpath,@function
        .size           $__internal_10_$__cuda_sm20_sqrt_rn_f32_slowpath,($__internal_11_$__cuda_sm3x_div_rn_noftz_f32_slowpath - $__internal_10_$__cuda_sm20_sqrt_rn_f32_slowpath)
$__internal_10_$__cuda_sm20_sqrt_rn_f32_slowpath:
        /* <DEDUP_REMOVED lines=13> */
[----:B------:R-:W-:-:S03]  /*9d40*/  @P0 FMUL.FTZ R24, R24, 0.5 ;  /* 0x3f00000018180820 */ /* 0x000fc60000410000 */
[----:B------:R-:W-:-:S04]  /*9d50*/  @P0 FADD.FTZ R15, -R26, -RZ ;  /* 0x800000ff1a0f0221 */ /* 0x000fc80000010100 */
[----:B------:R-:W-:Y:S01]  /*9d60*/  @P0 FFMA R25, R26, R15, R23 ;  /* 0x0000000f1a190223 */ /* 0x000fe20000000017 */
[----:B------:R-:W-:-:S03]  /*9d70*/  @!P0 IMAD.MOV.U32 R15, RZ, RZ, R22 ;  /* 0x000000ffff0f8224 */ /* 0x000fc600078e0016 */
[----:B------:R-:W-:-:S04]  /*9d80*/  @P0 FFMA R24, R25, R24, R26 ;  /* 0x0000001819180223 */ /* 0x000fc8000000001a */
[----:B------:R-:W-:-:S07]  /*9d90*/  @P0 FMUL.FTZ R15, R24, 2.3283064365386962891e-10 ;  /* 0x2f800000180f0820 */ /* 0x000fce0000410000 */
.L_x_409:
[----:B------:R-:W-:Y:S01]  /*9da0*/  IMAD.MOV.U32 R23, RZ, RZ, R15 ;  /* 0x000000ffff177224 */ /* 0x000fe200078e000f */
[----:B------:R-:W-:-:S04]  /*9db0*/  MOV R15, 0x0 ;  /* 0x00000000000f7802 */ /* 0x000fc80000000f00 */
[----:B------:R-:W-:Y:S05]  /*9dc0*/  RET.REL.NODEC R14 `(_Z24eval_prefix_kernel_batchPKiPKfS2_iiiPf) ;  /* 0xffffff600e8c7950 */ /* 0x000fea0003c3ffff */
        .weak           $__internal_11_$__cuda_sm3x_div_rn_noftz_f32_slowpath
        .type           $__internal_11_$__cuda_sm3x_div_rn_noftz_f32_slowpath,@function
        .size           $__internal_11_$__cuda_sm3x_div_rn_noftz_f32_slowpath,(.L_x_657 - $__internal_11_$__cuda_sm3x_div_rn_noftz_f32_slowpath)
$__internal_11_$__cuda_sm3x_div_rn_noftz_f32_slowpath:
[----:B------:R-:W-:Y:S01]  /*9dd0*/  SHF.R.U32.HI R15, RZ, 0x17, R25 ;  /* 0x00000017ff0f7819 */ /* 0x000fe20000011619 */
[----:B------:R-:W-:Y:S01]  /*9de0*/  BSSY.RECONVERGENT B2, `(.L_x_410) ;  /* 0x0000062000027945 */ /* 0x000fe20003800200 */
[----:B------:R-:W-:Y:S02]  /*9df0*/  SHF.R.U32.HI R14, RZ, 0x17, R22 ;  /* 0x00000017ff0e7819 */ /* 0x000fe40000011616 */
[----:B------:R-:W-:Y:S02]  /*9e00*/  LOP3.LUT R15, R15, 0xff, RZ, 0xc0, !PT ;  /* 0x000000ff0f0f7812 */ /* 0x000fe400078ec0ff */
[----:B------:R-:W-:-:S03]  /*9e10*/  LOP3.LUT R14, R14, 0xff, RZ, 0xc0, !PT ;  /* 0x000000ff0e0e7812 */ /* 0x000fc600078ec0ff */
[----:B------:R-:W-:Y:S02]  /*9e20*/  VIADD R28, R15, 0xffffffff ;  /* 0xffffffff0f1c7836 */ /* 0x000fe40000000000 */
[----:B------:R-:W-:-:S03]  /*9e30*/  VIADD R27, R14, 0xffffffff ;  /* 0xffffffff0e1b7836 */ /* 0x000fc60000000000 */
        /* <DEDUP_REMOVED lines=22> */
[----:B------:R-:W-:Y:S01]  /*9fa0*/  @P0 IMAD.MOV.U32 R26, RZ, RZ, RZ ;  /* 0x000000ffff1a0224 */ /* 0x000fe200078e00ff */
[----:B------:R-:W-:Y:S01]  /*9fb0*/  @!P0 MOV R26, 0xffffffc0 ;  /* 0xffffffc0001a8802 */ /* 0x000fe20000000f00 */
[----:B------:R-:W-:Y:S01]  /*9fc0*/  @!P0 FFMA R22, R22, 1.84467440737095516160e+19, RZ ;  /* 0x5f80000016168823 */ /* 0x000fe200000000ff */
[----:B------:R-:W-:-:S03]  /*9fd0*/  @!P1 FFMA R25, R25, 1.84467440737095516160e+19, RZ ;  /* 0x5f80000019199823 */ /* 0x000fc600000000ff */
[----:B------:R-:W-:-:S07]  /*9fe0*/  @!P1 VIADD R26, R26, 0x40 ;  /* 0x000000401a1a9836 */ /* 0x000fce0000000000 */
.L_x_411:
[----:B------:R-:W-:Y:S01]  /*9ff0*/  LEA R28, R15, 0xc0800000, 0x17 ;  /* 0xc08000000f1c7811 */ /* 0x000fe200078eb8ff */
[----:B------:R-:W-:Y:S04]  /*a000*/  BSSY.RECONVERGENT B3, `(.L_x_416) ;  /* 0x0000036000037945 */ /* 0x000fe80003800200 */
[----:B------:R-:W-:Y:S02]  /*a010*/  IMAD.IADD R29, R25, 0x1, -R28 ;  /* 0x00000001191d7824 */ /* 0x000fe400078e0a1c */
[----:B------:R-:W-:Y:S02]  /*a020*/  VIADD R28, R14, 0xffffff81 ;  /* 0xffffff810e1c7836 */ /* 0x000fe40000000000 */
[----:B------:R0:W1:Y:S01]  /*a030*/  MUFU.RCP R25, R29 ;  /* 0x0000001d00197308 */ /* 0x0000620000001000 */
[----:B------:R-:W-:-:S02]  /*a040*/  FADD.FTZ R27, -R29, -RZ ;  /* 0x800000ff1d1b7221 */ /* 0x000fc40000010100 */
[----:B------:R-:W-:-:S05]  /*a050*/  IADD3 R15, PT, PT, R28, 0x7f, -R15 ;  /* 0x0000007f1c0f7810 */ /* 0x000fca0007ffe80f */
[----:B0-----:R-:W-:Y:S02]  /*a060*/  IMAD.IADD R29, R15, 0x1, R26 ;  /* 0x000000010f1d7824 */ /* 0x001fe400078e021a */
[----:B-1----:R-:W-:-:S04]  /*a070*/  FFMA R14, R25, R27, 1 ;  /* 0x3f800000190e7423 */ /* 0x002fc8000000001b */
[----:B------:R-:W-:Y:S01]  /*a080*/  FFMA R25, R25, R14, R25 ;  /* 0x0000000e19197223 */ /* 0x000fe20000000019 */
[----:B------:R-:W-:-:S04]  /*a090*/  IMAD R14, R28, -0x800000, R22 ;  /* 0xff8000001c0e7824 */ /* 0x000fc800078e0216 */
        /* <DEDUP_REMOVED lines=18> */
[CCC-:B------:R-:W-:Y:S01]  /*a1c0*/  FFMA.RZ R28, R25.reuse, R27.reuse, R22.reuse ;  /* 0x0000001b191c7223 */ /* 0x1c0fe2000000c016 */
[CCC-:B------:R-:W-:Y:S01]  /*a1d0*/  FFMA.RP R26, R25.reuse, R27.reuse, R22.reuse ;  /* 0x0000001b191a7223 */ /* 0x1c0fe20000008016 */
[----:B------:R-:W-:Y:S01]  /*a1e0*/  FFMA.RM R25, R25, R27, R22 ;  /* 0x0000001b19197223 */ /* 0x000fe20000004016 */
[C---:B------:R-:W-:Y:S01]  /*a1f0*/  VIADD R27, R15.reuse, 0x20 ;  /* 0x000000200f1b7836 */ /* 0x040fe20000000000 */
[C---:B------:R-:W-:Y:S02]  /*a200*/  ISETP.NE.AND P2, PT, R15.reuse, RZ, PT ;  /* 0x000000ff0f00720c */ /* 0x040fe40003f45270 */
[----:B------:R-:W-:Y:S02]  /*a210*/  LOP3.LUT R22, R28, 0x7fffff, RZ, 0xc0, !PT ;  /* 0x007fffff1c167812 */ /* 0x000fe400078ec0ff */
[----:B------:R-:W-:Y:S01]  /*a220*/  ISETP.NE.AND P1, PT, R15, RZ, PT ;  /* 0x000000ff0f00720c */ /* 0x000fe20003f25270 */
        /* <DEDUP_REMOVED lines=15> */
.L_x_418:
[----:B------:R-:W-:-:S04]  /*a320*/  LOP3.LUT R14, R14, 0x80000000, RZ, 0xc0, !PT ;  /* 0x800000000e0e7812 */ /* 0x000fc800078ec0ff */
[----:B------:R-:W-:Y:S01]  /*a330*/  LOP3.LUT R14, R14, 0x7f800000, RZ, 0xfc, !PT ;  /* 0x7f8000000e0e7812 */ /* 0x000fe200078efcff */
[----:B------:R-:W-:Y:S06]  /*a340*/  BRA `(.L_x_419) ;  /* 0x0000000000047947 */ /* 0x000fec0003800000 */
.L_x_417:
[----:B------:R-:W-:-:S07]  /*a350*/  LEA R14, R29, R14, 0x17 ;  /* 0x0000000e1d0e7211 */ /* 0x000fce00078eb8ff */
.L_x_419:
[----:B------:R-:W-:Y:S05]  /*a360*/  BSYNC.RECONVERGENT B3 ;  /* 0x0000000000037941 */ /* 0x000fea0003800200 */
.L_x_416:
[----:B------:R-:W-:Y:S05]  /*a370*/  BRA `(.L_x_420) ;  /* 0x0000000000207947 */ /* 0x000fea0003800000 */
.L_x_415:
[----:B------:R-:W-:-:S04]  /*a380*/  LOP3.LUT R14, R25, 0x80000000, R22, 0x48, !PT ;  /* 0x80000000190e7812 */ /* 0x000fc800078e4816 */
[----:B------:R-:W-:Y:S01]  /*a390*/  LOP3.LUT R14, R14, 0x7f800000, RZ, 0xfc, !PT ;  /* 0x7f8000000e0e7812 */ /* 0x000fe200078efcff */
[----:B------:R-:W-:Y:S06]  /*a3a0*/  BRA `(.L_x_420) ;  /* 0x0000000000147947 */ /* 0x000fec0003800000 */
.L_x_414:
[----:B------:R-:W-:Y:S01]  /*a3b0*/  LOP3.LUT R14, R25, 0x80000000, R22, 0x48, !PT ;  /* 0x80000000190e7812 */ /* 0x000fe200078e4816 */
[----:B------:R-:W-:Y:S06]  /*a3c0*/  BRA `(.L_x_420) ;  /* 0x00000000000c7947 */ /* 0x000fec0003800000 */
.L_x_413:
[----:B------:R-:W0:Y:S01]  /*a3d0*/  MUFU.RSQ R14, -QNAN ;  /* 0xffc00000000e7908 */ /* 0x000e220000001400 */
[----:B------:R-:W-:Y:S05]  /*a3e0*/  BRA `(.L_x_420) ;  /* 0x0000000000047947 */ /* 0x000fea0003800000 */
.L_x_412:
[----:B------:R-:W-:-:S07]  /*a3f0*/  FADD.FTZ R14, R22, R25 ;  /* 0x00000019160e7221 */ /* 0x000fce0000010000 */
.L_x_420:
[----:B------:R-:W-:Y:S05]  /*a400*/  BSYNC.RECONVERGENT B2 ;  /* 0x0000000000027941 */ /* 0x000fea0003800200 */
.L_x_410:
[----:B0-----:R-:W-:Y:S02]  /*a410*/  IMAD.MOV.U32 R22, RZ, RZ, R14 ;  /* 0x000000ffff167224 */ /* 0x001fe400078e000e */
[----:B------:R-:W-:Y:S02]  /*a420*/  IMAD.MOV.U32 R14, RZ, RZ, R24 ;  /* 0x000000ffff0e7224 */ /* 0x000fe400078e0018 */
[----:B------:R-:W-:-:S04]  /*a430*/  IMAD.MOV.U32 R15, RZ, RZ, 0x0 ;  /* 0x00000000ff0f7424 */ /* 0x000fc800078e00ff */
[----:B------:R-:W-:Y:S05]  /*a440*/  RET.REL.NODEC R14 `(_Z24eval_prefix_kernel_batchPKiPKfS2_iiiPf) ;  /* 0xffffff580eec7950 */ /* 0x000fea0003c3ffff */
.L_x_421:
        /* <DEDUP_REMOVED lines=11> */
.L_x_657:


//--------------------- .nv.global.init           --------------------------
	.section	.nv.global.init,"aw",@progbits
	.align	4
.nv.global.init:
	.type		__cudart_i2opi_f,@object
	.size		__cudart_i2opi_f,(.L_0 - __cudart_i2opi_f)
__cudart_i2opi_f:
        /*0000*/ 	.byte	0x41, 0x90, 0x43, 0x3c, 0x99, 0x95, 0x62, 0xdb, 0xc0, 0xdd, 0x34, 0xf5, 0xd1, 0x57, 0x27, 0xfc
        /*0010*/ 	.byte	0x29, 0x15, 0x44, 0x4e, 0x6e, 0x83, 0xf9, 0xa2
.L_0:


//--------------------- .nv.shared._Z17eval_async_kernelILi128ELi4EEvPKiPKfS3_iiiPf --------------------------
	.section	.nv.shared._Z17eval_async_kernelILi128ELi4EEvPKiPKfS3_iiiPf,"aw",@nobits
	.sectionflags	@""
	.align	16
	.zero		1024


//--------------------- .nv.shared.reserved.0     --------------------------
	.section	.nv.shared.reserved.0,"aw",@nobits
	.weak		__nv_reservedSMEM_offset_0_alias
	.size		__nv_reservedSMEM_offset_0_alias, 0, 64
	.other		__nv_reservedSMEM_offset_0_alias,@"STO_CUDA_RESERVED_SHARED STV_DEFAULT"
__nv_reservedSMEM_offset_0_alias:
	.zero		0
	.zero		64


//--------------------- .nv.shared._Z18eval_prefix_kernelPKiPKfS2_iiPf --------------------------
	.section	.nv.shared._Z18eval_prefix_kernelPKiPKfS2_iiPf,"aw",@nobits
	.sectionflags	@""
	.align	16
	.zero		1024


//--------------------- .nv.shared._Z30eval_prefix_kernel_batch_shmemPKiPKfS2_iiiPf --------------------------
	.section	.nv.shared._Z30eval_prefix_kernel_batch_shmemPKiPKfS2_iiiPf,"aw",@nobits
	.sectionflags	@""
	.align	16
	.zero		1024


//--------------------- .nv.shared._Z24eval_prefix_kernel_batchPKiPKfS2_iiiPf --------------------------
	.section	.nv.shared._Z24eval_prefix_kernel_batchPKiPKfS2_iiiPf,"aw",@nobits
	.sectionflags	@""
	.align	16
	.zero		1024


//--------------------- .nv.constant0._Z17eval_async_kernelILi128ELi4EEvPKiPKfS3_iiiPf --------------------------
	.section	.nv.constant0._Z17eval_async_kernelILi128ELi4EEvPKiPKfS3_iiiPf,"a",@progbits
	.sectionflags	@""
	.align	4
.nv.constant0._Z17eval_async_kernelILi128ELi4EEvPKiPKfS3_iiiPf:
	.zero		944


//--------------------- .nv.constant0._Z18eval_prefix_kernelPKiPKfS2_iiPf --------------------------
	.section	.nv.constant0._Z18eval_prefix_kernelPKiPKfS2_iiPf,"a",@progbits
	.sectionflags	@""
	.align	4
.nv.constant0._Z18eval_prefix_kernelPKiPKfS2_iiPf:
	.zero		936


//--------------------- .nv.constant0._Z30eval_prefix_kernel_batch_shmemPKiPKfS2_iiiPf --------------------------
	.section	.nv.constant0._Z30eval_prefix_kernel_batch_shmemPKiPKfS2_iiiPf,"a",@progbits
	.sectionflags	@""
	.align	4
.nv.constant0._Z30eval_prefix_kernel_batch_shmemPKiPKfS2_iiiPf:
	.zero		944


//--------------------- .nv.constant0._Z24eval_prefix_kernel_batchPKiPKfS2_iiiPf --------------------------
	.section	.nv.constant0._Z24eval_prefix_kernel_batchPKiPKfS2_iiiPf,"a",@progbits
	.sectionflags	@""
	.align	4
.nv.constant0._Z24eval_prefix_kernel_batchPKiPKfS2_iiiPf:
	.zero		944


//--------------------- SYMBOLS --------------------------

	.type		.nv.reservedSmem.offset0,@object
	.size		.nv.reservedSmem.offset0,0x4
	.type		.nv.reservedSmem.cap,@object
	.size		.nv.reservedSmem.cap,0x4
